//
// Generated by NVIDIA NVVM Compiler
//
// Compiler Build ID: CL-36424714
// Cuda compilation tools, release 13.0, V13.0.88
// Based on NVVM 20.0.0
//

.version 9.0
.target sm_100
.address_size 64

	// .globl	cudaStereoDecorr
// _ZZ18cudaFindWastedBitsE6shared has been demoted
// _ZZ18cudaComputeAutocorE6shared has been demoted
// _ZZ14cudaComputeLPCE6shared has been demoted
// _ZZ21cudaComputeLPCLatticeE6shared has been demoted
// _ZZ24cudaComputeLPCLattice512E6shared has been demoted
// _ZZ20cudaEstimateResidualE6shared has been demoted
// _ZZ20cudaChooseBestMethodE6shared has been demoted
// _ZZ18cudaCopyBestMethodE6shared_$_0 has been demoted
// _ZZ24cudaCopyBestMethodStereoE6shared has been demoted
// _ZZ18cudaEncodeResidualE6shared has been demoted

.visible .entry cudaStereoDecorr(
	.param .u64 .ptr .align 1 cudaStereoDecorr_param_0,
	.param .u64 .ptr .align 1 cudaStereoDecorr_param_1,
	.param .u32 cudaStereoDecorr_param_2
)
{
	.reg .pred 	%p<2>;
	.reg .b16 	%rs<9>;
	.reg .b32 	%r<11>;
	.reg .b64 	%rd<12>;

	ld.param.u64 	%rd1, [cudaStereoDecorr_param_0];
	ld.param.u64 	%rd2, [cudaStereoDecorr_param_1];
	ld.param.u32 	%r2, [cudaStereoDecorr_param_2];
	mov.u32 	%r3, %ctaid.x;
	mov.u32 	%r4, %ntid.x;
	mov.u32 	%r5, %tid.x;
	mad.lo.s32 	%r1, %r3, %r4, %r5;
	setp.ge.s32 	%p1, %r1, %r2;
	@%p1 bra 	$L__BB0_2;
	cvta.to.global.u64 	%rd3, %rd2;
	cvta.to.global.u64 	%rd4, %rd1;
	mul.wide.s32 	%rd5, %r1, 4;
	add.s64 	%rd6, %rd3, %rd5;
	ld.global.u32 	%r6, [%rd6];
	mov.b32 	{%rs1, %rs2}, %r6;
	cvt.s32.s16 	%r7, %r6;
	add.s64 	%rd7, %rd4, %rd5;
	st.global.u32 	[%rd7], %r7;
	cvt.s32.s16 	%r8, %rs2;
	mul.wide.s32 	%rd8, %r2, 4;
	add.s64 	%rd9, %rd7, %rd8;
	st.global.u32 	[%rd9], %r8;
	and.b16  	%rs5, %rs2, %rs1;
	xor.b16  	%rs6, %rs2, %rs1;
	shr.s16 	%rs7, %rs6, 1;
	add.s16 	%rs8, %rs5, %rs7;
	cvt.s32.s16 	%r9, %rs8;
	add.s64 	%rd10, %rd9, %rd8;
	st.global.u32 	[%rd10], %r9;
	sub.s32 	%r10, %r7, %r8;
	add.s64 	%rd11, %rd10, %rd8;
	st.global.u32 	[%rd11], %r10;
$L__BB0_2:
	ret;

}
	// .globl	cudaChannelDecorr2
.visible .entry cudaChannelDecorr2(
	.param .u64 .ptr .align 1 cudaChannelDecorr2_param_0,
	.param .u64 .ptr .align 1 cudaChannelDecorr2_param_1,
	.param .u32 cudaChannelDecorr2_param_2
)
{
	.reg .pred 	%p<2>;
	.reg .b16 	%rs<2>;
	.reg .b32 	%r<9>;
	.reg .b64 	%rd<10>;

	ld.param.u64 	%rd1, [cudaChannelDecorr2_param_0];
	ld.param.u64 	%rd2, [cudaChannelDecorr2_param_1];
	ld.param.u32 	%r2, [cudaChannelDecorr2_param_2];
	mov.u32 	%r3, %ctaid.x;
	mov.u32 	%r4, %ntid.x;
	mov.u32 	%r5, %tid.x;
	mad.lo.s32 	%r1, %r3, %r4, %r5;
	setp.ge.s32 	%p1, %r1, %r2;
	@%p1 bra 	$L__BB1_2;
	cvta.to.global.u64 	%rd3, %rd2;
	cvta.to.global.u64 	%rd4, %rd1;
	mul.wide.s32 	%rd5, %r1, 4;
	add.s64 	%rd6, %rd3, %rd5;
	ld.global.u32 	%r6, [%rd6];
	{ .reg .b16 tmp; mov.b32 {tmp, %rs1}, %r6; }
	cvt.s32.s16 	%r7, %r6;
	add.s64 	%rd7, %rd4, %rd5;
	st.global.u32 	[%rd7], %r7;
	cvt.s32.s16 	%r8, %rs1;
	mul.wide.s32 	%rd8, %r2, 4;
	add.s64 	%rd9, %rd7, %rd8;
	st.global.u32 	[%rd9], %r8;
$L__BB1_2:
	ret;

}
	// .globl	cudaChannelDecorr
.visible .entry cudaChannelDecorr(
	.param .u64 .ptr .align 1 cudaChannelDecorr_param_0,
	.param .u64 .ptr .align 1 cudaChannelDecorr_param_1,
	.param .u32 cudaChannelDecorr_param_2
)
{
	.reg .pred 	%p<2>;
	.reg .b32 	%r<11>;
	.reg .b64 	%rd<9>;

	ld.param.u64 	%rd1, [cudaChannelDecorr_param_0];
	ld.param.u64 	%rd2, [cudaChannelDecorr_param_1];
	ld.param.u32 	%r2, [cudaChannelDecorr_param_2];
	mov.u32 	%r3, %ctaid.x;
	mov.u32 	%r4, %ntid.x;
	mov.u32 	%r5, %tid.x;
	mad.lo.s32 	%r1, %r3, %r4, %r5;
	setp.ge.s32 	%p1, %r1, %r2;
	@%p1 bra 	$L__BB2_2;
	cvta.to.global.u64 	%rd3, %rd2;
	cvta.to.global.u64 	%rd4, %rd1;
	mov.u32 	%r6, %nctaid.y;
	mov.u32 	%r7, %ctaid.y;
	mad.lo.s32 	%r8, %r1, %r6, %r7;
	mul.wide.u32 	%rd5, %r8, 2;
	add.s64 	%rd6, %rd3, %rd5;
	ld.global.s16 	%r9, [%rd6];
	mad.lo.s32 	%r10, %r2, %r7, %r1;
	mul.wide.u32 	%rd7, %r10, 4;
	add.s64 	%rd8, %rd4, %rd7;
	st.global.u32 	[%rd8], %r9;
$L__BB2_2:
	ret;

}
	// .globl	cudaFindWastedBits
.visible .entry cudaFindWastedBits(
	.param .u64 .ptr .align 1 cudaFindWastedBits_param_0,
	.param .u64 .ptr .align 1 cudaFindWastedBits_param_1,
	.param .u32 cudaFindWastedBits_param_2,
	.param .u32 cudaFindWastedBits_param_3
)
{
	.reg .pred 	%p<9>;
	.reg .b32 	%r<56>;
	.reg .b64 	%rd<13>;
	// demoted variable
	.shared .align 4 .b8 _ZZ18cudaFindWastedBitsE6shared[1216];
	ld.param.u64 	%rd4, [cudaFindWastedBits_param_0];
	ld.param.u64 	%rd3, [cudaFindWastedBits_param_1];
	ld.param.u32 	%r9, [cudaFindWastedBits_param_2];
	ld.param.u32 	%r10, [cudaFindWastedBits_param_3];
	cvta.to.global.u64 	%rd1, %rd4;
	mov.u32 	%r1, %tid.x;
	setp.gt.u32 	%p1, %r1, 15;
	shl.b32 	%r11, %r1, 2;
	mov.u32 	%r12, _ZZ18cudaFindWastedBitsE6shared;
	add.s32 	%r13, %r12, %r11;
	add.s32 	%r2, %r13, 1024;
	@%p1 bra 	$L__BB3_2;
	mov.u32 	%r14, %ctaid.x;
	mul.lo.s32 	%r15, %r9, %r14;
	mul.wide.u32 	%rd5, %r15, 192;
	add.s64 	%rd6, %rd1, %rd5;
	mul.wide.u32 	%rd7, %r1, 4;
	add.s64 	%rd8, %rd6, %rd7;
	ld.global.u32 	%r16, [%rd8];
	st.shared.u32 	[%r2], %r16;
$L__BB3_2:
	mov.b32 	%r17, 0;
	st.volatile.shared.u32 	[%r2+-1024], %r17;
	bar.sync 	0;
	setp.lt.s32 	%p2, %r10, 1;
	@%p2 bra 	$L__BB3_7;
	mov.u32 	%r3, %ntid.x;
	cvta.to.global.u64 	%rd2, %rd3;
	mov.b32 	%r54, 0;
$L__BB3_4:
	add.s32 	%r5, %r54, %r1;
	setp.ge.u32 	%p3, %r5, %r10;
	mov.b32 	%r55, 0;
	@%p3 bra 	$L__BB3_6;
	ld.shared.u32 	%r20, [_ZZ18cudaFindWastedBitsE6shared+1028];
	add.s32 	%r21, %r5, %r20;
	mul.wide.u32 	%rd9, %r21, 4;
	add.s64 	%rd10, %rd2, %rd9;
	ld.global.u32 	%r55, [%rd10];
$L__BB3_6:
	ld.volatile.shared.u32 	%r22, [%r2+-1024];
	or.b32  	%r23, %r22, %r55;
	st.volatile.shared.u32 	[%r2+-1024], %r23;
	add.s32 	%r54, %r54, %r3;
	setp.lt.s32 	%p4, %r54, %r10;
	@%p4 bra 	$L__BB3_4;
$L__BB3_7:
	bar.sync 	0;
	setp.gt.u32 	%p5, %r1, 127;
	@%p5 bra 	$L__BB3_9;
	ld.volatile.shared.u32 	%r24, [%r2+-512];
	ld.volatile.shared.u32 	%r25, [%r2+-1024];
	or.b32  	%r26, %r25, %r24;
	st.volatile.shared.u32 	[%r2+-1024], %r26;
$L__BB3_9:
	bar.sync 	0;
	setp.gt.u32 	%p6, %r1, 63;
	@%p6 bra 	$L__BB3_11;
	ld.volatile.shared.u32 	%r27, [%r2+-768];
	ld.volatile.shared.u32 	%r28, [%r2+-1024];
	or.b32  	%r29, %r28, %r27;
	st.volatile.shared.u32 	[%r2+-1024], %r29;
$L__BB3_11:
	bar.sync 	0;
	setp.gt.u32 	%p7, %r1, 31;
	@%p7 bra 	$L__BB3_13;
	ld.volatile.shared.u32 	%r30, [%r2+-896];
	ld.volatile.shared.u32 	%r31, [%r2+-1024];
	or.b32  	%r32, %r31, %r30;
	st.volatile.shared.u32 	[%r2+-1024], %r32;
$L__BB3_13:
	bar.sync 	0;
	ld.volatile.shared.u32 	%r33, [%r2+-960];
	ld.volatile.shared.u32 	%r34, [%r2+-1024];
	or.b32  	%r35, %r34, %r33;
	st.volatile.shared.u32 	[%r2+-1024], %r35;
	ld.volatile.shared.u32 	%r36, [%r2+-992];
	ld.volatile.shared.u32 	%r37, [%r2+-1024];
	or.b32  	%r38, %r37, %r36;
	st.volatile.shared.u32 	[%r2+-1024], %r38;
	ld.volatile.shared.u32 	%r39, [%r2+-1008];
	ld.volatile.shared.u32 	%r40, [%r2+-1024];
	or.b32  	%r41, %r40, %r39;
	st.volatile.shared.u32 	[%r2+-1024], %r41;
	ld.volatile.shared.u32 	%r42, [%r2+-1016];
	ld.volatile.shared.u32 	%r43, [%r2+-1024];
	or.b32  	%r44, %r43, %r42;
	st.volatile.shared.u32 	[%r2+-1024], %r44;
	ld.volatile.shared.u32 	%r45, [%r2+-1020];
	ld.volatile.shared.u32 	%r46, [%r2+-1024];
	or.b32  	%r47, %r46, %r45;
	st.volatile.shared.u32 	[%r2+-1024], %r47;
	setp.ge.u32 	%p8, %r1, %r9;
	@%p8 bra 	$L__BB3_15;
	ld.volatile.shared.u32 	%r48, [_ZZ18cudaFindWastedBitsE6shared];
	brev.b32 	%r49, %r48;
	bfind.shiftamt.u32 	%r50, %r49;
	max.s32 	%r51, %r50, 0;
	mov.u32 	%r52, %ctaid.x;
	mad.lo.s32 	%r53, %r9, %r52, %r1;
	mul.wide.u32 	%rd11, %r53, 192;
	add.s64 	%rd12, %rd1, %rd11;
	st.global.u32 	[%rd12+44], %r51;
$L__BB3_15:
	ret;

}
	// .globl	cudaComputeAutocor
.visible .entry cudaComputeAutocor(
	.param .u64 .ptr .align 1 cudaComputeAutocor_param_0,
	.param .u64 .ptr .align 1 cudaComputeAutocor_param_1,
	.param .u64 .ptr .align 1 cudaComputeAutocor_param_2,
	.param .u64 .ptr .align 1 cudaComputeAutocor_param_3,
	.param .u32 cudaComputeAutocor_param_4,
	.param .u32 cudaComputeAutocor_param_5,
	.param .u32 cudaComputeAutocor_param_6
)
{
	.reg .pred 	%p<41>;
	.reg .b32 	%r<102>;
	.reg .b32 	%f<191>;
	.reg .b64 	%rd<23>;
	// demoted variable
	.shared .align 4 .b8 _ZZ18cudaComputeAutocorE6shared[3136];
	ld.param.u64 	%rd4, [cudaComputeAutocor_param_0];
	ld.param.u64 	%rd6, [cudaComputeAutocor_param_1];
	ld.param.u64 	%rd7, [cudaComputeAutocor_param_2];
	ld.param.u64 	%rd5, [cudaComputeAutocor_param_3];
	ld.param.u32 	%r35, [cudaComputeAutocor_param_4];
	ld.param.u32 	%r36, [cudaComputeAutocor_param_5];
	ld.param.u32 	%r37, [cudaComputeAutocor_param_6];
	cvta.to.global.u64 	%rd1, %rd7;
	cvta.to.global.u64 	%rd2, %rd6;
	mov.u32 	%r1, %tid.x;
	mov.u32 	%r98, %tid.y;
	shl.b32 	%r38, %r98, 5;
	add.s32 	%r3, %r38, %r1;
	setp.gt.u32 	%p1, %r3, 15;
	shl.b32 	%r39, %r3, 2;
	mov.u32 	%r40, _ZZ18cudaComputeAutocorE6shared;
	add.s32 	%r41, %r40, %r39;
	add.s32 	%r4, %r41, 3072;
	@%p1 bra 	$L__BB4_2;
	cvta.to.global.u64 	%rd8, %rd5;
	mov.u32 	%r42, %ctaid.y;
	mul.wide.u32 	%rd9, %r42, 64;
	add.s64 	%rd10, %rd8, %rd9;
	mul.wide.u32 	%rd11, %r3, 4;
	add.s64 	%rd12, %rd10, %rd11;
	ld.global.u32 	%r43, [%rd12];
	st.shared.u32 	[%r4], %r43;
$L__BB4_2:
	bar.sync 	0;
	mov.u32 	%r5, %ctaid.x;
	mul.lo.s32 	%r6, %r37, %r5;
	sub.s32 	%r44, %r36, %r6;
	add.s32 	%r45, %r37, %r35;
	min.s32 	%r7, %r44, %r45;
	setp.ge.s32 	%p2, %r3, %r7;
	mov.f32 	%f189, 0f00000000;
	@%p2 bra 	$L__BB4_4;
	ld.shared.u32 	%r46, [_ZZ18cudaComputeAutocorE6shared+3072];
	add.s32 	%r47, %r6, %r3;
	add.s32 	%r48, %r47, %r46;
	mul.wide.s32 	%rd13, %r48, 4;
	add.s64 	%rd14, %rd2, %rd13;
	ld.global.u32 	%r49, [%rd14];
	cvt.rn.f32.s32 	%f6, %r49;
	ld.shared.u32 	%r50, [_ZZ18cudaComputeAutocorE6shared+3076];
	add.s32 	%r51, %r47, %r50;
	mul.wide.s32 	%rd15, %r51, 4;
	add.s64 	%rd16, %rd1, %rd15;
	ld.global.f32 	%f7, [%rd16];
	mul.f32 	%f189, %f7, %f6;
$L__BB4_4:
	st.shared.f32 	[%r4+-3072], %f189;
	add.s32 	%r8, %r3, 256;
	setp.ge.s32 	%p3, %r8, %r7;
	mov.f32 	%f190, 0f00000000;
	@%p3 bra 	$L__BB4_6;
	ld.shared.u32 	%r52, [_ZZ18cudaComputeAutocorE6shared+3072];
	add.s32 	%r53, %r8, %r6;
	add.s32 	%r54, %r53, %r52;
	mul.wide.s32 	%rd17, %r54, 4;
	add.s64 	%rd18, %rd2, %rd17;
	ld.global.u32 	%r55, [%rd18];
	cvt.rn.f32.s32 	%f9, %r55;
	ld.shared.u32 	%r56, [_ZZ18cudaComputeAutocorE6shared+3076];
	add.s32 	%r57, %r53, %r56;
	mul.wide.s32 	%rd19, %r57, 4;
	add.s64 	%rd20, %rd1, %rd19;
	ld.global.f32 	%f10, [%rd20];
	mul.f32 	%f190, %f10, %f9;
$L__BB4_6:
	st.shared.f32 	[%r4+-2048], %f190;
	bar.sync 	0;
	setp.gt.s32 	%p4, %r98, %r35;
	@%p4 bra 	$L__BB4_19;
	mov.u32 	%r59, %ctaid.y;
	mov.u32 	%r60, %nctaid.x;
	mad.lo.s32 	%r61, %r59, %r60, %r5;
	mad.lo.s32 	%r9, %r61, %r35, %r61;
	add.s32 	%r10, %r98, %r6;
	shl.b32 	%r62, %r1, 2;
	add.s32 	%r11, %r40, %r62;
	add.s32 	%r12, %r1, 128;
	add.s32 	%r13, %r1, 192;
	add.s32 	%r14, %r1, 224;
	add.s32 	%r15, %r1, 256;
	add.s32 	%r16, %r1, 288;
	add.s32 	%r17, %r1, 352;
	add.s32 	%r18, %r1, 384;
	cvta.to.global.u64 	%rd3, %rd4;
	mov.b32 	%r97, 0;
$L__BB4_8:
	shl.b32 	%r64, %r97, 3;
	add.s32 	%r65, %r10, %r64;
	sub.s32 	%r66, %r36, %r65;
	min.u32 	%r67, %r37, %r66;
	add.s32 	%r21, %r67, -1;
	add.s32 	%r68, %r6, %r98;
	sub.s32 	%r69, %r36, %r68;
	min.u32 	%r22, %r69, %r37;
	mov.b32 	%r70, 0;
	st.volatile.shared.u32 	[%r4+-1024], %r70;
	add.s32 	%r23, %r22, %r1;
	setp.ge.u32 	%p5, %r1, %r23;
	@%p5 bra 	$L__BB4_16;
	and.b32  	%r24, %r21, 384;
	setp.eq.s32 	%p6, %r24, 384;
	mov.u32 	%r99, %r1;
	@%p6 bra 	$L__BB4_13;
	setp.lt.s32 	%p7, %r1, %r22;
	selp.f32 	%f11, 0f3F800000, 0f00000000, %p7;
	ld.shared.f32 	%f12, [%r11];
	mul.f32 	%f13, %f12, %f11;
	shl.b32 	%r71, %r98, 2;
	add.s32 	%r25, %r11, %r71;
	ld.shared.f32 	%f14, [%r25];
	add.s32 	%r72, %r1, 32;
	setp.lt.s32 	%p8, %r72, %r22;
	selp.f32 	%f15, 0f3F800000, 0f00000000, %p8;
	ld.shared.f32 	%f16, [%r11+128];
	mul.f32 	%f17, %f16, %f15;
	ld.shared.f32 	%f18, [%r25+128];
	mul.f32 	%f19, %f17, %f18;
	fma.rn.f32 	%f20, %f13, %f14, %f19;
	add.s32 	%r73, %r1, 64;
	setp.lt.s32 	%p9, %r73, %r22;
	selp.f32 	%f21, 0f3F800000, 0f00000000, %p9;
	ld.shared.f32 	%f22, [%r11+256];
	mul.f32 	%f23, %f22, %f21;
	ld.shared.f32 	%f24, [%r25+256];
	add.s32 	%r74, %r1, 96;
	setp.lt.s32 	%p10, %r74, %r22;
	selp.f32 	%f25, 0f3F800000, 0f00000000, %p10;
	ld.shared.f32 	%f26, [%r11+384];
	mul.f32 	%f27, %f26, %f25;
	ld.shared.f32 	%f28, [%r25+384];
	mul.f32 	%f29, %f27, %f28;
	fma.rn.f32 	%f30, %f23, %f24, %f29;
	add.f32 	%f31, %f20, %f30;
	ld.volatile.shared.f32 	%f32, [%r4+-1024];
	add.f32 	%f33, %f32, %f31;
	st.volatile.shared.f32 	[%r4+-1024], %f33;
	setp.eq.s32 	%p11, %r24, 0;
	mov.u32 	%r99, %r12;
	@%p11 bra 	$L__BB4_13;
	setp.lt.s32 	%p12, %r12, %r22;
	selp.f32 	%f34, 0f3F800000, 0f00000000, %p12;
	ld.shared.f32 	%f35, [%r11+512];
	mul.f32 	%f36, %f35, %f34;
	ld.shared.f32 	%f37, [%r25+512];
	add.s32 	%r75, %r1, 160;
	setp.lt.s32 	%p13, %r75, %r22;
	selp.f32 	%f38, 0f3F800000, 0f00000000, %p13;
	ld.shared.f32 	%f39, [%r11+640];
	mul.f32 	%f40, %f39, %f38;
	ld.shared.f32 	%f41, [%r25+640];
	mul.f32 	%f42, %f40, %f41;
	fma.rn.f32 	%f43, %f36, %f37, %f42;
	setp.lt.s32 	%p14, %r13, %r22;
	selp.f32 	%f44, 0f3F800000, 0f00000000, %p14;
	ld.shared.f32 	%f45, [%r11+768];
	mul.f32 	%f46, %f45, %f44;
	ld.shared.f32 	%f47, [%r25+768];
	setp.lt.s32 	%p15, %r14, %r22;
	selp.f32 	%f48, 0f3F800000, 0f00000000, %p15;
	ld.shared.f32 	%f49, [%r11+896];
	mul.f32 	%f50, %f49, %f48;
	ld.shared.f32 	%f51, [%r25+896];
	mul.f32 	%f52, %f50, %f51;
	fma.rn.f32 	%f53, %f46, %f47, %f52;
	add.f32 	%f54, %f43, %f53;
	ld.volatile.shared.f32 	%f55, [%r4+-1024];
	add.f32 	%f56, %f55, %f54;
	st.volatile.shared.f32 	[%r4+-1024], %f56;
	setp.eq.s32 	%p16, %r24, 128;
	mov.u32 	%r99, %r15;
	@%p16 bra 	$L__BB4_13;
	setp.lt.s32 	%p17, %r15, %r22;
	selp.f32 	%f57, 0f3F800000, 0f00000000, %p17;
	ld.shared.f32 	%f58, [%r11+1024];
	mul.f32 	%f59, %f58, %f57;
	ld.shared.f32 	%f60, [%r25+1024];
	setp.lt.s32 	%p18, %r16, %r22;
	selp.f32 	%f61, 0f3F800000, 0f00000000, %p18;
	ld.shared.f32 	%f62, [%r11+1152];
	mul.f32 	%f63, %f62, %f61;
	ld.shared.f32 	%f64, [%r25+1152];
	mul.f32 	%f65, %f63, %f64;
	fma.rn.f32 	%f66, %f59, %f60, %f65;
	add.s32 	%r76, %r1, 320;
	setp.lt.s32 	%p19, %r76, %r22;
	selp.f32 	%f67, 0f3F800000, 0f00000000, %p19;
	ld.shared.f32 	%f68, [%r11+1280];
	mul.f32 	%f69, %f68, %f67;
	ld.shared.f32 	%f70, [%r25+1280];
	setp.lt.s32 	%p20, %r17, %r22;
	selp.f32 	%f71, 0f3F800000, 0f00000000, %p20;
	ld.shared.f32 	%f72, [%r11+1408];
	mul.f32 	%f73, %f72, %f71;
	ld.shared.f32 	%f74, [%r25+1408];
	mul.f32 	%f75, %f73, %f74;
	fma.rn.f32 	%f76, %f69, %f70, %f75;
	add.f32 	%f77, %f66, %f76;
	ld.volatile.shared.f32 	%f78, [%r4+-1024];
	add.f32 	%f79, %f78, %f77;
	st.volatile.shared.f32 	[%r4+-1024], %f79;
	mov.u32 	%r99, %r18;
$L__BB4_13:
	setp.lt.u32 	%p21, %r21, 384;
	@%p21 bra 	$L__BB4_16;
	shl.b32 	%r77, %r99, 2;
	mov.u32 	%r78, _ZZ18cudaComputeAutocorE6shared;
	add.s32 	%r79, %r78, %r77;
	add.s32 	%r100, %r79, 1024;
	shl.b32 	%r28, %r98, 2;
$L__BB4_15:
	setp.lt.s32 	%p22, %r99, %r22;
	selp.f32 	%f80, 0f3F800000, 0f00000000, %p22;
	ld.shared.f32 	%f81, [%r100+-1024];
	mul.f32 	%f82, %f81, %f80;
	add.s32 	%r80, %r100, %r28;
	ld.shared.f32 	%f83, [%r80+-1024];
	add.s32 	%r81, %r99, 32;
	setp.lt.s32 	%p23, %r81, %r22;
	selp.f32 	%f84, 0f3F800000, 0f00000000, %p23;
	ld.shared.f32 	%f85, [%r100+-896];
	mul.f32 	%f86, %f85, %f84;
	ld.shared.f32 	%f87, [%r80+-896];
	mul.f32 	%f88, %f86, %f87;
	fma.rn.f32 	%f89, %f82, %f83, %f88;
	add.s32 	%r82, %r99, 64;
	setp.lt.s32 	%p24, %r82, %r22;
	selp.f32 	%f90, 0f3F800000, 0f00000000, %p24;
	ld.shared.f32 	%f91, [%r100+-768];
	mul.f32 	%f92, %f91, %f90;
	ld.shared.f32 	%f93, [%r80+-768];
	add.s32 	%r83, %r99, 96;
	setp.lt.s32 	%p25, %r83, %r22;
	selp.f32 	%f94, 0f3F800000, 0f00000000, %p25;
	ld.shared.f32 	%f95, [%r100+-640];
	mul.f32 	%f96, %f95, %f94;
	ld.shared.f32 	%f97, [%r80+-640];
	mul.f32 	%f98, %f96, %f97;
	fma.rn.f32 	%f99, %f92, %f93, %f98;
	add.f32 	%f100, %f89, %f99;
	ld.volatile.shared.f32 	%f101, [%r4+-1024];
	add.f32 	%f102, %f101, %f100;
	st.volatile.shared.f32 	[%r4+-1024], %f102;
	add.s32 	%r84, %r99, 128;
	setp.lt.s32 	%p26, %r84, %r22;
	selp.f32 	%f103, 0f3F800000, 0f00000000, %p26;
	ld.shared.f32 	%f104, [%r100+-512];
	mul.f32 	%f105, %f104, %f103;
	ld.shared.f32 	%f106, [%r80+-512];
	add.s32 	%r85, %r99, 160;
	setp.lt.s32 	%p27, %r85, %r22;
	selp.f32 	%f107, 0f3F800000, 0f00000000, %p27;
	ld.shared.f32 	%f108, [%r100+-384];
	mul.f32 	%f109, %f108, %f107;
	ld.shared.f32 	%f110, [%r80+-384];
	mul.f32 	%f111, %f109, %f110;
	fma.rn.f32 	%f112, %f105, %f106, %f111;
	add.s32 	%r86, %r99, 192;
	setp.lt.s32 	%p28, %r86, %r22;
	selp.f32 	%f113, 0f3F800000, 0f00000000, %p28;
	ld.shared.f32 	%f114, [%r100+-256];
	mul.f32 	%f115, %f114, %f113;
	ld.shared.f32 	%f116, [%r80+-256];
	add.s32 	%r87, %r99, 224;
	setp.lt.s32 	%p29, %r87, %r22;
	selp.f32 	%f117, 0f3F800000, 0f00000000, %p29;
	ld.shared.f32 	%f118, [%r100+-128];
	mul.f32 	%f119, %f118, %f117;
	ld.shared.f32 	%f120, [%r80+-128];
	mul.f32 	%f121, %f119, %f120;
	fma.rn.f32 	%f122, %f115, %f116, %f121;
	add.f32 	%f123, %f112, %f122;
	ld.volatile.shared.f32 	%f124, [%r4+-1024];
	add.f32 	%f125, %f124, %f123;
	st.volatile.shared.f32 	[%r4+-1024], %f125;
	add.s32 	%r88, %r99, 256;
	setp.lt.s32 	%p30, %r88, %r22;
	selp.f32 	%f126, 0f3F800000, 0f00000000, %p30;
	ld.shared.f32 	%f127, [%r100];
	mul.f32 	%f128, %f127, %f126;
	ld.shared.f32 	%f129, [%r80];
	add.s32 	%r89, %r99, 288;
	setp.lt.s32 	%p31, %r89, %r22;
	selp.f32 	%f130, 0f3F800000, 0f00000000, %p31;
	ld.shared.f32 	%f131, [%r100+128];
	mul.f32 	%f132, %f131, %f130;
	ld.shared.f32 	%f133, [%r80+128];
	mul.f32 	%f134, %f132, %f133;
	fma.rn.f32 	%f135, %f128, %f129, %f134;
	add.s32 	%r90, %r99, 320;
	setp.lt.s32 	%p32, %r90, %r22;
	selp.f32 	%f136, 0f3F800000, 0f00000000, %p32;
	ld.shared.f32 	%f137, [%r100+256];
	mul.f32 	%f138, %f137, %f136;
	ld.shared.f32 	%f139, [%r80+256];
	add.s32 	%r91, %r99, 352;
	setp.lt.s32 	%p33, %r91, %r22;
	selp.f32 	%f140, 0f3F800000, 0f00000000, %p33;
	ld.shared.f32 	%f141, [%r100+384];
	mul.f32 	%f142, %f141, %f140;
	ld.shared.f32 	%f143, [%r80+384];
	mul.f32 	%f144, %f142, %f143;
	fma.rn.f32 	%f145, %f138, %f139, %f144;
	add.f32 	%f146, %f135, %f145;
	ld.volatile.shared.f32 	%f147, [%r4+-1024];
	add.f32 	%f148, %f147, %f146;
	st.volatile.shared.f32 	[%r4+-1024], %f148;
	add.s32 	%r92, %r99, 384;
	setp.lt.s32 	%p34, %r92, %r22;
	selp.f32 	%f149, 0f3F800000, 0f00000000, %p34;
	ld.shared.f32 	%f150, [%r100+512];
	mul.f32 	%f151, %f150, %f149;
	ld.shared.f32 	%f152, [%r80+512];
	add.s32 	%r93, %r99, 416;
	setp.lt.s32 	%p35, %r93, %r22;
	selp.f32 	%f153, 0f3F800000, 0f00000000, %p35;
	ld.shared.f32 	%f154, [%r100+640];
	mul.f32 	%f155, %f154, %f153;
	ld.shared.f32 	%f156, [%r80+640];
	mul.f32 	%f157, %f155, %f156;
	fma.rn.f32 	%f158, %f151, %f152, %f157;
	add.s32 	%r94, %r99, 448;
	setp.lt.s32 	%p36, %r94, %r22;
	selp.f32 	%f159, 0f3F800000, 0f00000000, %p36;
	ld.shared.f32 	%f160, [%r100+768];
	mul.f32 	%f161, %f160, %f159;
	ld.shared.f32 	%f162, [%r80+768];
	add.s32 	%r95, %r99, 480;
	setp.lt.s32 	%p37, %r95, %r22;
	selp.f32 	%f163, 0f3F800000, 0f00000000, %p37;
	ld.shared.f32 	%f164, [%r100+896];
	mul.f32 	%f165, %f164, %f163;
	ld.shared.f32 	%f166, [%r80+896];
	mul.f32 	%f167, %f165, %f166;
	fma.rn.f32 	%f168, %f161, %f162, %f167;
	add.f32 	%f169, %f158, %f168;
	ld.volatile.shared.f32 	%f170, [%r4+-1024];
	add.f32 	%f171, %f170, %f169;
	st.volatile.shared.f32 	[%r4+-1024], %f171;
	add.s32 	%r100, %r100, 2048;
	add.s32 	%r99, %r99, 512;
	setp.lt.u32 	%p38, %r99, %r23;
	@%p38 bra 	$L__BB4_15;
$L__BB4_16:
	setp.ne.s32 	%p39, %r1, 0;
	ld.volatile.shared.f32 	%f172, [%r4+-1024];
	ld.volatile.shared.f32 	%f173, [%r4+-960];
	add.f32 	%f174, %f172, %f173;
	ld.volatile.shared.f32 	%f175, [%r4+-992];
	ld.volatile.shared.f32 	%f176, [%r4+-928];
	add.f32 	%f177, %f175, %f176;
	add.f32 	%f178, %f174, %f177;
	st.volatile.shared.f32 	[%r4+-1024], %f178;
	ld.volatile.shared.f32 	%f179, [%r4+-1024];
	ld.volatile.shared.f32 	%f180, [%r4+-1008];
	add.f32 	%f181, %f179, %f180;
	ld.volatile.shared.f32 	%f182, [%r4+-1016];
	ld.volatile.shared.f32 	%f183, [%r4+-1000];
	add.f32 	%f184, %f182, %f183;
	add.f32 	%f185, %f181, %f184;
	st.volatile.shared.f32 	[%r4+-1024], %f185;
	@%p39 bra 	$L__BB4_18;
	ld.volatile.shared.f32 	%f186, [%r4+-1024];
	ld.volatile.shared.f32 	%f187, [%r4+-1020];
	add.f32 	%f188, %f186, %f187;
	add.s32 	%r96, %r98, %r9;
	mul.wide.u32 	%rd21, %r96, 4;
	add.s64 	%rd22, %rd3, %rd21;
	st.global.f32 	[%rd22], %f188;
$L__BB4_18:
	add.s32 	%r98, %r98, 8;
	setp.le.s32 	%p40, %r98, %r35;
	add.s32 	%r97, %r97, 1;
	@%p40 bra 	$L__BB4_8;
$L__BB4_19:
	ret;

}
	// .globl	cudaComputeLPC
.visible .entry cudaComputeLPC(
	.param .u64 .ptr .align 1 cudaComputeLPC_param_0,
	.param .u64 .ptr .align 1 cudaComputeLPC_param_1,
	.param .u64 .ptr .align 1 cudaComputeLPC_param_2,
	.param .u32 cudaComputeLPC_param_3,
	.param .u32 cudaComputeLPC_param_4
)
{
	.reg .pred 	%p<50>;
	.reg .b32 	%r<129>;
	.reg .b32 	%f<165>;
	.reg .b64 	%rd<29>;
	// demoted variable
	.shared .align 4 .b8 _ZZ14cudaComputeLPCE6shared[1220];
	ld.param.u64 	%rd5, [cudaComputeLPC_param_0];
	ld.param.u64 	%rd6, [cudaComputeLPC_param_1];
	ld.param.u64 	%rd4, [cudaComputeLPC_param_2];
	ld.param.u32 	%r41, [cudaComputeLPC_param_3];
	ld.param.u32 	%r42, [cudaComputeLPC_param_4];
	cvta.to.global.u64 	%rd1, %rd5;
	cvta.to.global.u64 	%rd2, %rd6;
	mov.u32 	%r1, %tid.x;
	setp.gt.u32 	%p3, %r1, 15;
	shl.b32 	%r43, %r1, 2;
	mov.u32 	%r44, _ZZ14cudaComputeLPCE6shared;
	add.s32 	%r2, %r44, %r43;
	@%p3 bra 	$L__BB5_2;
	cvta.to.global.u64 	%rd7, %rd4;
	mov.u32 	%r45, %ctaid.y;
	mul.wide.u32 	%rd8, %r45, 64;
	add.s64 	%rd9, %rd7, %rd8;
	mul.wide.u32 	%rd10, %r1, 4;
	add.s64 	%rd11, %rd9, %rd10;
	ld.global.u32 	%r46, [%rd11];
	st.shared.u32 	[%r2], %r46;
$L__BB5_2:
	setp.lt.s32 	%p4, %r41, 0;
	@%p4 bra 	$L__BB5_54;
	mov.u32 	%r48, %ctaid.y;
	mad.lo.s32 	%r49, %r42, %r48, %r1;
	add.s32 	%r3, %r41, 1;
	mad.lo.s32 	%r4, %r49, %r41, %r49;
	setp.lt.u32 	%p5, %r1, 64;
	mov.u32 	%r50, %ntid.x;
	setp.gt.u32 	%p6, %r50, 64;
	and.pred  	%p1, %p5, %p6;
	and.b32  	%r6, %r3, 3;
	setp.lt.u32 	%p7, %r41, 3;
	mov.b32 	%r121, 0;
	@%p7 bra 	$L__BB5_42;
	and.b32  	%r121, %r3, -4;
	neg.s32 	%r120, %r121;
	add.s32 	%r118, %r44, 332;
	add.s32 	%r119, %r4, 1;
	not.pred 	%p9, %p1;
$L__BB5_5:
	setp.ge.s32 	%p8, %r1, %r42;
	mov.f32 	%f159, 0f00000000;
	@%p8 bra 	$L__BB5_7;
	add.s32 	%r53, %r119, -1;
	mul.wide.u32 	%rd12, %r53, 4;
	add.s64 	%rd13, %rd2, %rd12;
	ld.global.f32 	%f159, [%rd13];
$L__BB5_7:
	st.volatile.shared.f32 	[%r2+708], %f159;
	bar.sync 	0;
	@%p9 bra 	$L__BB5_9;
	ld.volatile.shared.f32 	%f16, [%r2+964];
	ld.volatile.shared.f32 	%f17, [%r2+708];
	add.f32 	%f18, %f16, %f17;
	st.volatile.shared.f32 	[%r2+708], %f18;
$L__BB5_9:
	setp.gt.u32 	%p10, %r1, 31;
	bar.sync 	0;
	@%p10 bra 	$L__BB5_14;
	setp.lt.u32 	%p11, %r50, 33;
	@%p11 bra 	$L__BB5_12;
	ld.volatile.shared.f32 	%f19, [%r2+836];
	ld.volatile.shared.f32 	%f20, [%r2+708];
	add.f32 	%f21, %f19, %f20;
	st.volatile.shared.f32 	[%r2+708], %f21;
$L__BB5_12:
	setp.ne.s32 	%p12, %r1, 0;
	ld.volatile.shared.f32 	%f22, [%r2+772];
	ld.volatile.shared.f32 	%f23, [%r2+708];
	add.f32 	%f24, %f22, %f23;
	st.volatile.shared.f32 	[%r2+708], %f24;
	ld.volatile.shared.f32 	%f25, [%r2+740];
	ld.volatile.shared.f32 	%f26, [%r2+708];
	add.f32 	%f27, %f25, %f26;
	st.volatile.shared.f32 	[%r2+708], %f27;
	ld.volatile.shared.f32 	%f28, [%r2+724];
	ld.volatile.shared.f32 	%f29, [%r2+708];
	add.f32 	%f30, %f28, %f29;
	st.volatile.shared.f32 	[%r2+708], %f30;
	ld.volatile.shared.f32 	%f31, [%r2+716];
	ld.volatile.shared.f32 	%f32, [%r2+708];
	add.f32 	%f33, %f31, %f32;
	st.volatile.shared.f32 	[%r2+708], %f33;
	ld.volatile.shared.f32 	%f34, [%r2+712];
	ld.volatile.shared.f32 	%f35, [%r2+708];
	add.f32 	%f36, %f34, %f35;
	st.volatile.shared.f32 	[%r2+708], %f36;
	@%p12 bra 	$L__BB5_14;
	ld.volatile.shared.f32 	%f37, [_ZZ14cudaComputeLPCE6shared+708];
	st.volatile.shared.f32 	[%r118+-12], %f37;
$L__BB5_14:
	setp.ge.s32 	%p13, %r1, %r42;
	mov.f32 	%f160, 0f00000000;
	@%p13 bra 	$L__BB5_16;
	mul.wide.u32 	%rd14, %r119, 4;
	add.s64 	%rd15, %rd2, %rd14;
	ld.global.f32 	%f160, [%rd15];
$L__BB5_16:
	st.volatile.shared.f32 	[%r2+708], %f160;
	bar.sync 	0;
	@%p9 bra 	$L__BB5_18;
	ld.volatile.shared.f32 	%f39, [%r2+964];
	ld.volatile.shared.f32 	%f40, [%r2+708];
	add.f32 	%f41, %f39, %f40;
	st.volatile.shared.f32 	[%r2+708], %f41;
$L__BB5_18:
	setp.gt.u32 	%p15, %r1, 31;
	bar.sync 	0;
	@%p15 bra 	$L__BB5_23;
	setp.lt.u32 	%p16, %r50, 33;
	@%p16 bra 	$L__BB5_21;
	ld.volatile.shared.f32 	%f42, [%r2+836];
	ld.volatile.shared.f32 	%f43, [%r2+708];
	add.f32 	%f44, %f42, %f43;
	st.volatile.shared.f32 	[%r2+708], %f44;
$L__BB5_21:
	setp.ne.s32 	%p17, %r1, 0;
	ld.volatile.shared.f32 	%f45, [%r2+772];
	ld.volatile.shared.f32 	%f46, [%r2+708];
	add.f32 	%f47, %f45, %f46;
	st.volatile.shared.f32 	[%r2+708], %f47;
	ld.volatile.shared.f32 	%f48, [%r2+740];
	ld.volatile.shared.f32 	%f49, [%r2+708];
	add.f32 	%f50, %f48, %f49;
	st.volatile.shared.f32 	[%r2+708], %f50;
	ld.volatile.shared.f32 	%f51, [%r2+724];
	ld.volatile.shared.f32 	%f52, [%r2+708];
	add.f32 	%f53, %f51, %f52;
	st.volatile.shared.f32 	[%r2+708], %f53;
	ld.volatile.shared.f32 	%f54, [%r2+716];
	ld.volatile.shared.f32 	%f55, [%r2+708];
	add.f32 	%f56, %f54, %f55;
	st.volatile.shared.f32 	[%r2+708], %f56;
	ld.volatile.shared.f32 	%f57, [%r2+712];
	ld.volatile.shared.f32 	%f58, [%r2+708];
	add.f32 	%f59, %f57, %f58;
	st.volatile.shared.f32 	[%r2+708], %f59;
	@%p17 bra 	$L__BB5_23;
	ld.volatile.shared.f32 	%f60, [_ZZ14cudaComputeLPCE6shared+708];
	st.volatile.shared.f32 	[%r118+-8], %f60;
$L__BB5_23:
	setp.ge.s32 	%p18, %r1, %r42;
	mov.f32 	%f161, 0f00000000;
	@%p18 bra 	$L__BB5_25;
	add.s32 	%r54, %r119, 1;
	mul.wide.u32 	%rd16, %r54, 4;
	add.s64 	%rd17, %rd2, %rd16;
	ld.global.f32 	%f161, [%rd17];
$L__BB5_25:
	st.volatile.shared.f32 	[%r2+708], %f161;
	bar.sync 	0;
	@%p9 bra 	$L__BB5_27;
	ld.volatile.shared.f32 	%f62, [%r2+964];
	ld.volatile.shared.f32 	%f63, [%r2+708];
	add.f32 	%f64, %f62, %f63;
	st.volatile.shared.f32 	[%r2+708], %f64;
$L__BB5_27:
	setp.gt.u32 	%p20, %r1, 31;
	bar.sync 	0;
	@%p20 bra 	$L__BB5_32;
	setp.lt.u32 	%p21, %r50, 33;
	@%p21 bra 	$L__BB5_30;
	ld.volatile.shared.f32 	%f65, [%r2+836];
	ld.volatile.shared.f32 	%f66, [%r2+708];
	add.f32 	%f67, %f65, %f66;
	st.volatile.shared.f32 	[%r2+708], %f67;
$L__BB5_30:
	setp.ne.s32 	%p22, %r1, 0;
	ld.volatile.shared.f32 	%f68, [%r2+772];
	ld.volatile.shared.f32 	%f69, [%r2+708];
	add.f32 	%f70, %f68, %f69;
	st.volatile.shared.f32 	[%r2+708], %f70;
	ld.volatile.shared.f32 	%f71, [%r2+740];
	ld.volatile.shared.f32 	%f72, [%r2+708];
	add.f32 	%f73, %f71, %f72;
	st.volatile.shared.f32 	[%r2+708], %f73;
	ld.volatile.shared.f32 	%f74, [%r2+724];
	ld.volatile.shared.f32 	%f75, [%r2+708];
	add.f32 	%f76, %f74, %f75;
	st.volatile.shared.f32 	[%r2+708], %f76;
	ld.volatile.shared.f32 	%f77, [%r2+716];
	ld.volatile.shared.f32 	%f78, [%r2+708];
	add.f32 	%f79, %f77, %f78;
	st.volatile.shared.f32 	[%r2+708], %f79;
	ld.volatile.shared.f32 	%f80, [%r2+712];
	ld.volatile.shared.f32 	%f81, [%r2+708];
	add.f32 	%f82, %f80, %f81;
	st.volatile.shared.f32 	[%r2+708], %f82;
	@%p22 bra 	$L__BB5_32;
	ld.volatile.shared.f32 	%f83, [_ZZ14cudaComputeLPCE6shared+708];
	st.volatile.shared.f32 	[%r118+-4], %f83;
$L__BB5_32:
	setp.ge.s32 	%p23, %r1, %r42;
	mov.f32 	%f162, 0f00000000;
	@%p23 bra 	$L__BB5_34;
	add.s32 	%r55, %r119, 2;
	mul.wide.u32 	%rd18, %r55, 4;
	add.s64 	%rd19, %rd2, %rd18;
	ld.global.f32 	%f162, [%rd19];
$L__BB5_34:
	st.volatile.shared.f32 	[%r2+708], %f162;
	bar.sync 	0;
	@%p9 bra 	$L__BB5_36;
	ld.volatile.shared.f32 	%f85, [%r2+964];
	ld.volatile.shared.f32 	%f86, [%r2+708];
	add.f32 	%f87, %f85, %f86;
	st.volatile.shared.f32 	[%r2+708], %f87;
$L__BB5_36:
	setp.gt.u32 	%p25, %r1, 31;
	bar.sync 	0;
	@%p25 bra 	$L__BB5_41;
	setp.lt.u32 	%p26, %r50, 33;
	@%p26 bra 	$L__BB5_39;
	ld.volatile.shared.f32 	%f88, [%r2+836];
	ld.volatile.shared.f32 	%f89, [%r2+708];
	add.f32 	%f90, %f88, %f89;
	st.volatile.shared.f32 	[%r2+708], %f90;
$L__BB5_39:
	setp.ne.s32 	%p27, %r1, 0;
	ld.volatile.shared.f32 	%f91, [%r2+772];
	ld.volatile.shared.f32 	%f92, [%r2+708];
	add.f32 	%f93, %f91, %f92;
	st.volatile.shared.f32 	[%r2+708], %f93;
	ld.volatile.shared.f32 	%f94, [%r2+740];
	ld.volatile.shared.f32 	%f95, [%r2+708];
	add.f32 	%f96, %f94, %f95;
	st.volatile.shared.f32 	[%r2+708], %f96;
	ld.volatile.shared.f32 	%f97, [%r2+724];
	ld.volatile.shared.f32 	%f98, [%r2+708];
	add.f32 	%f99, %f97, %f98;
	st.volatile.shared.f32 	[%r2+708], %f99;
	ld.volatile.shared.f32 	%f100, [%r2+716];
	ld.volatile.shared.f32 	%f101, [%r2+708];
	add.f32 	%f102, %f100, %f101;
	st.volatile.shared.f32 	[%r2+708], %f102;
	ld.volatile.shared.f32 	%f103, [%r2+712];
	ld.volatile.shared.f32 	%f104, [%r2+708];
	add.f32 	%f105, %f103, %f104;
	st.volatile.shared.f32 	[%r2+708], %f105;
	@%p27 bra 	$L__BB5_41;
	ld.volatile.shared.f32 	%f106, [_ZZ14cudaComputeLPCE6shared+708];
	st.volatile.shared.f32 	[%r118], %f106;
$L__BB5_41:
	add.s32 	%r120, %r120, 4;
	add.s32 	%r119, %r119, 4;
	add.s32 	%r118, %r118, 16;
	setp.ne.s32 	%p28, %r120, 0;
	@%p28 bra 	$L__BB5_5;
$L__BB5_42:
	setp.eq.s32 	%p29, %r6, 0;
	@%p29 bra 	$L__BB5_54;
	shl.b32 	%r56, %r121, 2;
	add.s32 	%r58, %r56, %r44;
	add.s32 	%r124, %r58, 320;
	add.s32 	%r123, %r121, %r4;
	neg.s32 	%r122, %r6;
	not.pred 	%p31, %p1;
$L__BB5_44:
	.pragma "nounroll";
	setp.ge.s32 	%p30, %r1, %r42;
	mov.f32 	%f163, 0f00000000;
	@%p30 bra 	$L__BB5_46;
	mul.wide.u32 	%rd20, %r123, 4;
	add.s64 	%rd21, %rd2, %rd20;
	ld.global.f32 	%f163, [%rd21];
$L__BB5_46:
	st.volatile.shared.f32 	[%r2+708], %f163;
	bar.sync 	0;
	@%p31 bra 	$L__BB5_48;
	ld.volatile.shared.f32 	%f108, [%r2+964];
	ld.volatile.shared.f32 	%f109, [%r2+708];
	add.f32 	%f110, %f108, %f109;
	st.volatile.shared.f32 	[%r2+708], %f110;
$L__BB5_48:
	setp.gt.u32 	%p32, %r1, 31;
	bar.sync 	0;
	@%p32 bra 	$L__BB5_53;
	setp.lt.u32 	%p33, %r50, 33;
	@%p33 bra 	$L__BB5_51;
	ld.volatile.shared.f32 	%f111, [%r2+836];
	ld.volatile.shared.f32 	%f112, [%r2+708];
	add.f32 	%f113, %f111, %f112;
	st.volatile.shared.f32 	[%r2+708], %f113;
$L__BB5_51:
	setp.ne.s32 	%p34, %r1, 0;
	ld.volatile.shared.f32 	%f114, [%r2+772];
	ld.volatile.shared.f32 	%f115, [%r2+708];
	add.f32 	%f116, %f114, %f115;
	st.volatile.shared.f32 	[%r2+708], %f116;
	ld.volatile.shared.f32 	%f117, [%r2+740];
	ld.volatile.shared.f32 	%f118, [%r2+708];
	add.f32 	%f119, %f117, %f118;
	st.volatile.shared.f32 	[%r2+708], %f119;
	ld.volatile.shared.f32 	%f120, [%r2+724];
	ld.volatile.shared.f32 	%f121, [%r2+708];
	add.f32 	%f122, %f120, %f121;
	st.volatile.shared.f32 	[%r2+708], %f122;
	ld.volatile.shared.f32 	%f123, [%r2+716];
	ld.volatile.shared.f32 	%f124, [%r2+708];
	add.f32 	%f125, %f123, %f124;
	st.volatile.shared.f32 	[%r2+708], %f125;
	ld.volatile.shared.f32 	%f126, [%r2+712];
	ld.volatile.shared.f32 	%f127, [%r2+708];
	add.f32 	%f128, %f126, %f127;
	st.volatile.shared.f32 	[%r2+708], %f128;
	@%p34 bra 	$L__BB5_53;
	ld.volatile.shared.f32 	%f129, [_ZZ14cudaComputeLPCE6shared+708];
	st.volatile.shared.f32 	[%r124], %f129;
$L__BB5_53:
	add.s32 	%r124, %r124, 4;
	add.s32 	%r123, %r123, 1;
	add.s32 	%r122, %r122, 1;
	setp.ne.s32 	%p35, %r122, 0;
	@%p35 bra 	$L__BB5_44;
$L__BB5_54:
	setp.gt.u32 	%p36, %r1, 31;
	@%p36 bra 	$L__BB5_65;
	ld.volatile.shared.f32 	%f130, [%r2+324];
	st.volatile.shared.f32 	[%r2+452], %f130;
	ld.volatile.shared.f32 	%f131, [%r2+324];
	st.volatile.shared.f32 	[%r2+580], %f131;
	mov.b32 	%r59, 0;
	st.volatile.shared.u32 	[%r2+64], %r59;
	ld.volatile.shared.f32 	%f164, [_ZZ14cudaComputeLPCE6shared+320];
	setp.lt.s32 	%p37, %r41, 1;
	@%p37 bra 	$L__BB5_65;
	mul.wide.u32 	%rd22, %r1, 4;
	add.s64 	%rd3, %rd1, %rd22;
	add.s32 	%r127, %r41, -1;
	neg.s32 	%r126, %r1;
	sub.s32 	%r63, %r44, %r43;
	add.s32 	%r125, %r63, 64;
	mov.b32 	%r128, 0;
$L__BB5_57:
	ld.volatile.shared.f32 	%f132, [_ZZ14cudaComputeLPCE6shared+580];
	neg.f32 	%f133, %f132;
	div.rn.f32 	%f13, %f133, %f164;
	ld.volatile.shared.f32 	%f134, [_ZZ14cudaComputeLPCE6shared+580];
	mul.rz.f32 	%f135, %f134, %f13;
	add.f32 	%f164, %f164, %f135;
	setp.ge.s32 	%p38, %r1, %r127;
	@%p38 bra 	$L__BB5_59;
	ld.volatile.shared.f32 	%f136, [%r2+584];
	ld.volatile.shared.f32 	%f137, [%r2+452];
	mul.rz.f32 	%f138, %f13, %f137;
	add.f32 	%f139, %f136, %f138;
	ld.volatile.shared.f32 	%f140, [%r2+584];
	mul.rz.f32 	%f141, %f140, %f13;
	ld.volatile.shared.f32 	%f142, [%r2+452];
	add.f32 	%f143, %f141, %f142;
	st.volatile.shared.f32 	[%r2+580], %f139;
	st.volatile.shared.f32 	[%r2+452], %f143;
$L__BB5_59:
	setp.lt.u32 	%p40, %r1, %r128;
	selp.f32 	%f144, 0f3F800000, 0f00000000, %p40;
	ld.volatile.shared.f32 	%f145, [%r125+-4];
	mul.rz.f32 	%f146, %f13, %f145;
	mul.f32 	%f147, %f146, %f144;
	setp.eq.s32 	%p41, %r126, 0;
	selp.f32 	%f148, 0f3F800000, 0f00000000, %p41;
	fma.rn.f32 	%f149, %f13, %f148, %f147;
	ld.volatile.shared.f32 	%f150, [%r2+64];
	add.f32 	%f151, %f150, %f149;
	st.volatile.shared.f32 	[%r2+64], %f151;
	setp.gt.u32 	%p42, %r128, 8;
	selp.b32 	%r64, 12, 13, %p42;
	ld.shared.u32 	%r65, [_ZZ14cudaComputeLPCE6shared+8];
	add.s32 	%r33, %r128, %r65;
	ld.volatile.shared.f32 	%f152, [%r2+64];
	abs.f32 	%f153, %f152;
	mul.f32 	%f154, %f153, 0f47000000;
	cvt.rni.s32.f32 	%r66, %f154;
	clz.b32 	%r67, %r66;
	add.s32 	%r68, %r67, %r64;
	setp.gt.u32 	%p43, %r1, %r128;
	shl.b32 	%r69, %r68, 8;
	sub.s32 	%r70, 8448, %r69;
	shr.s32 	%r71, %r70, 8;
	selp.b32 	%r72, 0, %r71, %p43;
	st.volatile.shared.u32 	[%r2+192], %r72;
	ld.volatile.shared.u32 	%r73, [%r2+192];
	ld.volatile.shared.u32 	%r74, [%r2+256];
	max.s32 	%r75, %r73, %r74;
	st.volatile.shared.u32 	[%r2+192], %r75;
	ld.volatile.shared.u32 	%r76, [%r2+192];
	ld.volatile.shared.u32 	%r77, [%r2+224];
	max.s32 	%r78, %r76, %r77;
	st.volatile.shared.u32 	[%r2+192], %r78;
	ld.volatile.shared.u32 	%r79, [%r2+192];
	ld.volatile.shared.u32 	%r80, [%r2+208];
	max.s32 	%r81, %r79, %r80;
	st.volatile.shared.u32 	[%r2+192], %r81;
	ld.volatile.shared.u32 	%r82, [%r2+192];
	ld.volatile.shared.u32 	%r83, [%r2+200];
	max.s32 	%r84, %r82, %r83;
	st.volatile.shared.u32 	[%r2+192], %r84;
	ld.volatile.shared.u32 	%r85, [%r2+192];
	ld.volatile.shared.u32 	%r86, [%r2+196];
	max.s32 	%r87, %r85, %r86;
	st.volatile.shared.u32 	[%r2+192], %r87;
	ld.volatile.shared.u32 	%r88, [_ZZ14cudaComputeLPCE6shared+192];
	sub.s32 	%r89, 15, %r88;
	min.s32 	%r90, %r89, 15;
	max.s32 	%r34, %r90, 0;
	mov.b32 	%r91, -1;
	shl.b32 	%r92, %r91, %r64;
	not.b32 	%r93, %r92;
	ld.volatile.shared.f32 	%f155, [%r125];
	neg.f32 	%f156, %f155;
	mov.b32 	%r94, 1;
	shl.b32 	%r95, %r94, %r34;
	cvt.rn.f32.u32 	%f157, %r95;
	mul.f32 	%f158, %f156, %f157;
	cvt.rni.s32.f32 	%r96, %f158;
	min.s32 	%r97, %r93, %r96;
	max.s32 	%r35, %r92, %r97;
	mov.pred 	%p49, 0;
	@%p43 bra 	$L__BB5_62;
	setp.ne.s32 	%p45, %r1, 0;
	mul.wide.s32 	%rd23, %r33, 192;
	add.s64 	%rd24, %rd3, %rd23;
	st.global.u32 	[%rd24+64], %r35;
	@%p45 bra 	$L__BB5_62;
	add.s64 	%rd26, %rd1, %rd23;
	st.global.u32 	[%rd26+8], %r34;
	mov.pred 	%p49, -1;
$L__BB5_62:
	clz.b32 	%r98, %r35;
	not.b32 	%r99, %r35;
	clz.b32 	%r100, %r99;
	max.u32 	%r101, %r98, %r100;
	sub.s32 	%r102, 33, %r101;
	st.volatile.shared.u32 	[%r2+192], %r102;
	ld.volatile.shared.u32 	%r103, [%r2+192];
	ld.volatile.shared.u32 	%r104, [%r2+256];
	max.s32 	%r105, %r103, %r104;
	st.volatile.shared.u32 	[%r2+192], %r105;
	ld.volatile.shared.u32 	%r106, [%r2+192];
	ld.volatile.shared.u32 	%r107, [%r2+224];
	max.s32 	%r108, %r106, %r107;
	st.volatile.shared.u32 	[%r2+192], %r108;
	ld.volatile.shared.u32 	%r109, [%r2+192];
	ld.volatile.shared.u32 	%r110, [%r2+208];
	max.s32 	%r111, %r109, %r110;
	st.volatile.shared.u32 	[%r2+192], %r111;
	ld.volatile.shared.u32 	%r112, [%r2+192];
	ld.volatile.shared.u32 	%r113, [%r2+200];
	max.s32 	%r114, %r112, %r113;
	st.volatile.shared.u32 	[%r2+192], %r114;
	ld.volatile.shared.u32 	%r115, [%r2+192];
	ld.volatile.shared.u32 	%r116, [%r2+196];
	max.s32 	%r117, %r115, %r116;
	st.volatile.shared.u32 	[%r2+192], %r117;
	ld.volatile.shared.u32 	%r36, [_ZZ14cudaComputeLPCE6shared+192];
	not.pred 	%p47, %p49;
	@%p47 bra 	$L__BB5_64;
	mul.wide.s32 	%rd27, %r33, 192;
	add.s64 	%rd28, %rd1, %rd27;
	st.global.u32 	[%rd28+12], %r36;
$L__BB5_64:
	add.s32 	%r128, %r128, 1;
	add.s32 	%r127, %r127, -1;
	add.s32 	%r126, %r126, 1;
	add.s32 	%r125, %r125, 4;
	setp.ne.s32 	%p48, %r127, -1;
	@%p48 bra 	$L__BB5_57;
$L__BB5_65:
	ret;

}
	// .globl	cudaComputeLPCLattice
.visible .entry cudaComputeLPCLattice(
	.param .u64 .ptr .align 1 cudaComputeLPCLattice_param_0,
	.param .u32 cudaComputeLPCLattice_param_1,
	.param .u64 .ptr .align 1 cudaComputeLPCLattice_param_2,
	.param .u32 cudaComputeLPCLattice_param_3,
	.param .u32 cudaComputeLPCLattice_param_4
)
{
	.reg .pred 	%p<36>;
	.reg .b32 	%r<113>;
	.reg .b32 	%f<161>;
	.reg .b64 	%rd<19>;
	// demoted variable
	.shared .align 4 .b8 _ZZ21cudaComputeLPCLatticeE6shared[5836];
	ld.param.u64 	%rd7, [cudaComputeLPCLattice_param_0];
	ld.param.u32 	%r24, [cudaComputeLPCLattice_param_1];
	ld.param.u64 	%rd8, [cudaComputeLPCLattice_param_2];
	ld.param.u32 	%r25, [cudaComputeLPCLattice_param_3];
	ld.param.u32 	%r26, [cudaComputeLPCLattice_param_4];
	cvta.to.global.u64 	%rd1, %rd8;
	cvta.to.global.u64 	%rd2, %rd7;
	mov.u32 	%r1, %tid.x;
	setp.gt.u32 	%p1, %r1, 47;
	shl.b32 	%r27, %r1, 2;
	mov.u32 	%r111, _ZZ21cudaComputeLPCLatticeE6shared;
	add.s32 	%r2, %r111, %r27;
	@%p1 bra 	$L__BB6_2;
	mov.u32 	%r29, %ctaid.y;
	mul.lo.s32 	%r30, %r24, %r29;
	mul.wide.u32 	%rd9, %r30, 192;
	add.s64 	%rd10, %rd2, %rd9;
	mul.wide.u32 	%rd11, %r1, 4;
	add.s64 	%rd12, %rd10, %rd11;
	ld.global.u32 	%r31, [%rd12];
	st.shared.u32 	[%r2], %r31;
$L__BB6_2:
	bar.sync 	0;
	setp.ge.u32 	%p2, %r1, %r25;
	mov.f32 	%f159, 0f00000000;
	@%p2 bra 	$L__BB6_4;
	ld.shared.u32 	%r32, [_ZZ21cudaComputeLPCLatticeE6shared+4];
	add.s32 	%r33, %r32, %r1;
	mul.wide.u32 	%rd13, %r33, 4;
	add.s64 	%rd14, %rd1, %rd13;
	ld.global.u32 	%r34, [%rd14];
	ld.shared.u32 	%r35, [_ZZ21cudaComputeLPCLatticeE6shared+44];
	shr.s32 	%r36, %r34, %r35;
	cvt.rn.f32.s32 	%f159, %r36;
$L__BB6_4:
	st.volatile.shared.f32 	[%r2+192], %f159;
	add.s32 	%r3, %r1, 256;
	setp.ge.u32 	%p3, %r3, %r25;
	mov.f32 	%f160, 0f00000000;
	@%p3 bra 	$L__BB6_6;
	ld.shared.u32 	%r37, [_ZZ21cudaComputeLPCLatticeE6shared+4];
	add.s32 	%r38, %r3, %r37;
	mul.wide.u32 	%rd15, %r38, 4;
	add.s64 	%rd16, %rd1, %rd15;
	ld.global.u32 	%r39, [%rd16];
	ld.shared.u32 	%r40, [_ZZ21cudaComputeLPCLatticeE6shared+44];
	shr.s32 	%r41, %r39, %r40;
	cvt.rn.f32.s32 	%f160, %r41;
$L__BB6_6:
	st.volatile.shared.f32 	[%r2+1216], %f160;
	ld.volatile.shared.f32 	%f9, [%r2+192];
	st.volatile.shared.f32 	[%r2+2240], %f9;
	ld.volatile.shared.f32 	%f10, [%r2+1216];
	st.volatile.shared.f32 	[%r2+3264], %f10;
	bar.sync 	0;
	ld.volatile.shared.f32 	%f11, [%r2+192];
	ld.volatile.shared.f32 	%f12, [%r2+192];
	ld.volatile.shared.f32 	%f13, [%r2+1216];
	ld.volatile.shared.f32 	%f14, [%r2+1216];
	mul.f32 	%f15, %f13, %f14;
	fma.rn.f32 	%f16, %f11, %f12, %f15;
	st.volatile.shared.f32 	[%r2+4288], %f16;
	bar.sync 	0;
	setp.gt.u32 	%p4, %r1, 127;
	@%p4 bra 	$L__BB6_8;
	ld.volatile.shared.f32 	%f17, [%r2+4800];
	ld.volatile.shared.f32 	%f18, [%r2+4288];
	add.f32 	%f19, %f17, %f18;
	st.volatile.shared.f32 	[%r2+4288], %f19;
$L__BB6_8:
	bar.sync 	0;
	setp.gt.u32 	%p5, %r1, 63;
	@%p5 bra 	$L__BB6_10;
	ld.volatile.shared.f32 	%f20, [%r2+4544];
	ld.volatile.shared.f32 	%f21, [%r2+4288];
	add.f32 	%f22, %f20, %f21;
	st.volatile.shared.f32 	[%r2+4288], %f22;
$L__BB6_10:
	bar.sync 	0;
	setp.gt.u32 	%p6, %r1, 31;
	@%p6 bra 	$L__BB6_12;
	ld.volatile.shared.f32 	%f23, [%r2+4416];
	ld.volatile.shared.f32 	%f24, [%r2+4288];
	add.f32 	%f25, %f23, %f24;
	st.volatile.shared.f32 	[%r2+4288], %f25;
$L__BB6_12:
	setp.gt.u32 	%p7, %r1, 31;
	bar.sync 	0;
	@%p7 bra 	$L__BB6_14;
	ld.volatile.shared.f32 	%f26, [%r2+4352];
	ld.volatile.shared.f32 	%f27, [%r2+4288];
	add.f32 	%f28, %f26, %f27;
	st.volatile.shared.f32 	[%r2+4288], %f28;
$L__BB6_14:
	ld.volatile.shared.f32 	%f29, [%r2+4320];
	ld.volatile.shared.f32 	%f30, [%r2+4288];
	add.f32 	%f31, %f29, %f30;
	st.volatile.shared.f32 	[%r2+4288], %f31;
	ld.volatile.shared.f32 	%f32, [%r2+4304];
	ld.volatile.shared.f32 	%f33, [%r2+4288];
	add.f32 	%f34, %f32, %f33;
	st.volatile.shared.f32 	[%r2+4288], %f34;
	ld.volatile.shared.f32 	%f35, [%r2+4296];
	ld.volatile.shared.f32 	%f36, [%r2+4288];
	add.f32 	%f37, %f35, %f36;
	st.volatile.shared.f32 	[%r2+4288], %f37;
	ld.volatile.shared.f32 	%f38, [%r2+4292];
	ld.volatile.shared.f32 	%f39, [%r2+4288];
	add.f32 	%f40, %f38, %f39;
	st.volatile.shared.f32 	[%r2+4288], %f40;
	setp.ne.s32 	%p8, %r1, 0;
	@%p8 bra 	$L__BB6_16;
	ld.volatile.shared.f32 	%f41, [_ZZ21cudaComputeLPCLatticeE6shared+4288];
	st.volatile.shared.f32 	[_ZZ21cudaComputeLPCLatticeE6shared+5828], %f41;
	ld.volatile.shared.f32 	%f42, [_ZZ21cudaComputeLPCLatticeE6shared+4288];
	cvt.rn.f32.s32 	%f43, %r25;
	div.rn.f32 	%f44, %f42, %f43;
	st.volatile.shared.f32 	[_ZZ21cudaComputeLPCLatticeE6shared+5696], %f44;
$L__BB6_16:
	bar.sync 	0;
	setp.lt.s32 	%p9, %r26, 1;
	@%p9 bra 	$L__BB6_54;
	mov.u32 	%r44, %ctaid.y;
	mul.lo.s32 	%r112, %r24, %r44;
	mul.wide.u32 	%rd17, %r1, 4;
	add.s64 	%rd18, %rd17, %rd2;
	add.s64 	%rd3, %rd18, 64;
	add.s32 	%r5, %r27, 1220;
	neg.s32 	%r110, %r26;
	sub.s32 	%r7, 5308, %r27;
	mov.b32 	%r109, 257;
	mov.u32 	%r107, %r1;
	mov.u32 	%r108, %r25;
$L__BB6_18:
	mov.u32 	%r8, %r107;
	setp.gt.u32 	%p10, %r1, 127;
	mul.wide.s32 	%rd4, %r112, 192;
	add.s64 	%rd5, %rd3, %rd4;
	add.s32 	%r107, %r8, 1;
	setp.lt.u32 	%p11, %r107, %r25;
	selp.f32 	%f45, 0f3F800000, 0f00000000, %p11;
	add.s32 	%r15, %r111, %r5;
	ld.volatile.shared.f32 	%f46, [%r15+-1024];
	mul.f32 	%f5, %f46, %f45;
	add.s32 	%r46, %r8, 257;
	setp.lt.u32 	%p12, %r46, %r25;
	selp.f32 	%f47, 0f3F800000, 0f00000000, %p12;
	ld.volatile.shared.f32 	%f48, [%r15];
	mul.f32 	%f6, %f48, %f47;
	ld.volatile.shared.f32 	%f49, [%r2+2240];
	ld.volatile.shared.f32 	%f50, [%r2+3264];
	mul.f32 	%f51, %f6, %f50;
	fma.rn.f32 	%f52, %f5, %f49, %f51;
	st.volatile.shared.f32 	[%r2+4288], %f52;
	bar.sync 	0;
	@%p10 bra 	$L__BB6_20;
	ld.volatile.shared.f32 	%f53, [%r2+4800];
	ld.volatile.shared.f32 	%f54, [%r2+4288];
	add.f32 	%f55, %f53, %f54;
	st.volatile.shared.f32 	[%r2+4288], %f55;
$L__BB6_20:
	setp.gt.u32 	%p13, %r1, 63;
	bar.sync 	0;
	@%p13 bra 	$L__BB6_22;
	ld.volatile.shared.f32 	%f56, [%r2+4544];
	ld.volatile.shared.f32 	%f57, [%r2+4288];
	add.f32 	%f58, %f56, %f57;
	st.volatile.shared.f32 	[%r2+4288], %f58;
$L__BB6_22:
	setp.gt.u32 	%p14, %r1, 31;
	bar.sync 	0;
	@%p14 bra 	$L__BB6_24;
	ld.volatile.shared.f32 	%f59, [%r2+4416];
	ld.volatile.shared.f32 	%f60, [%r2+4288];
	add.f32 	%f61, %f59, %f60;
	st.volatile.shared.f32 	[%r2+4288], %f61;
$L__BB6_24:
	setp.gt.u32 	%p15, %r1, 31;
	bar.sync 	0;
	@%p15 bra 	$L__BB6_26;
	ld.volatile.shared.f32 	%f62, [%r2+4352];
	ld.volatile.shared.f32 	%f63, [%r2+4288];
	add.f32 	%f64, %f62, %f63;
	st.volatile.shared.f32 	[%r2+4288], %f64;
$L__BB6_26:
	setp.ne.s32 	%p16, %r1, 0;
	ld.volatile.shared.f32 	%f65, [%r2+4320];
	ld.volatile.shared.f32 	%f66, [%r2+4288];
	add.f32 	%f67, %f65, %f66;
	st.volatile.shared.f32 	[%r2+4288], %f67;
	ld.volatile.shared.f32 	%f68, [%r2+4304];
	ld.volatile.shared.f32 	%f69, [%r2+4288];
	add.f32 	%f70, %f68, %f69;
	st.volatile.shared.f32 	[%r2+4288], %f70;
	ld.volatile.shared.f32 	%f71, [%r2+4296];
	ld.volatile.shared.f32 	%f72, [%r2+4288];
	add.f32 	%f73, %f71, %f72;
	st.volatile.shared.f32 	[%r2+4288], %f73;
	ld.volatile.shared.f32 	%f74, [%r2+4292];
	ld.volatile.shared.f32 	%f75, [%r2+4288];
	add.f32 	%f76, %f74, %f75;
	st.volatile.shared.f32 	[%r2+4288], %f76;
	@%p16 bra 	$L__BB6_28;
	ld.volatile.shared.f32 	%f77, [_ZZ21cudaComputeLPCLatticeE6shared+4288];
	ld.volatile.shared.f32 	%f78, [_ZZ21cudaComputeLPCLatticeE6shared+5828];
	div.rn.f32 	%f79, %f77, %f78;
	st.volatile.shared.f32 	[_ZZ21cudaComputeLPCLatticeE6shared+5832], %f79;
$L__BB6_28:
	setp.ne.s32 	%p17, %r1, 0;
	bar.sync 	0;
	@%p17 bra 	$L__BB6_30;
	ld.volatile.shared.f32 	%f80, [_ZZ21cudaComputeLPCLatticeE6shared+5832];
	st.volatile.shared.f32 	[%r111+5440], %f80;
	ld.volatile.shared.f32 	%f81, [%r111+5440];
	st.volatile.shared.f32 	[%r111+5312], %f81;
	bra.uni 	$L__BB6_31;
$L__BB6_30:
	setp.gt.u32 	%p18, %r1, 31;
	@%p18 bra 	$L__BB6_32;
$L__BB6_31:
	add.s32 	%r47, %r109, -257;
	setp.lt.u32 	%p19, %r1, %r47;
	selp.f32 	%f82, 0f3F800000, 0f00000000, %p19;
	ld.volatile.shared.f32 	%f83, [_ZZ21cudaComputeLPCLatticeE6shared+5832];
	add.s32 	%r48, %r111, %r7;
	ld.volatile.shared.f32 	%f84, [%r48];
	mul.rz.f32 	%f85, %f83, %f84;
	mul.f32 	%f86, %f85, %f82;
	ld.volatile.shared.f32 	%f87, [%r2+5312];
	sub.f32 	%f88, %f87, %f86;
	st.volatile.shared.f32 	[%r2+5312], %f88;
$L__BB6_32:
	add.s32 	%r108, %r108, -1;
	setp.ge.u32 	%p20, %r1, %r108;
	@%p20 bra 	$L__BB6_34;
	ld.volatile.shared.f32 	%f89, [_ZZ21cudaComputeLPCLatticeE6shared+5832];
	ld.volatile.shared.f32 	%f90, [%r2+2240];
	mul.f32 	%f91, %f89, %f90;
	ld.volatile.shared.f32 	%f92, [%r15+-1024];
	sub.f32 	%f93, %f92, %f91;
	st.volatile.shared.f32 	[%r15+-1024], %f93;
	ld.volatile.shared.f32 	%f94, [_ZZ21cudaComputeLPCLatticeE6shared+5832];
	mul.f32 	%f95, %f5, %f94;
	ld.volatile.shared.f32 	%f96, [%r2+2240];
	sub.f32 	%f97, %f96, %f95;
	st.volatile.shared.f32 	[%r2+2240], %f97;
$L__BB6_34:
	setp.ge.u32 	%p21, %r3, %r108;
	@%p21 bra 	$L__BB6_36;
	ld.volatile.shared.f32 	%f98, [_ZZ21cudaComputeLPCLatticeE6shared+5832];
	ld.volatile.shared.f32 	%f99, [%r2+3264];
	mul.f32 	%f100, %f98, %f99;
	ld.volatile.shared.f32 	%f101, [%r15];
	sub.f32 	%f102, %f101, %f100;
	st.volatile.shared.f32 	[%r15], %f102;
	ld.volatile.shared.f32 	%f103, [_ZZ21cudaComputeLPCLatticeE6shared+5832];
	mul.f32 	%f104, %f6, %f103;
	ld.volatile.shared.f32 	%f105, [%r2+3264];
	sub.f32 	%f106, %f105, %f104;
	st.volatile.shared.f32 	[%r2+3264], %f106;
$L__BB6_36:
	setp.lt.u32 	%p22, %r3, %r108;
	setp.lt.u32 	%p23, %r1, %r108;
	setp.gt.u32 	%p24, %r1, 127;
	bar.sync 	0;
	selp.f32 	%f107, 0f3F800000, 0f00000000, %p23;
	ld.volatile.shared.f32 	%f108, [%r15+-1024];
	ld.volatile.shared.f32 	%f109, [%r15+-1024];
	ld.volatile.shared.f32 	%f110, [%r2+2240];
	ld.volatile.shared.f32 	%f111, [%r2+2240];
	mul.f32 	%f112, %f110, %f111;
	fma.rn.f32 	%f113, %f108, %f109, %f112;
	selp.f32 	%f114, 0f3F800000, 0f00000000, %p22;
	ld.volatile.shared.f32 	%f115, [%r15];
	ld.volatile.shared.f32 	%f116, [%r15];
	ld.volatile.shared.f32 	%f117, [%r2+3264];
	ld.volatile.shared.f32 	%f118, [%r2+3264];
	mul.f32 	%f119, %f117, %f118;
	fma.rn.f32 	%f120, %f115, %f116, %f119;
	mul.f32 	%f121, %f120, %f114;
	fma.rn.f32 	%f122, %f113, %f107, %f121;
	st.volatile.shared.f32 	[%r2+4288], %f122;
	bar.sync 	0;
	@%p24 bra 	$L__BB6_38;
	ld.volatile.shared.f32 	%f123, [%r2+4800];
	ld.volatile.shared.f32 	%f124, [%r2+4288];
	add.f32 	%f125, %f123, %f124;
	st.volatile.shared.f32 	[%r2+4288], %f125;
$L__BB6_38:
	setp.gt.u32 	%p25, %r1, 63;
	bar.sync 	0;
	@%p25 bra 	$L__BB6_40;
	ld.volatile.shared.f32 	%f126, [%r2+4544];
	ld.volatile.shared.f32 	%f127, [%r2+4288];
	add.f32 	%f128, %f126, %f127;
	st.volatile.shared.f32 	[%r2+4288], %f128;
$L__BB6_40:
	setp.gt.u32 	%p26, %r1, 31;
	bar.sync 	0;
	@%p26 bra 	$L__BB6_42;
	ld.volatile.shared.f32 	%f129, [%r2+4416];
	ld.volatile.shared.f32 	%f130, [%r2+4288];
	add.f32 	%f131, %f129, %f130;
	st.volatile.shared.f32 	[%r2+4288], %f131;
$L__BB6_42:
	setp.gt.u32 	%p27, %r1, 31;
	bar.sync 	0;
	@%p27 bra 	$L__BB6_44;
	ld.volatile.shared.f32 	%f132, [%r2+4352];
	ld.volatile.shared.f32 	%f133, [%r2+4288];
	add.f32 	%f134, %f132, %f133;
	st.volatile.shared.f32 	[%r2+4288], %f134;
$L__BB6_44:
	setp.ne.s32 	%p28, %r1, 0;
	ld.volatile.shared.f32 	%f135, [%r2+4320];
	ld.volatile.shared.f32 	%f136, [%r2+4288];
	add.f32 	%f137, %f135, %f136;
	st.volatile.shared.f32 	[%r2+4288], %f137;
	ld.volatile.shared.f32 	%f138, [%r2+4304];
	ld.volatile.shared.f32 	%f139, [%r2+4288];
	add.f32 	%f140, %f138, %f139;
	st.volatile.shared.f32 	[%r2+4288], %f140;
	ld.volatile.shared.f32 	%f141, [%r2+4296];
	ld.volatile.shared.f32 	%f142, [%r2+4288];
	add.f32 	%f143, %f141, %f142;
	st.volatile.shared.f32 	[%r2+4288], %f143;
	ld.volatile.shared.f32 	%f144, [%r2+4292];
	ld.volatile.shared.f32 	%f145, [%r2+4288];
	add.f32 	%f146, %f144, %f145;
	st.volatile.shared.f32 	[%r2+4288], %f146;
	@%p28 bra 	$L__BB6_46;
	ld.volatile.shared.f32 	%f147, [_ZZ21cudaComputeLPCLatticeE6shared+4288];
	mul.f32 	%f148, %f147, 0f3F000000;
	st.volatile.shared.f32 	[_ZZ21cudaComputeLPCLatticeE6shared+5828], %f148;
	ld.volatile.shared.f32 	%f149, [_ZZ21cudaComputeLPCLatticeE6shared+4288];
	mul.f32 	%f150, %f149, 0f3F000000;
	cvt.rn.f32.s32 	%f151, %r108;
	div.rn.f32 	%f152, %f150, %f151;
	st.volatile.shared.f32 	[%r111+5700], %f152;
$L__BB6_46:
	setp.gt.u32 	%p29, %r1, 31;
	bar.sync 	0;
	@%p29 bra 	$L__BB6_53;
	add.s32 	%r49, %r109, -256;
	setp.lt.u32 	%p30, %r49, 9;
	selp.b32 	%r50, 10, 9, %p30;
	ld.shared.u32 	%r51, [_ZZ21cudaComputeLPCLatticeE6shared+44];
	min.s32 	%r52, %r51, 2;
	sub.s32 	%r53, %r50, %r52;
	ld.volatile.shared.f32 	%f153, [%r2+5312];
	abs.f32 	%f154, %f153;
	mul.f32 	%f155, %f154, 0f47000000;
	cvt.rni.s32.f32 	%r54, %f155;
	clz.b32 	%r55, %r54;
	add.s32 	%r56, %r55, %r53;
	setp.ge.u32 	%p31, %r1, %r49;
	setp.lt.u32 	%p32, %r1, %r49;
	shl.b32 	%r57, %r56, 8;
	sub.s32 	%r58, 8448, %r57;
	shr.s32 	%r59, %r58, 8;
	selp.b32 	%r60, %r59, 0, %p32;
	st.volatile.shared.u32 	[%r2+5568], %r60;
	ld.volatile.shared.u32 	%r61, [%r2+5568];
	ld.volatile.shared.u32 	%r62, [%r2+5632];
	max.s32 	%r63, %r61, %r62;
	st.volatile.shared.u32 	[%r2+5568], %r63;
	ld.volatile.shared.u32 	%r64, [%r2+5568];
	ld.volatile.shared.u32 	%r65, [%r2+5600];
	max.s32 	%r66, %r64, %r65;
	st.volatile.shared.u32 	[%r2+5568], %r66;
	ld.volatile.shared.u32 	%r67, [%r2+5568];
	ld.volatile.shared.u32 	%r68, [%r2+5584];
	max.s32 	%r69, %r67, %r68;
	st.volatile.shared.u32 	[%r2+5568], %r69;
	ld.volatile.shared.u32 	%r70, [%r2+5568];
	ld.volatile.shared.u32 	%r71, [%r2+5576];
	max.s32 	%r72, %r70, %r71;
	st.volatile.shared.u32 	[%r2+5568], %r72;
	ld.volatile.shared.u32 	%r73, [%r2+5568];
	ld.volatile.shared.u32 	%r74, [%r2+5572];
	max.s32 	%r75, %r73, %r74;
	st.volatile.shared.u32 	[%r2+5568], %r75;
	ld.volatile.shared.u32 	%r76, [_ZZ21cudaComputeLPCLatticeE6shared+5568];
	sub.s32 	%r77, 15, %r76;
	min.s32 	%r78, %r77, 15;
	max.s32 	%r17, %r78, 0;
	mov.b32 	%r79, -1;
	shl.b32 	%r80, %r79, %r53;
	not.b32 	%r81, %r80;
	add.s32 	%r82, %r111, %r7;
	ld.volatile.shared.f32 	%f156, [%r82+4];
	mov.b32 	%r83, 1;
	shl.b32 	%r84, %r83, %r17;
	cvt.rn.f32.u32 	%f157, %r84;
	mul.f32 	%f158, %f156, %f157;
	cvt.rni.s32.f32 	%r85, %f158;
	min.s32 	%r86, %r81, %r85;
	max.s32 	%r18, %r80, %r86;
	@%p31 bra 	$L__BB6_49;
	st.global.u32 	[%rd5], %r18;
$L__BB6_49:
	add.s64 	%rd6, %rd2, %rd4;
	setp.ne.s32 	%p33, %r1, 0;
	@%p33 bra 	$L__BB6_51;
	st.global.u32 	[%rd6+8], %r17;
$L__BB6_51:
	setp.ne.s32 	%p34, %r1, 0;
	clz.b32 	%r87, %r18;
	not.b32 	%r88, %r18;
	clz.b32 	%r89, %r88;
	max.u32 	%r90, %r87, %r89;
	sub.s32 	%r91, 33, %r90;
	st.volatile.shared.u32 	[%r2+5568], %r91;
	ld.volatile.shared.u32 	%r92, [%r2+5568];
	ld.volatile.shared.u32 	%r93, [%r2+5632];
	max.s32 	%r94, %r92, %r93;
	st.volatile.shared.u32 	[%r2+5568], %r94;
	ld.volatile.shared.u32 	%r95, [%r2+5568];
	ld.volatile.shared.u32 	%r96, [%r2+5600];
	max.s32 	%r97, %r95, %r96;
	st.volatile.shared.u32 	[%r2+5568], %r97;
	ld.volatile.shared.u32 	%r98, [%r2+5568];
	ld.volatile.shared.u32 	%r99, [%r2+5584];
	max.s32 	%r100, %r98, %r99;
	st.volatile.shared.u32 	[%r2+5568], %r100;
	ld.volatile.shared.u32 	%r101, [%r2+5568];
	ld.volatile.shared.u32 	%r102, [%r2+5576];
	max.s32 	%r103, %r101, %r102;
	st.volatile.shared.u32 	[%r2+5568], %r103;
	ld.volatile.shared.u32 	%r104, [%r2+5568];
	ld.volatile.shared.u32 	%r105, [%r2+5572];
	max.s32 	%r106, %r104, %r105;
	st.volatile.shared.u32 	[%r2+5568], %r106;
	ld.volatile.shared.u32 	%r19, [_ZZ21cudaComputeLPCLatticeE6shared+5568];
	@%p34 bra 	$L__BB6_53;
	st.global.u32 	[%rd6+12], %r19;
$L__BB6_53:
	add.s32 	%r112, %r112, 1;
	add.s32 	%r111, %r111, 4;
	add.s32 	%r110, %r110, 1;
	setp.ne.s32 	%p35, %r110, 0;
	add.s32 	%r109, %r109, 1;
	@%p35 bra 	$L__BB6_18;
$L__BB6_54:
	ret;

}
	// .globl	cudaComputeLPCLattice512
.visible .entry cudaComputeLPCLattice512(
	.param .u64 .ptr .align 1 cudaComputeLPCLattice512_param_0,
	.param .u32 cudaComputeLPCLattice512_param_1,
	.param .u64 .ptr .align 1 cudaComputeLPCLattice512_param_2,
	.param .u32 cudaComputeLPCLattice512_param_3,
	.param .u32 cudaComputeLPCLattice512_param_4
)
{
	.reg .pred 	%p<42>;
	.reg .b32 	%r<135>;
	.reg .b32 	%f<158>;
	.reg .b64 	%rd<17>;
	// demoted variable
	.shared .align 4 .b8 _ZZ24cudaComputeLPCLattice512E6shared[12744];
	ld.param.u64 	%rd5, [cudaComputeLPCLattice512_param_0];
	ld.param.u32 	%r38, [cudaComputeLPCLattice512_param_1];
	ld.param.u64 	%rd4, [cudaComputeLPCLattice512_param_2];
	ld.param.u32 	%r39, [cudaComputeLPCLattice512_param_3];
	ld.param.u32 	%r40, [cudaComputeLPCLattice512_param_4];
	cvta.to.global.u64 	%rd1, %rd5;
	mov.u32 	%r1, %tid.x;
	setp.gt.u32 	%p1, %r1, 47;
	shl.b32 	%r41, %r1, 2;
	mov.u32 	%r129, _ZZ24cudaComputeLPCLattice512E6shared;
	add.s32 	%r2, %r129, %r41;
	@%p1 bra 	$L__BB7_2;
	mov.u32 	%r43, %ctaid.y;
	mul.lo.s32 	%r44, %r38, %r43;
	mul.wide.u32 	%rd6, %r44, 192;
	add.s64 	%rd7, %rd1, %rd6;
	mul.wide.u32 	%rd8, %r1, 4;
	add.s64 	%rd9, %rd7, %rd8;
	ld.global.u32 	%r45, [%rd9];
	st.shared.u32 	[%r2], %r45;
$L__BB7_2:
	bar.sync 	0;
	setp.ge.u32 	%p2, %r1, %r39;
	mov.f32 	%f157, 0f00000000;
	@%p2 bra 	$L__BB7_4;
	ld.shared.u32 	%r46, [_ZZ24cudaComputeLPCLattice512E6shared+4];
	add.s32 	%r47, %r46, %r1;
	cvta.to.global.u64 	%rd10, %rd4;
	mul.wide.u32 	%rd11, %r47, 4;
	add.s64 	%rd12, %rd10, %rd11;
	ld.global.u32 	%r48, [%rd12];
	ld.shared.u32 	%r49, [_ZZ24cudaComputeLPCLattice512E6shared+44];
	shr.s32 	%r50, %r48, %r49;
	cvt.rn.f32.s32 	%f157, %r50;
$L__BB7_4:
	st.shared.f32 	[%r2+192], %f157;
	st.shared.f32 	[%r2+2240], %f157;
	bar.sync 	0;
	ld.shared.f32 	%f6, [%r2+192];
	mul.f32 	%f7, %f6, %f6;
	st.volatile.shared.f32 	[%r2+8384], %f7;
	bar.sync 	0;
	setp.gt.u32 	%p3, %r1, 255;
	@%p3 bra 	$L__BB7_6;
	ld.volatile.shared.f32 	%f8, [%r2+9408];
	ld.volatile.shared.f32 	%f9, [%r2+8384];
	add.f32 	%f10, %f8, %f9;
	st.volatile.shared.f32 	[%r2+8384], %f10;
$L__BB7_6:
	bar.sync 	0;
	setp.gt.u32 	%p4, %r1, 127;
	@%p4 bra 	$L__BB7_8;
	ld.volatile.shared.f32 	%f11, [%r2+8896];
	ld.volatile.shared.f32 	%f12, [%r2+8384];
	add.f32 	%f13, %f11, %f12;
	st.volatile.shared.f32 	[%r2+8384], %f13;
$L__BB7_8:
	bar.sync 	0;
	setp.gt.u32 	%p5, %r1, 63;
	@%p5 bra 	$L__BB7_10;
	ld.volatile.shared.f32 	%f14, [%r2+8640];
	ld.volatile.shared.f32 	%f15, [%r2+8384];
	add.f32 	%f16, %f14, %f15;
	st.volatile.shared.f32 	[%r2+8384], %f16;
$L__BB7_10:
	bar.sync 	0;
	setp.gt.u32 	%p6, %r1, 31;
	@%p6 bra 	$L__BB7_12;
	ld.volatile.shared.f32 	%f17, [%r2+8512];
	ld.volatile.shared.f32 	%f18, [%r2+8384];
	add.f32 	%f19, %f17, %f18;
	st.volatile.shared.f32 	[%r2+8384], %f19;
$L__BB7_12:
	setp.gt.u32 	%p7, %r1, 31;
	bar.sync 	0;
	@%p7 bra 	$L__BB7_14;
	ld.volatile.shared.f32 	%f20, [%r2+8448];
	ld.volatile.shared.f32 	%f21, [%r2+8384];
	add.f32 	%f22, %f20, %f21;
	st.volatile.shared.f32 	[%r2+8384], %f22;
$L__BB7_14:
	ld.volatile.shared.f32 	%f23, [%r2+8416];
	ld.volatile.shared.f32 	%f24, [%r2+8384];
	add.f32 	%f25, %f23, %f24;
	st.volatile.shared.f32 	[%r2+8384], %f25;
	ld.volatile.shared.f32 	%f26, [%r2+8400];
	ld.volatile.shared.f32 	%f27, [%r2+8384];
	add.f32 	%f28, %f26, %f27;
	st.volatile.shared.f32 	[%r2+8384], %f28;
	ld.volatile.shared.f32 	%f29, [%r2+8392];
	ld.volatile.shared.f32 	%f30, [%r2+8384];
	add.f32 	%f31, %f29, %f30;
	st.volatile.shared.f32 	[%r2+8384], %f31;
	ld.volatile.shared.f32 	%f32, [%r2+8388];
	ld.volatile.shared.f32 	%f33, [%r2+8384];
	add.f32 	%f34, %f32, %f33;
	st.volatile.shared.f32 	[%r2+8384], %f34;
	bar.sync 	0;
	setp.ne.s32 	%p8, %r1, 0;
	@%p8 bra 	$L__BB7_16;
	ld.volatile.shared.f32 	%f35, [_ZZ24cudaComputeLPCLattice512E6shared+8384];
	st.volatile.shared.f32 	[_ZZ24cudaComputeLPCLattice512E6shared+12740], %f35;
	ld.volatile.shared.f32 	%f36, [_ZZ24cudaComputeLPCLattice512E6shared+12740];
	st.volatile.shared.f32 	[_ZZ24cudaComputeLPCLattice512E6shared+12736], %f36;
$L__BB7_16:
	bar.sync 	0;
	setp.lt.s32 	%p9, %r40, 1;
	@%p9 bra 	$L__BB7_61;
	add.s32 	%r128, %r2, 4288;
	add.s32 	%r4, %r41, 196;
	neg.s32 	%r127, %r40;
	sub.s32 	%r6, 10428, %r41;
	mov.b32 	%r130, 1;
	mov.u32 	%r125, %r1;
	mov.u32 	%r126, %r39;
$L__BB7_18:
	setp.gt.u32 	%p10, %r1, 255;
	add.s32 	%r125, %r125, 1;
	setp.lt.u32 	%p11, %r125, %r39;
	selp.f32 	%f37, 0f3F800000, 0f00000000, %p11;
	add.s32 	%r14, %r129, %r4;
	ld.shared.f32 	%f38, [%r14];
	mul.f32 	%f39, %f38, %f37;
	ld.shared.f32 	%f40, [%r2+2240];
	mul.f32 	%f41, %f39, %f40;
	st.volatile.shared.f32 	[%r2+8384], %f41;
	bar.sync 	0;
	@%p10 bra 	$L__BB7_20;
	ld.volatile.shared.f32 	%f42, [%r2+9408];
	ld.volatile.shared.f32 	%f43, [%r2+8384];
	add.f32 	%f44, %f42, %f43;
	st.volatile.shared.f32 	[%r2+8384], %f44;
$L__BB7_20:
	setp.gt.u32 	%p12, %r1, 127;
	bar.sync 	0;
	@%p12 bra 	$L__BB7_22;
	ld.volatile.shared.f32 	%f45, [%r2+8896];
	ld.volatile.shared.f32 	%f46, [%r2+8384];
	add.f32 	%f47, %f45, %f46;
	st.volatile.shared.f32 	[%r2+8384], %f47;
$L__BB7_22:
	setp.gt.u32 	%p13, %r1, 63;
	bar.sync 	0;
	@%p13 bra 	$L__BB7_24;
	ld.volatile.shared.f32 	%f48, [%r2+8640];
	ld.volatile.shared.f32 	%f49, [%r2+8384];
	add.f32 	%f50, %f48, %f49;
	st.volatile.shared.f32 	[%r2+8384], %f50;
$L__BB7_24:
	setp.gt.u32 	%p14, %r1, 31;
	bar.sync 	0;
	@%p14 bra 	$L__BB7_26;
	ld.volatile.shared.f32 	%f51, [%r2+8512];
	ld.volatile.shared.f32 	%f52, [%r2+8384];
	add.f32 	%f53, %f51, %f52;
	st.volatile.shared.f32 	[%r2+8384], %f53;
$L__BB7_26:
	setp.gt.u32 	%p15, %r1, 31;
	bar.sync 	0;
	@%p15 bra 	$L__BB7_28;
	ld.volatile.shared.f32 	%f54, [%r2+8448];
	ld.volatile.shared.f32 	%f55, [%r2+8384];
	add.f32 	%f56, %f54, %f55;
	st.volatile.shared.f32 	[%r2+8384], %f56;
$L__BB7_28:
	setp.ne.s32 	%p16, %r1, 32;
	ld.volatile.shared.f32 	%f57, [%r2+8416];
	ld.volatile.shared.f32 	%f58, [%r2+8384];
	add.f32 	%f59, %f57, %f58;
	st.volatile.shared.f32 	[%r2+8384], %f59;
	ld.volatile.shared.f32 	%f60, [%r2+8400];
	ld.volatile.shared.f32 	%f61, [%r2+8384];
	add.f32 	%f62, %f60, %f61;
	st.volatile.shared.f32 	[%r2+8384], %f62;
	ld.volatile.shared.f32 	%f63, [%r2+8392];
	ld.volatile.shared.f32 	%f64, [%r2+8384];
	add.f32 	%f65, %f63, %f64;
	st.volatile.shared.f32 	[%r2+8384], %f65;
	ld.volatile.shared.f32 	%f66, [%r2+8388];
	ld.volatile.shared.f32 	%f67, [%r2+8384];
	add.f32 	%f68, %f66, %f67;
	st.volatile.shared.f32 	[%r2+8384], %f68;
	bar.sync 	0;
	ld.volatile.shared.f32 	%f69, [_ZZ24cudaComputeLPCLattice512E6shared+8384];
	add.f32 	%f70, %f69, %f69;
	ld.volatile.shared.f32 	%f71, [_ZZ24cudaComputeLPCLattice512E6shared+12740];
	ld.volatile.shared.f32 	%f72, [_ZZ24cudaComputeLPCLattice512E6shared+12736];
	add.f32 	%f73, %f71, %f72;
	div.rn.f32 	%f3, %f70, %f73;
	bar.sync 	0;
	@%p16 bra 	$L__BB7_30;
	st.volatile.shared.f32 	[%r129+10560], %f3;
	ld.volatile.shared.f32 	%f80, [%r129+10560];
	st.volatile.shared.f32 	[%r129+10432], %f80;
	bra.uni 	$L__BB7_32;
$L__BB7_30:
	setp.gt.u32 	%p17, %r1, 31;
	@%p17 bra 	$L__BB7_32;
	add.s32 	%r54, %r130, -1;
	setp.lt.u32 	%p18, %r1, %r54;
	selp.f32 	%f74, 0f3F800000, 0f00000000, %p18;
	add.s32 	%r55, %r129, %r6;
	ld.volatile.shared.f32 	%f75, [%r55];
	mul.rz.f32 	%f76, %f3, %f75;
	mul.f32 	%f77, %f76, %f74;
	ld.volatile.shared.f32 	%f78, [%r2+10432];
	sub.f32 	%f79, %f78, %f77;
	st.volatile.shared.f32 	[%r2+10432], %f79;
$L__BB7_32:
	add.s32 	%r126, %r126, -1;
	setp.ge.u32 	%p19, %r1, %r126;
	@%p19 bra 	$L__BB7_34;
	ld.shared.f32 	%f81, [%r14];
	ld.shared.f32 	%f82, [%r2+2240];
	mul.f32 	%f83, %f3, %f82;
	sub.f32 	%f84, %f81, %f83;
	st.shared.f32 	[%r14], %f84;
	mul.f32 	%f85, %f3, %f81;
	ld.shared.f32 	%f86, [%r2+2240];
	sub.f32 	%f87, %f86, %f85;
	st.shared.f32 	[%r2+2240], %f87;
$L__BB7_34:
	setp.lt.u32 	%p20, %r1, %r126;
	setp.gt.u32 	%p21, %r1, 255;
	bar.sync 	0;
	selp.f32 	%f4, 0f3F800000, 0f00000000, %p20;
	ld.shared.f32 	%f88, [%r14];
	mul.f32 	%f89, %f88, %f88;
	mul.f32 	%f90, %f89, %f4;
	st.volatile.shared.f32 	[%r2+8384], %f90;
	bar.sync 	0;
	@%p21 bra 	$L__BB7_36;
	ld.volatile.shared.f32 	%f91, [%r2+9408];
	ld.volatile.shared.f32 	%f92, [%r2+8384];
	add.f32 	%f93, %f91, %f92;
	st.volatile.shared.f32 	[%r2+8384], %f93;
$L__BB7_36:
	setp.gt.u32 	%p22, %r1, 127;
	bar.sync 	0;
	@%p22 bra 	$L__BB7_38;
	ld.volatile.shared.f32 	%f94, [%r2+8896];
	ld.volatile.shared.f32 	%f95, [%r2+8384];
	add.f32 	%f96, %f94, %f95;
	st.volatile.shared.f32 	[%r2+8384], %f96;
$L__BB7_38:
	setp.gt.u32 	%p23, %r1, 63;
	bar.sync 	0;
	@%p23 bra 	$L__BB7_40;
	ld.volatile.shared.f32 	%f97, [%r2+8640];
	ld.volatile.shared.f32 	%f98, [%r2+8384];
	add.f32 	%f99, %f97, %f98;
	st.volatile.shared.f32 	[%r2+8384], %f99;
$L__BB7_40:
	setp.gt.u32 	%p24, %r1, 31;
	bar.sync 	0;
	@%p24 bra 	$L__BB7_42;
	ld.volatile.shared.f32 	%f100, [%r2+8512];
	ld.volatile.shared.f32 	%f101, [%r2+8384];
	add.f32 	%f102, %f100, %f101;
	st.volatile.shared.f32 	[%r2+8384], %f102;
$L__BB7_42:
	setp.gt.u32 	%p25, %r1, 31;
	bar.sync 	0;
	@%p25 bra 	$L__BB7_44;
	ld.volatile.shared.f32 	%f103, [%r2+8448];
	ld.volatile.shared.f32 	%f104, [%r2+8384];
	add.f32 	%f105, %f103, %f104;
	st.volatile.shared.f32 	[%r2+8384], %f105;
$L__BB7_44:
	setp.ne.s32 	%p26, %r1, 0;
	ld.volatile.shared.f32 	%f106, [%r2+8416];
	ld.volatile.shared.f32 	%f107, [%r2+8384];
	add.f32 	%f108, %f106, %f107;
	st.volatile.shared.f32 	[%r2+8384], %f108;
	ld.volatile.shared.f32 	%f109, [%r2+8400];
	ld.volatile.shared.f32 	%f110, [%r2+8384];
	add.f32 	%f111, %f109, %f110;
	st.volatile.shared.f32 	[%r2+8384], %f111;
	ld.volatile.shared.f32 	%f112, [%r2+8392];
	ld.volatile.shared.f32 	%f113, [%r2+8384];
	add.f32 	%f114, %f112, %f113;
	st.volatile.shared.f32 	[%r2+8384], %f114;
	ld.volatile.shared.f32 	%f115, [%r2+8388];
	ld.volatile.shared.f32 	%f116, [%r2+8384];
	add.f32 	%f117, %f115, %f116;
	st.volatile.shared.f32 	[%r2+8384], %f117;
	bar.sync 	0;
	@%p26 bra 	$L__BB7_46;
	ld.volatile.shared.f32 	%f118, [_ZZ24cudaComputeLPCLattice512E6shared+8384];
	st.volatile.shared.f32 	[_ZZ24cudaComputeLPCLattice512E6shared+12736], %f118;
$L__BB7_46:
	setp.gt.u32 	%p27, %r1, 255;
	bar.sync 	0;
	ld.shared.f32 	%f119, [%r2+2240];
	mul.f32 	%f120, %f119, %f119;
	mul.f32 	%f121, %f120, %f4;
	st.volatile.shared.f32 	[%r2+8384], %f121;
	bar.sync 	0;
	@%p27 bra 	$L__BB7_48;
	ld.volatile.shared.f32 	%f122, [%r2+9408];
	ld.volatile.shared.f32 	%f123, [%r2+8384];
	add.f32 	%f124, %f122, %f123;
	st.volatile.shared.f32 	[%r2+8384], %f124;
$L__BB7_48:
	setp.gt.u32 	%p28, %r1, 127;
	bar.sync 	0;
	@%p28 bra 	$L__BB7_50;
	ld.volatile.shared.f32 	%f125, [%r2+8896];
	ld.volatile.shared.f32 	%f126, [%r2+8384];
	add.f32 	%f127, %f125, %f126;
	st.volatile.shared.f32 	[%r2+8384], %f127;
$L__BB7_50:
	setp.gt.u32 	%p29, %r1, 63;
	bar.sync 	0;
	@%p29 bra 	$L__BB7_52;
	ld.volatile.shared.f32 	%f128, [%r2+8640];
	ld.volatile.shared.f32 	%f129, [%r2+8384];
	add.f32 	%f130, %f128, %f129;
	st.volatile.shared.f32 	[%r2+8384], %f130;
$L__BB7_52:
	setp.gt.u32 	%p30, %r1, 31;
	bar.sync 	0;
	@%p30 bra 	$L__BB7_54;
	ld.volatile.shared.f32 	%f131, [%r2+8512];
	ld.volatile.shared.f32 	%f132, [%r2+8384];
	add.f32 	%f133, %f131, %f132;
	st.volatile.shared.f32 	[%r2+8384], %f133;
$L__BB7_54:
	setp.gt.u32 	%p31, %r1, 31;
	bar.sync 	0;
	@%p31 bra 	$L__BB7_56;
	ld.volatile.shared.f32 	%f134, [%r2+8448];
	ld.volatile.shared.f32 	%f135, [%r2+8384];
	add.f32 	%f136, %f134, %f135;
	st.volatile.shared.f32 	[%r2+8384], %f136;
$L__BB7_56:
	setp.ne.s32 	%p32, %r1, 0;
	ld.volatile.shared.f32 	%f137, [%r2+8416];
	ld.volatile.shared.f32 	%f138, [%r2+8384];
	add.f32 	%f139, %f137, %f138;
	st.volatile.shared.f32 	[%r2+8384], %f139;
	ld.volatile.shared.f32 	%f140, [%r2+8400];
	ld.volatile.shared.f32 	%f141, [%r2+8384];
	add.f32 	%f142, %f140, %f141;
	st.volatile.shared.f32 	[%r2+8384], %f142;
	ld.volatile.shared.f32 	%f143, [%r2+8392];
	ld.volatile.shared.f32 	%f144, [%r2+8384];
	add.f32 	%f145, %f143, %f144;
	st.volatile.shared.f32 	[%r2+8384], %f145;
	ld.volatile.shared.f32 	%f146, [%r2+8388];
	ld.volatile.shared.f32 	%f147, [%r2+8384];
	add.f32 	%f148, %f146, %f147;
	st.volatile.shared.f32 	[%r2+8384], %f148;
	bar.sync 	0;
	@%p32 bra 	$L__BB7_58;
	ld.volatile.shared.f32 	%f149, [_ZZ24cudaComputeLPCLattice512E6shared+8384];
	st.volatile.shared.f32 	[_ZZ24cudaComputeLPCLattice512E6shared+12740], %f149;
$L__BB7_58:
	setp.gt.u32 	%p33, %r1, 31;
	bar.sync 	0;
	@%p33 bra 	$L__BB7_60;
	ld.volatile.shared.f32 	%f150, [%r2+10432];
	st.shared.f32 	[%r128], %f150;
$L__BB7_60:
	bar.sync 	0;
	add.s32 	%r130, %r130, 1;
	add.s32 	%r129, %r129, 4;
	add.s32 	%r128, %r128, 128;
	add.s32 	%r127, %r127, 1;
	setp.ne.s32 	%p34, %r127, 0;
	@%p34 bra 	$L__BB7_18;
$L__BB7_61:
	shr.u32 	%r132, %r1, 5;
	setp.ge.s32 	%p35, %r132, %r40;
	@%p35 bra 	$L__BB7_69;
	and.b32  	%r21, %r1, 31;
	mov.u32 	%r56, _ZZ24cudaComputeLPCLattice512E6shared;
	ld.shared.u32 	%r57, [_ZZ24cudaComputeLPCLattice512E6shared+44];
	min.s32 	%r22, %r57, 2;
	mov.u32 	%r58, %ctaid.y;
	and.b32  	%r60, %r41, 3968;
	add.s32 	%r61, %r56, %r60;
	add.s32 	%r23, %r61, 10688;
	mul.lo.s32 	%r62, %r132, 132;
	and.b32  	%r63, %r41, 124;
	sub.s32 	%r64, %r62, %r63;
	add.s32 	%r65, %r64, %r56;
	add.s32 	%r134, %r65, 4288;
	shl.b32 	%r66, %r132, 7;
	or.b32  	%r67, %r66, %r63;
	add.s32 	%r68, %r67, %r56;
	add.s32 	%r133, %r68, 4288;
	mad.lo.s32 	%r131, %r38, %r58, %r132;
	cvt.u64.u32 	%rd13, %r41;
	and.b64  	%rd14, %rd13, 124;
	add.s64 	%rd2, %rd14, 64;
$L__BB7_63:
	add.s32 	%r69, %r132, 1;
	mul.wide.s32 	%rd15, %r131, 192;
	add.s64 	%rd3, %rd1, %rd15;
	setp.lt.u32 	%p36, %r69, 9;
	selp.b32 	%r70, 10, 9, %p36;
	sub.s32 	%r71, %r70, %r22;
	ld.shared.f32 	%f151, [%r133];
	abs.f32 	%f152, %f151;
	mul.f32 	%f153, %f152, 0f47000000;
	cvt.rni.s32.f32 	%r72, %f153;
	clz.b32 	%r73, %r72;
	add.s32 	%r74, %r73, %r71;
	setp.ge.u32 	%p37, %r21, %r69;
	setp.lt.u32 	%p38, %r21, %r69;
	shl.b32 	%r75, %r74, 8;
	sub.s32 	%r76, 8448, %r75;
	shr.s32 	%r77, %r76, 8;
	selp.b32 	%r78, %r77, 0, %p38;
	st.volatile.shared.u32 	[%r2+10688], %r78;
	ld.volatile.shared.u32 	%r79, [%r2+10688];
	ld.volatile.shared.u32 	%r80, [%r2+10752];
	max.s32 	%r81, %r79, %r80;
	st.volatile.shared.u32 	[%r2+10688], %r81;
	ld.volatile.shared.u32 	%r82, [%r2+10688];
	ld.volatile.shared.u32 	%r83, [%r2+10720];
	max.s32 	%r84, %r82, %r83;
	st.volatile.shared.u32 	[%r2+10688], %r84;
	ld.volatile.shared.u32 	%r85, [%r2+10688];
	ld.volatile.shared.u32 	%r86, [%r2+10704];
	max.s32 	%r87, %r85, %r86;
	st.volatile.shared.u32 	[%r2+10688], %r87;
	ld.volatile.shared.u32 	%r88, [%r2+10688];
	ld.volatile.shared.u32 	%r89, [%r2+10696];
	max.s32 	%r90, %r88, %r89;
	st.volatile.shared.u32 	[%r2+10688], %r90;
	ld.volatile.shared.u32 	%r91, [%r2+10688];
	ld.volatile.shared.u32 	%r92, [%r2+10692];
	max.s32 	%r93, %r91, %r92;
	st.volatile.shared.u32 	[%r2+10688], %r93;
	ld.volatile.shared.u32 	%r94, [%r23];
	sub.s32 	%r95, 15, %r94;
	min.s32 	%r96, %r95, 15;
	max.s32 	%r31, %r96, 0;
	mov.b32 	%r97, -1;
	shl.b32 	%r98, %r97, %r71;
	not.b32 	%r99, %r98;
	ld.shared.f32 	%f154, [%r134];
	mov.b32 	%r100, 1;
	shl.b32 	%r101, %r100, %r31;
	cvt.rn.f32.u32 	%f155, %r101;
	mul.f32 	%f156, %f154, %f155;
	cvt.rni.s32.f32 	%r102, %f156;
	min.s32 	%r103, %r99, %r102;
	max.s32 	%r32, %r98, %r103;
	@%p37 bra 	$L__BB7_66;
	setp.ne.s32 	%p39, %r21, 0;
	add.s64 	%rd16, %rd3, %rd2;
	st.global.u32 	[%rd16], %r32;
	@%p39 bra 	$L__BB7_66;
	st.global.u32 	[%rd3+8], %r31;
$L__BB7_66:
	setp.ne.s32 	%p40, %r21, 0;
	clz.b32 	%r104, %r32;
	not.b32 	%r105, %r32;
	clz.b32 	%r106, %r105;
	max.u32 	%r107, %r104, %r106;
	sub.s32 	%r108, 33, %r107;
	st.volatile.shared.u32 	[%r2+10688], %r108;
	ld.volatile.shared.u32 	%r109, [%r2+10688];
	ld.volatile.shared.u32 	%r110, [%r2+10752];
	max.s32 	%r111, %r109, %r110;
	st.volatile.shared.u32 	[%r2+10688], %r111;
	ld.volatile.shared.u32 	%r112, [%r2+10688];
	ld.volatile.shared.u32 	%r113, [%r2+10720];
	max.s32 	%r114, %r112, %r113;
	st.volatile.shared.u32 	[%r2+10688], %r114;
	ld.volatile.shared.u32 	%r115, [%r2+10688];
	ld.volatile.shared.u32 	%r116, [%r2+10704];
	max.s32 	%r117, %r115, %r116;
	st.volatile.shared.u32 	[%r2+10688], %r117;
	ld.volatile.shared.u32 	%r118, [%r2+10688];
	ld.volatile.shared.u32 	%r119, [%r2+10696];
	max.s32 	%r120, %r118, %r119;
	st.volatile.shared.u32 	[%r2+10688], %r120;
	ld.volatile.shared.u32 	%r121, [%r2+10688];
	ld.volatile.shared.u32 	%r122, [%r2+10692];
	max.s32 	%r123, %r121, %r122;
	st.volatile.shared.u32 	[%r2+10688], %r123;
	ld.volatile.shared.u32 	%r33, [%r23];
	@%p40 bra 	$L__BB7_68;
	st.global.u32 	[%rd3+12], %r33;
$L__BB7_68:
	add.s32 	%r134, %r134, 2112;
	add.s32 	%r133, %r133, 2048;
	add.s32 	%r36, %r132, 16;
	add.s32 	%r124, %r132, 17;
	add.s32 	%r131, %r131, 16;
	setp.le.s32 	%p41, %r124, %r40;
	mov.u32 	%r132, %r36;
	@%p41 bra 	$L__BB7_63;
$L__BB7_69:
	ret;

}
	// .globl	cudaEstimateResidual
.visible .entry cudaEstimateResidual(
	.param .u64 .ptr .align 1 cudaEstimateResidual_param_0,
	.param .u64 .ptr .align 1 cudaEstimateResidual_param_1,
	.param .u64 .ptr .align 1 cudaEstimateResidual_param_2,
	.param .u32 cudaEstimateResidual_param_3,
	.param .u32 cudaEstimateResidual_param_4,
	.param .u32 cudaEstimateResidual_param_5
)
{
	.reg .pred 	%p<22>;
	.reg .b32 	%r<313>;
	.reg .b64 	%rd<21>;
	// demoted variable
	.shared .align 4 .b8 _ZZ20cudaEstimateResidualE6shared[3712];
	ld.param.u64 	%rd3, [cudaEstimateResidual_param_0];
	ld.param.u64 	%rd4, [cudaEstimateResidual_param_1];
	ld.param.u64 	%rd5, [cudaEstimateResidual_param_2];
	ld.param.u32 	%r58, [cudaEstimateResidual_param_3];
	ld.param.u32 	%r59, [cudaEstimateResidual_param_4];
	ld.param.u32 	%r60, [cudaEstimateResidual_param_5];
	cvta.to.global.u64 	%rd1, %rd4;
	cvta.to.global.u64 	%rd2, %rd5;
	mov.u32 	%r1, %tid.x;
	mov.u32 	%r2, %tid.y;
	mov.u32 	%r61, %ntid.x;
	mul.lo.s32 	%r3, %r2, %r61;
	add.s32 	%r4, %r3, %r1;
	setp.gt.u32 	%p1, %r1, 15;
	mov.u32 	%r62, _ZZ20cudaEstimateResidualE6shared;
	mad.lo.s32 	%r63, %r2, 192, %r62;
	add.s32 	%r5, %r63, 2176;
	shl.b32 	%r64, %r1, 2;
	add.s32 	%r6, %r5, %r64;
	@%p1 bra 	$L__BB8_2;
	mov.u32 	%r65, %ctaid.y;
	mov.u32 	%r66, %ntid.y;
	mad.lo.s32 	%r67, %r65, %r66, %r2;
	mul.wide.u32 	%rd6, %r67, 192;
	add.s64 	%rd7, %rd2, %rd6;
	mul.wide.u32 	%rd8, %r1, 4;
	add.s64 	%rd9, %rd7, %rd8;
	ld.global.u32 	%r68, [%rd9];
	st.shared.u32 	[%r6], %r68;
$L__BB8_2:
	bar.sync 	0;
	mov.u32 	%r7, %ctaid.x;
	mul.lo.s32 	%r8, %r60, %r7;
	sub.s32 	%r70, %r59, %r8;
	add.s32 	%r71, %r60, %r58;
	min.s32 	%r9, %r70, %r71;
	setp.ge.s32 	%p2, %r4, %r9;
	mov.b32 	%r293, 0;
	@%p2 bra 	$L__BB8_4;
	ld.shared.u32 	%r72, [_ZZ20cudaEstimateResidualE6shared+2180];
	add.s32 	%r73, %r8, %r4;
	add.s32 	%r74, %r73, %r72;
	mul.wide.s32 	%rd10, %r74, 4;
	add.s64 	%rd11, %rd1, %rd10;
	ld.global.u32 	%r75, [%rd11];
	ld.shared.u32 	%r76, [_ZZ20cudaEstimateResidualE6shared+2220];
	shr.s32 	%r293, %r75, %r76;
$L__BB8_4:
	shl.b32 	%r77, %r4, 2;
	add.s32 	%r12, %r62, %r77;
	st.shared.u32 	[%r12], %r293;
	setp.gt.u32 	%p3, %r4, 31;
	@%p3 bra 	$L__BB8_8;
	add.s32 	%r13, %r60, %r4;
	setp.ge.s32 	%p4, %r13, %r9;
	mov.b32 	%r294, 0;
	@%p4 bra 	$L__BB8_7;
	ld.shared.u32 	%r80, [_ZZ20cudaEstimateResidualE6shared+2180];
	add.s32 	%r81, %r13, %r8;
	add.s32 	%r82, %r81, %r80;
	mul.wide.s32 	%rd12, %r82, 4;
	add.s64 	%rd13, %rd1, %rd12;
	ld.global.u32 	%r83, [%rd13];
	ld.shared.u32 	%r84, [_ZZ20cudaEstimateResidualE6shared+2220];
	shr.s32 	%r294, %r83, %r84;
$L__BB8_7:
	shl.b32 	%r85, %r60, 2;
	add.s32 	%r86, %r12, %r85;
	st.shared.u32 	[%r86], %r294;
$L__BB8_8:
	ld.shared.u32 	%r88, [%r5];
	add.s32 	%r89, %r8, %r88;
	sub.s32 	%r90, %r59, %r89;
	min.s32 	%r16, %r90, %r60;
	bar.sync 	0;
	mov.b32 	%r295, 0;
	st.volatile.shared.u32 	[%r12+1152], %r295;
	setp.ge.u32 	%p5, %r1, %r58;
	@%p5 bra 	$L__BB8_10;
	mov.u32 	%r91, %ctaid.y;
	mov.u32 	%r92, %ntid.y;
	mad.lo.s32 	%r93, %r91, %r92, %r2;
	mul.wide.u32 	%rd14, %r93, 192;
	add.s64 	%rd15, %rd2, %rd14;
	mul.wide.u32 	%rd16, %r1, 4;
	add.s64 	%rd17, %rd15, %rd16;
	ld.global.u32 	%r295, [%rd17+64];
$L__BB8_10:
	st.shared.u32 	[%r6+64], %r295;
	mov.u32 	%r19, %ntid.y;
	ld.shared.u32 	%r94, [%r5+20];
	setp.eq.s32 	%p6, %r94, 1;
	@%p6 bra 	$L__BB8_25;
	add.s32 	%r98, %r64, %r62;
	add.s32 	%r20, %r98, 16;
	add.s32 	%r21, %r63, 2268;
	mov.b32 	%r296, 0;
$L__BB8_12:
	shl.b32 	%r101, %r296, 5;
	add.s32 	%r23, %r101, %r1;
	ld.shared.u32 	%r24, [%r5];
	setp.lt.s32 	%p7, %r24, 1;
	mov.b32 	%r310, 0;
	mov.u32 	%r311, %r310;
	@%p7 bra 	$L__BB8_24;
	and.b32  	%r25, %r24, 7;
	setp.lt.u32 	%p8, %r24, 8;
	mov.b32 	%r305, 0;
	mov.u32 	%r310, %r305;
	@%p8 bra 	$L__BB8_16;
	and.b32  	%r305, %r24, 2147483640;
	shl.b32 	%r105, %r296, 7;
	add.s32 	%r299, %r20, %r105;
	neg.s32 	%r298, %r305;
	mov.b32 	%r310, 0;
	mov.u32 	%r297, %r21;
$L__BB8_15:
	.pragma "nounroll";
	ld.shared.u32 	%r106, [%r299+-16];
	ld.shared.u32 	%r107, [%r297+-28];
	shl.b32 	%r108, %r106, 8;
	shr.s32 	%r109, %r108, 8;
	shl.b32 	%r110, %r107, 8;
	shr.s32 	%r111, %r110, 8;
	mad.lo.s32 	%r112, %r111, %r109, %r310;
	ld.shared.u32 	%r113, [%r299+-12];
	ld.shared.u32 	%r114, [%r297+-24];
	shl.b32 	%r115, %r113, 8;
	shr.s32 	%r116, %r115, 8;
	shl.b32 	%r117, %r114, 8;
	shr.s32 	%r118, %r117, 8;
	mad.lo.s32 	%r119, %r118, %r116, %r112;
	ld.shared.u32 	%r120, [%r299+-8];
	ld.shared.u32 	%r121, [%r297+-20];
	shl.b32 	%r122, %r120, 8;
	shr.s32 	%r123, %r122, 8;
	shl.b32 	%r124, %r121, 8;
	shr.s32 	%r125, %r124, 8;
	mad.lo.s32 	%r126, %r125, %r123, %r119;
	ld.shared.u32 	%r127, [%r299+-4];
	ld.shared.u32 	%r128, [%r297+-16];
	shl.b32 	%r129, %r127, 8;
	shr.s32 	%r130, %r129, 8;
	shl.b32 	%r131, %r128, 8;
	shr.s32 	%r132, %r131, 8;
	mad.lo.s32 	%r133, %r132, %r130, %r126;
	ld.shared.u32 	%r134, [%r299];
	ld.shared.u32 	%r135, [%r297+-12];
	shl.b32 	%r136, %r134, 8;
	shr.s32 	%r137, %r136, 8;
	shl.b32 	%r138, %r135, 8;
	shr.s32 	%r139, %r138, 8;
	mad.lo.s32 	%r140, %r139, %r137, %r133;
	ld.shared.u32 	%r141, [%r299+4];
	ld.shared.u32 	%r142, [%r297+-8];
	shl.b32 	%r143, %r141, 8;
	shr.s32 	%r144, %r143, 8;
	shl.b32 	%r145, %r142, 8;
	shr.s32 	%r146, %r145, 8;
	mad.lo.s32 	%r147, %r146, %r144, %r140;
	ld.shared.u32 	%r148, [%r299+8];
	ld.shared.u32 	%r149, [%r297+-4];
	shl.b32 	%r150, %r148, 8;
	shr.s32 	%r151, %r150, 8;
	shl.b32 	%r152, %r149, 8;
	shr.s32 	%r153, %r152, 8;
	mad.lo.s32 	%r154, %r153, %r151, %r147;
	ld.shared.u32 	%r155, [%r299+12];
	ld.shared.u32 	%r156, [%r297];
	shl.b32 	%r157, %r155, 8;
	shr.s32 	%r158, %r157, 8;
	shl.b32 	%r159, %r156, 8;
	shr.s32 	%r160, %r159, 8;
	mad.lo.s32 	%r310, %r160, %r158, %r154;
	add.s32 	%r299, %r299, 32;
	add.s32 	%r298, %r298, 8;
	add.s32 	%r297, %r297, 32;
	setp.ne.s32 	%p9, %r298, 0;
	@%p9 bra 	$L__BB8_15;
$L__BB8_16:
	setp.eq.s32 	%p10, %r25, 0;
	mov.u32 	%r311, %r24;
	@%p10 bra 	$L__BB8_24;
	and.b32  	%r40, %r24, 3;
	setp.lt.u32 	%p11, %r25, 4;
	@%p11 bra 	$L__BB8_19;
	add.s32 	%r162, %r305, %r23;
	shl.b32 	%r163, %r162, 2;
	add.s32 	%r165, %r62, %r163;
	ld.shared.u32 	%r166, [%r165];
	shl.b32 	%r167, %r305, 2;
	add.s32 	%r168, %r5, %r167;
	ld.shared.u32 	%r169, [%r168+64];
	shl.b32 	%r170, %r166, 8;
	shr.s32 	%r171, %r170, 8;
	shl.b32 	%r172, %r169, 8;
	shr.s32 	%r173, %r172, 8;
	mad.lo.s32 	%r174, %r173, %r171, %r310;
	ld.shared.u32 	%r175, [%r165+4];
	ld.shared.u32 	%r176, [%r168+68];
	shl.b32 	%r177, %r175, 8;
	shr.s32 	%r178, %r177, 8;
	shl.b32 	%r179, %r176, 8;
	shr.s32 	%r180, %r179, 8;
	mad.lo.s32 	%r181, %r180, %r178, %r174;
	ld.shared.u32 	%r182, [%r165+8];
	ld.shared.u32 	%r183, [%r168+72];
	shl.b32 	%r184, %r182, 8;
	shr.s32 	%r185, %r184, 8;
	shl.b32 	%r186, %r183, 8;
	shr.s32 	%r187, %r186, 8;
	mad.lo.s32 	%r188, %r187, %r185, %r181;
	ld.shared.u32 	%r189, [%r165+12];
	ld.shared.u32 	%r190, [%r168+76];
	shl.b32 	%r191, %r189, 8;
	shr.s32 	%r192, %r191, 8;
	shl.b32 	%r193, %r190, 8;
	shr.s32 	%r194, %r193, 8;
	mad.lo.s32 	%r310, %r194, %r192, %r188;
	add.s32 	%r305, %r305, 4;
$L__BB8_19:
	setp.eq.s32 	%p12, %r40, 0;
	mov.u32 	%r311, %r24;
	@%p12 bra 	$L__BB8_24;
	setp.eq.s32 	%p13, %r40, 1;
	@%p13 bra 	$L__BB8_22;
	add.s32 	%r196, %r305, %r23;
	shl.b32 	%r197, %r196, 2;
	add.s32 	%r199, %r62, %r197;
	ld.shared.u32 	%r200, [%r199];
	shl.b32 	%r201, %r305, 2;
	add.s32 	%r202, %r5, %r201;
	ld.shared.u32 	%r203, [%r202+64];
	shl.b32 	%r204, %r200, 8;
	shr.s32 	%r205, %r204, 8;
	shl.b32 	%r206, %r203, 8;
	shr.s32 	%r207, %r206, 8;
	mad.lo.s32 	%r208, %r207, %r205, %r310;
	ld.shared.u32 	%r209, [%r199+4];
	ld.shared.u32 	%r210, [%r202+68];
	shl.b32 	%r211, %r209, 8;
	shr.s32 	%r212, %r211, 8;
	shl.b32 	%r213, %r210, 8;
	shr.s32 	%r214, %r213, 8;
	mad.lo.s32 	%r310, %r214, %r212, %r208;
	add.s32 	%r305, %r305, 2;
$L__BB8_22:
	and.b32  	%r215, %r24, 1;
	setp.eq.b32 	%p14, %r215, 1;
	not.pred 	%p15, %p14;
	mov.u32 	%r311, %r24;
	@%p15 bra 	$L__BB8_24;
	add.s32 	%r216, %r305, %r23;
	shl.b32 	%r217, %r216, 2;
	add.s32 	%r219, %r62, %r217;
	ld.shared.u32 	%r220, [%r219];
	shl.b32 	%r221, %r305, 2;
	add.s32 	%r222, %r5, %r221;
	ld.shared.u32 	%r223, [%r222+64];
	shl.b32 	%r224, %r220, 8;
	shr.s32 	%r225, %r224, 8;
	shl.b32 	%r226, %r223, 8;
	shr.s32 	%r227, %r226, 8;
	mad.lo.s32 	%r310, %r227, %r225, %r310;
	mov.u32 	%r311, %r24;
$L__BB8_24:
	add.s32 	%r228, %r311, %r23;
	shl.b32 	%r229, %r228, 2;
	add.s32 	%r231, %r62, %r229;
	ld.shared.u32 	%r232, [%r231];
	ld.shared.u32 	%r233, [%r5+8];
	shr.s32 	%r234, %r310, %r233;
	sub.s32 	%r235, %r232, %r234;
	setp.gt.s32 	%p16, %r16, %r23;
	shl.b32 	%r236, %r235, 1;
	shr.s32 	%r237, %r235, 31;
	xor.b32  	%r238, %r236, %r237;
	min.s32 	%r239, %r238, 8388607;
	shl.b32 	%r240, %r239, 8;
	shr.s32 	%r241, %r240, 8;
	selp.b32 	%r242, %r241, 0, %p16;
	ld.volatile.shared.u32 	%r243, [%r12+1152];
	add.s32 	%r244, %r242, %r243;
	st.volatile.shared.u32 	[%r12+1152], %r244;
	add.s32 	%r296, %r296, 1;
	setp.lt.u32 	%p17, %r296, %r19;
	@%p17 bra 	$L__BB8_12;
$L__BB8_25:
	ld.volatile.shared.u32 	%r246, [%r12+1216];
	ld.volatile.shared.u32 	%r247, [%r12+1152];
	add.s32 	%r248, %r247, %r246;
	st.volatile.shared.u32 	[%r12+1152], %r248;
	ld.volatile.shared.u32 	%r249, [%r12+1184];
	ld.volatile.shared.u32 	%r250, [%r12+1152];
	add.s32 	%r251, %r250, %r249;
	st.volatile.shared.u32 	[%r12+1152], %r251;
	ld.volatile.shared.u32 	%r252, [%r12+1168];
	ld.volatile.shared.u32 	%r253, [%r12+1152];
	add.s32 	%r254, %r253, %r252;
	st.volatile.shared.u32 	[%r12+1152], %r254;
	ld.volatile.shared.u32 	%r255, [%r12+1160];
	ld.volatile.shared.u32 	%r256, [%r12+1152];
	add.s32 	%r257, %r256, %r255;
	st.volatile.shared.u32 	[%r12+1152], %r257;
	ld.volatile.shared.u32 	%r258, [%r12+1156];
	ld.volatile.shared.u32 	%r259, [%r12+1152];
	add.s32 	%r260, %r259, %r258;
	st.volatile.shared.u32 	[%r12+1152], %r260;
	ld.shared.u32 	%r261, [%r5+20];
	setp.ne.s32 	%p18, %r261, 0;
	shl.b32 	%r262, %r3, 2;
	add.s32 	%r264, %r62, %r262;
	add.s32 	%r55, %r264, 1152;
	mov.b32 	%r312, 1;
	@%p18 bra 	$L__BB8_27;
	ld.volatile.shared.u32 	%r265, [%r55];
	setp.ne.s32 	%p19, %r265, 0;
	selp.u32 	%r312, 1, 0, %p19;
$L__BB8_27:
	max.s32 	%r266, %r16, 0;
	setp.gt.u32 	%p20, %r1, 14;
	selp.b32 	%r267, 8388607, 0, %p20;
	mad.lo.s32 	%r268, %r266, %r1, %r266;
	add.s32 	%r269, %r268, %r267;
	ld.volatile.shared.u32 	%r270, [%r55];
	shr.u32 	%r271, %r266, 1;
	sub.s32 	%r272, %r270, %r271;
	shr.s32 	%r273, %r272, %r1;
	add.s32 	%r274, %r269, %r273;
	mul.lo.s32 	%r275, %r274, %r312;
	st.volatile.shared.u32 	[%r12+1152], %r275;
	ld.volatile.shared.u32 	%r276, [%r12+1152];
	ld.volatile.shared.u32 	%r277, [%r12+1184];
	min.s32 	%r278, %r276, %r277;
	st.volatile.shared.u32 	[%r12+1152], %r278;
	ld.volatile.shared.u32 	%r279, [%r12+1152];
	ld.volatile.shared.u32 	%r280, [%r12+1168];
	min.s32 	%r281, %r279, %r280;
	st.volatile.shared.u32 	[%r12+1152], %r281;
	ld.volatile.shared.u32 	%r282, [%r12+1152];
	ld.volatile.shared.u32 	%r283, [%r12+1160];
	min.s32 	%r284, %r282, %r283;
	st.volatile.shared.u32 	[%r12+1152], %r284;
	ld.volatile.shared.u32 	%r285, [%r12+1152];
	ld.volatile.shared.u32 	%r286, [%r12+1156];
	min.s32 	%r287, %r285, %r286;
	st.volatile.shared.u32 	[%r12+1152], %r287;
	setp.ne.s32 	%p21, %r1, 0;
	@%p21 bra 	$L__BB8_29;
	ld.volatile.shared.u32 	%r288, [%r12+1152];
	mov.u32 	%r289, %ctaid.y;
	mad.lo.s32 	%r290, %r289, %r19, %r2;
	shl.b32 	%r291, %r290, 6;
	add.s32 	%r292, %r291, %r7;
	cvta.to.global.u64 	%rd18, %rd3;
	mul.wide.u32 	%rd19, %r292, 4;
	add.s64 	%rd20, %rd18, %rd19;
	st.global.u32 	[%rd20], %r288;
$L__BB8_29:
	ret;

}
	// .globl	cudaChooseBestMethod
.visible .entry cudaChooseBestMethod(
	.param .u64 .ptr .align 1 cudaChooseBestMethod_param_0,
	.param .u64 .ptr .align 1 cudaChooseBestMethod_param_1,
	.param .u32 cudaChooseBestMethod_param_2,
	.param .u32 cudaChooseBestMethod_param_3
)
{
	.reg .pred 	%p<33>;
	.reg .b32 	%r<259>;
	.reg .b64 	%rd<22>;
	// demoted variable
	.shared .align 4 .b8 _ZZ20cudaChooseBestMethodE6shared[6656];
	ld.param.u64 	%rd6, [cudaChooseBestMethod_param_0];
	ld.param.u64 	%rd5, [cudaChooseBestMethod_param_1];
	ld.param.u32 	%r40, [cudaChooseBestMethod_param_2];
	ld.param.u32 	%r41, [cudaChooseBestMethod_param_3];
	cvta.to.global.u64 	%rd1, %rd6;
	mov.u32 	%r1, %tid.x;
	mov.u32 	%r2, %tid.y;
	shl.b32 	%r42, %r2, 5;
	add.s32 	%r3, %r42, %r1;
	setp.gt.u32 	%p1, %r3, 255;
	shl.b32 	%r43, %r3, 2;
	mov.u32 	%r44, _ZZ20cudaChooseBestMethodE6shared;
	add.s32 	%r45, %r44, %r43;
	add.s32 	%r4, %r45, 2560;
	@%p1 bra 	$L__BB9_2;
	mov.b32 	%r46, 2147483647;
	st.shared.u32 	[%r4], %r46;
$L__BB9_2:
	setp.lt.s32 	%p2, %r41, 1;
	@%p2 bra 	$L__BB9_32;
	cvt.u64.u32 	%rd7, %r2;
	mov.u32 	%r47, %ctaid.y;
	mul.lo.s32 	%r5, %r41, %r47;
	cvt.u64.u32 	%rd8, %r5;
	add.s64 	%rd2, %rd8, %rd7;
	mul.wide.u32 	%rd9, %r1, 4;
	add.s64 	%rd3, %rd1, %rd9;
	mad.lo.s32 	%r49, %r2, 192, %r44;
	add.s32 	%r6, %r49, 3584;
	shl.b32 	%r50, %r1, 2;
	add.s32 	%r7, %r6, %r50;
	setp.gt.s32 	%p3, %r40, 0;
	shl.b32 	%r51, %r2, 7;
	add.s32 	%r52, %r51, %r44;
	add.s32 	%r8, %r52, 512;
	shl.b32 	%r53, %r40, 1;
	add.s32 	%r9, %r53, 15;
	mov.u32 	%r10, %ntid.y;
	@%p3 bra 	$L__BB9_9;
	mov.b32 	%r257, 0;
$L__BB9_5:
	add.s32 	%r31, %r257, %r2;
	setp.ge.u32 	%p4, %r31, %r41;
	@%p4 bra 	$L__BB9_31;
	setp.ne.s32 	%p5, %r1, 0;
	cvt.s64.s32 	%rd10, %r257;
	add.s64 	%rd11, %rd2, %rd10;
	mad.lo.s64 	%rd12, %rd11, 192, %rd3;
	ld.global.u32 	%r55, [%rd12];
	st.shared.u32 	[%r7], %r55;
	mov.b32 	%r56, 0;
	st.volatile.shared.u32 	[%r4+-2048], %r56;
	ld.volatile.shared.u32 	%r57, [%r4+-1984];
	ld.volatile.shared.u32 	%r58, [%r4+-2048];
	add.s32 	%r59, %r58, %r57;
	st.volatile.shared.u32 	[%r4+-2048], %r59;
	ld.volatile.shared.u32 	%r60, [%r4+-2016];
	ld.volatile.shared.u32 	%r61, [%r4+-2048];
	add.s32 	%r62, %r61, %r60;
	st.volatile.shared.u32 	[%r4+-2048], %r62;
	ld.volatile.shared.u32 	%r63, [%r4+-2032];
	ld.volatile.shared.u32 	%r64, [%r4+-2048];
	add.s32 	%r65, %r64, %r63;
	st.volatile.shared.u32 	[%r4+-2048], %r65;
	ld.volatile.shared.u32 	%r66, [%r4+-2040];
	ld.volatile.shared.u32 	%r67, [%r4+-2048];
	add.s32 	%r68, %r67, %r66;
	st.volatile.shared.u32 	[%r4+-2048], %r68;
	ld.volatile.shared.u32 	%r69, [%r4+-2044];
	ld.volatile.shared.u32 	%r70, [%r4+-2048];
	add.s32 	%r71, %r70, %r69;
	st.volatile.shared.u32 	[%r4+-2048], %r71;
	@%p5 bra 	$L__BB9_31;
	ld.volatile.shared.u32 	%r72, [%r6+24];
	ld.volatile.shared.u32 	%r73, [%r6+44];
	sub.s32 	%r32, %r72, %r73;
	ld.volatile.shared.u32 	%r33, [%r6+28];
	ld.volatile.shared.u32 	%r74, [%r6+20];
	setp.ne.s32 	%p6, %r74, 8;
	@%p6 bra 	$L__BB9_25;
	ld.volatile.shared.u32 	%r87, [%r6];
	ld.volatile.shared.u32 	%r88, [%r8];
	mad.lo.s32 	%r89, %r87, %r32, %r88;
	add.s32 	%r258, %r89, 6;
	bra.uni 	$L__BB9_30;
$L__BB9_9:
	cvta.to.global.u64 	%rd4, %rd5;
	mov.b32 	%r252, 0;
	mov.u32 	%r11, %ntid.x;
$L__BB9_10:
	add.s32 	%r13, %r252, %r2;
	setp.ge.u32 	%p11, %r13, %r41;
	@%p11 bra 	$L__BB9_24;
	cvt.s64.s32 	%rd13, %r252;
	add.s64 	%rd14, %rd2, %rd13;
	mad.lo.s64 	%rd15, %rd14, 192, %rd3;
	ld.global.u32 	%r97, [%rd15];
	st.shared.u32 	[%r7], %r97;
	add.s32 	%r98, %r13, %r5;
	shl.b32 	%r14, %r98, 6;
	mov.b32 	%r253, 0;
	mov.u32 	%r254, %r253;
$L__BB9_12:
	add.s32 	%r17, %r253, %r1;
	setp.ge.u32 	%p12, %r17, %r40;
	mov.b32 	%r255, 0;
	@%p12 bra 	$L__BB9_14;
	add.s32 	%r100, %r17, %r14;
	mul.wide.u32 	%rd16, %r100, 4;
	add.s64 	%rd17, %rd4, %rd16;
	ld.global.u32 	%r255, [%rd17];
$L__BB9_14:
	add.s32 	%r254, %r255, %r254;
	add.s32 	%r253, %r253, %r11;
	setp.lt.s32 	%p13, %r253, %r40;
	@%p13 bra 	$L__BB9_12;
	setp.eq.s32 	%p14, %r1, 0;
	st.volatile.shared.u32 	[%r4+-2048], %r254;
	ld.volatile.shared.u32 	%r101, [%r4+-1984];
	ld.volatile.shared.u32 	%r102, [%r4+-2048];
	add.s32 	%r103, %r102, %r101;
	st.volatile.shared.u32 	[%r4+-2048], %r103;
	ld.volatile.shared.u32 	%r104, [%r4+-2016];
	ld.volatile.shared.u32 	%r105, [%r4+-2048];
	add.s32 	%r106, %r105, %r104;
	st.volatile.shared.u32 	[%r4+-2048], %r106;
	ld.volatile.shared.u32 	%r107, [%r4+-2032];
	ld.volatile.shared.u32 	%r108, [%r4+-2048];
	add.s32 	%r109, %r108, %r107;
	st.volatile.shared.u32 	[%r4+-2048], %r109;
	ld.volatile.shared.u32 	%r110, [%r4+-2040];
	ld.volatile.shared.u32 	%r111, [%r4+-2048];
	add.s32 	%r112, %r111, %r110;
	st.volatile.shared.u32 	[%r4+-2048], %r112;
	ld.volatile.shared.u32 	%r113, [%r4+-2044];
	ld.volatile.shared.u32 	%r114, [%r4+-2048];
	add.s32 	%r115, %r114, %r113;
	st.volatile.shared.u32 	[%r4+-2048], %r115;
	@%p14 bra 	$L__BB9_16;
	bra.uni 	$L__BB9_24;
$L__BB9_16:
	ld.volatile.shared.u32 	%r116, [%r6+24];
	ld.volatile.shared.u32 	%r117, [%r6+44];
	sub.s32 	%r22, %r116, %r117;
	ld.volatile.shared.u32 	%r23, [%r6+28];
	ld.volatile.shared.u32 	%r118, [%r6+20];
	setp.eq.s32 	%p15, %r118, 8;
	@%p15 bra 	$L__BB9_22;
	ld.volatile.shared.u32 	%r119, [%r6+20];
	setp.eq.s32 	%p16, %r119, 32;
	@%p16 bra 	$L__BB9_21;
	ld.volatile.shared.u32 	%r120, [%r6+20];
	setp.eq.s32 	%p17, %r120, 0;
	@%p17 bra 	$L__BB9_20;
	ld.volatile.shared.u32 	%r121, [%r6+28];
	mul.lo.s32 	%r256, %r121, %r22;
	bra.uni 	$L__BB9_23;
$L__BB9_20:
	ld.volatile.shared.u32 	%r122, [%r6+28];
	ld.volatile.shared.u32 	%r123, [%r8];
	setp.eq.s32 	%p18, %r123, 0;
	mad.lo.s32 	%r124, %r22, %r122, %r22;
	selp.b32 	%r256, %r22, %r124, %p18;
	bra.uni 	$L__BB9_23;
$L__BB9_21:
	ld.volatile.shared.u32 	%r125, [%r6];
	ld.volatile.shared.u32 	%r126, [%r6];
	ld.volatile.shared.u32 	%r127, [%r6+12];
	ld.volatile.shared.u32 	%r128, [%r8];
	mad.lo.s32 	%r129, %r125, %r22, %r9;
	mad.lo.s32 	%r130, %r127, %r126, %r129;
	add.s32 	%r256, %r130, %r128;
	bra.uni 	$L__BB9_23;
$L__BB9_22:
	ld.volatile.shared.u32 	%r131, [%r6];
	ld.volatile.shared.u32 	%r132, [%r8];
	mad.lo.s32 	%r133, %r131, %r22, %r132;
	add.s32 	%r256, %r133, 6;
$L__BB9_23:
	mul.lo.s32 	%r134, %r22, %r23;
	min.s32 	%r135, %r134, %r256;
	shl.b32 	%r136, %r13, 2;
	add.s32 	%r138, %r44, %r136;
	st.shared.u32 	[%r138+2560], %r135;
$L__BB9_24:
	add.s32 	%r252, %r252, %r10;
	setp.lt.s32 	%p19, %r252, %r41;
	@%p19 bra 	$L__BB9_10;
	bra.uni 	$L__BB9_32;
$L__BB9_25:
	ld.volatile.shared.u32 	%r75, [%r6+20];
	setp.ne.s32 	%p7, %r75, 32;
	@%p7 bra 	$L__BB9_27;
	ld.volatile.shared.u32 	%r81, [%r6];
	ld.volatile.shared.u32 	%r82, [%r6];
	ld.volatile.shared.u32 	%r83, [%r6+12];
	ld.volatile.shared.u32 	%r84, [%r8];
	mad.lo.s32 	%r85, %r81, %r32, %r9;
	mad.lo.s32 	%r86, %r83, %r82, %r85;
	add.s32 	%r258, %r86, %r84;
	bra.uni 	$L__BB9_30;
$L__BB9_27:
	ld.volatile.shared.u32 	%r76, [%r6+20];
	setp.ne.s32 	%p8, %r76, 0;
	@%p8 bra 	$L__BB9_29;
	ld.volatile.shared.u32 	%r78, [%r6+28];
	ld.volatile.shared.u32 	%r79, [%r8];
	setp.eq.s32 	%p9, %r79, 0;
	mad.lo.s32 	%r80, %r32, %r78, %r32;
	selp.b32 	%r258, %r32, %r80, %p9;
	bra.uni 	$L__BB9_30;
$L__BB9_29:
	ld.volatile.shared.u32 	%r77, [%r6+28];
	mul.lo.s32 	%r258, %r77, %r32;
$L__BB9_30:
	mul.lo.s32 	%r90, %r32, %r33;
	min.s32 	%r91, %r90, %r258;
	shl.b32 	%r92, %r31, 2;
	add.s32 	%r94, %r44, %r92;
	st.shared.u32 	[%r94+2560], %r91;
$L__BB9_31:
	add.s32 	%r257, %r257, %r10;
	setp.lt.s32 	%p10, %r257, %r41;
	@%p10 bra 	$L__BB9_5;
$L__BB9_32:
	bar.sync 	0;
	setp.gt.u32 	%p20, %r3, 127;
	@%p20 bra 	$L__BB9_34;
	ld.shared.u32 	%r139, [%r4+512];
	ld.shared.u32 	%r140, [%r4];
	setp.lt.s32 	%p21, %r139, %r140;
	selp.b32 	%r141, 128, 0, %p21;
	add.s32 	%r142, %r141, %r3;
	st.volatile.shared.u32 	[%r4+-2560], %r142;
$L__BB9_34:
	bar.sync 	0;
	setp.gt.u32 	%p22, %r3, 63;
	@%p22 bra 	$L__BB9_36;
	ld.volatile.shared.u32 	%r143, [%r4+-2560];
	ld.volatile.shared.u32 	%r144, [%r4+-2304];
	ld.volatile.shared.u32 	%r145, [%r4+-2560];
	sub.s32 	%r146, %r144, %r145;
	ld.volatile.shared.u32 	%r147, [%r4+-2304];
	add.s32 	%r149, %r44, 2560;
	shl.b32 	%r150, %r147, 2;
	add.s32 	%r151, %r149, %r150;
	ld.shared.u32 	%r152, [%r151];
	ld.volatile.shared.u32 	%r153, [%r4+-2560];
	shl.b32 	%r154, %r153, 2;
	add.s32 	%r155, %r149, %r154;
	ld.shared.u32 	%r156, [%r155];
	setp.lt.s32 	%p23, %r152, %r156;
	selp.b32 	%r157, %r146, 0, %p23;
	add.s32 	%r158, %r157, %r143;
	st.volatile.shared.u32 	[%r4+-2560], %r158;
$L__BB9_36:
	bar.sync 	0;
	setp.gt.u32 	%p24, %r3, 31;
	@%p24 bra 	$L__BB9_38;
	ld.volatile.shared.u32 	%r159, [%r4+-2560];
	ld.volatile.shared.u32 	%r160, [%r4+-2432];
	ld.volatile.shared.u32 	%r161, [%r4+-2560];
	sub.s32 	%r162, %r160, %r161;
	ld.volatile.shared.u32 	%r163, [%r4+-2432];
	add.s32 	%r165, %r44, 2560;
	shl.b32 	%r166, %r163, 2;
	add.s32 	%r167, %r165, %r166;
	ld.shared.u32 	%r168, [%r167];
	ld.volatile.shared.u32 	%r169, [%r4+-2560];
	shl.b32 	%r170, %r169, 2;
	add.s32 	%r171, %r165, %r170;
	ld.shared.u32 	%r172, [%r171];
	setp.lt.s32 	%p25, %r168, %r172;
	selp.b32 	%r173, %r162, 0, %p25;
	add.s32 	%r174, %r173, %r159;
	st.volatile.shared.u32 	[%r4+-2560], %r174;
	ld.volatile.shared.u32 	%r175, [%r4+-2560];
	ld.volatile.shared.u32 	%r176, [%r4+-2496];
	ld.volatile.shared.u32 	%r177, [%r4+-2560];
	sub.s32 	%r178, %r176, %r177;
	ld.volatile.shared.u32 	%r179, [%r4+-2496];
	shl.b32 	%r180, %r179, 2;
	add.s32 	%r181, %r165, %r180;
	ld.shared.u32 	%r182, [%r181];
	ld.volatile.shared.u32 	%r183, [%r4+-2560];
	shl.b32 	%r184, %r183, 2;
	add.s32 	%r185, %r165, %r184;
	ld.shared.u32 	%r186, [%r185];
	setp.lt.s32 	%p26, %r182, %r186;
	selp.b32 	%r187, %r178, 0, %p26;
	add.s32 	%r188, %r187, %r175;
	st.volatile.shared.u32 	[%r4+-2560], %r188;
	ld.volatile.shared.u32 	%r189, [%r4+-2560];
	ld.volatile.shared.u32 	%r190, [%r4+-2528];
	ld.volatile.shared.u32 	%r191, [%r4+-2560];
	sub.s32 	%r192, %r190, %r191;
	ld.volatile.shared.u32 	%r193, [%r4+-2528];
	shl.b32 	%r194, %r193, 2;
	add.s32 	%r195, %r165, %r194;
	ld.shared.u32 	%r196, [%r195];
	ld.volatile.shared.u32 	%r197, [%r4+-2560];
	shl.b32 	%r198, %r197, 2;
	add.s32 	%r199, %r165, %r198;
	ld.shared.u32 	%r200, [%r199];
	setp.lt.s32 	%p27, %r196, %r200;
	selp.b32 	%r201, %r192, 0, %p27;
	add.s32 	%r202, %r201, %r189;
	st.volatile.shared.u32 	[%r4+-2560], %r202;
	ld.volatile.shared.u32 	%r203, [%r4+-2560];
	ld.volatile.shared.u32 	%r204, [%r4+-2544];
	ld.volatile.shared.u32 	%r205, [%r4+-2560];
	sub.s32 	%r206, %r204, %r205;
	ld.volatile.shared.u32 	%r207, [%r4+-2544];
	shl.b32 	%r208, %r207, 2;
	add.s32 	%r209, %r165, %r208;
	ld.shared.u32 	%r210, [%r209];
	ld.volatile.shared.u32 	%r211, [%r4+-2560];
	shl.b32 	%r212, %r211, 2;
	add.s32 	%r213, %r165, %r212;
	ld.shared.u32 	%r214, [%r213];
	setp.lt.s32 	%p28, %r210, %r214;
	selp.b32 	%r215, %r206, 0, %p28;
	add.s32 	%r216, %r215, %r203;
	st.volatile.shared.u32 	[%r4+-2560], %r216;
	ld.volatile.shared.u32 	%r217, [%r4+-2560];
	ld.volatile.shared.u32 	%r218, [%r4+-2552];
	ld.volatile.shared.u32 	%r219, [%r4+-2560];
	sub.s32 	%r220, %r218, %r219;
	ld.volatile.shared.u32 	%r221, [%r4+-2552];
	shl.b32 	%r222, %r221, 2;
	add.s32 	%r223, %r165, %r222;
	ld.shared.u32 	%r224, [%r223];
	ld.volatile.shared.u32 	%r225, [%r4+-2560];
	shl.b32 	%r226, %r225, 2;
	add.s32 	%r227, %r165, %r226;
	ld.shared.u32 	%r228, [%r227];
	setp.lt.s32 	%p29, %r224, %r228;
	selp.b32 	%r229, %r220, 0, %p29;
	add.s32 	%r230, %r229, %r217;
	st.volatile.shared.u32 	[%r4+-2560], %r230;
	ld.volatile.shared.u32 	%r231, [%r4+-2560];
	ld.volatile.shared.u32 	%r232, [%r4+-2556];
	ld.volatile.shared.u32 	%r233, [%r4+-2560];
	sub.s32 	%r234, %r232, %r233;
	ld.volatile.shared.u32 	%r235, [%r4+-2556];
	shl.b32 	%r236, %r235, 2;
	add.s32 	%r237, %r165, %r236;
	ld.shared.u32 	%r238, [%r237];
	ld.volatile.shared.u32 	%r239, [%r4+-2560];
	shl.b32 	%r240, %r239, 2;
	add.s32 	%r241, %r165, %r240;
	ld.shared.u32 	%r242, [%r241];
	setp.lt.s32 	%p30, %r238, %r242;
	selp.b32 	%r243, %r234, 0, %p30;
	add.s32 	%r244, %r243, %r231;
	st.volatile.shared.u32 	[%r4+-2560], %r244;
$L__BB9_38:
	bar.sync 	0;
	setp.ne.s32 	%p31, %r3, 0;
	@%p31 bra 	$L__BB9_40;
	mov.u32 	%r245, %ctaid.y;
	mul.lo.s32 	%r246, %r41, %r245;
	ld.volatile.shared.u32 	%r247, [_ZZ20cudaChooseBestMethodE6shared];
	add.s32 	%r248, %r247, %r246;
	mul.wide.u32 	%rd18, %r246, 192;
	add.s64 	%rd19, %rd1, %rd18;
	st.global.u32 	[%rd19+32], %r248;
$L__BB9_40:
	setp.ge.s32 	%p32, %r3, %r41;
	@%p32 bra 	$L__BB9_42;
	ld.shared.u32 	%r249, [%r4];
	mov.u32 	%r250, %ctaid.y;
	mad.lo.s32 	%r251, %r41, %r250, %r3;
	mul.wide.u32 	%rd20, %r251, 192;
	add.s64 	%rd21, %rd1, %rd20;
	st.global.u32 	[%rd21+16], %r249;
$L__BB9_42:
	ret;

}
	// .globl	cudaCopyBestMethod
.visible .entry cudaCopyBestMethod(
	.param .u64 .ptr .align 1 cudaCopyBestMethod_param_0,
	.param .u64 .ptr .align 1 cudaCopyBestMethod_param_1,
	.param .u32 cudaCopyBestMethod_param_2
)
{
	.reg .pred 	%p<3>;
	.reg .b32 	%r<9>;
	.reg .b64 	%rd<14>;
	// demoted variable
	.shared .align 4 .u32 _ZZ18cudaCopyBestMethodE6shared_$_0;
	ld.param.u64 	%rd2, [cudaCopyBestMethod_param_0];
	ld.param.u64 	%rd3, [cudaCopyBestMethod_param_1];
	ld.param.u32 	%r2, [cudaCopyBestMethod_param_2];
	cvta.to.global.u64 	%rd1, %rd3;
	mov.u32 	%r1, %tid.x;
	setp.ne.s32 	%p1, %r1, 0;
	@%p1 bra 	$L__BB10_2;
	mov.u32 	%r3, %ctaid.y;
	mul.lo.s32 	%r4, %r2, %r3;
	mul.wide.u32 	%rd4, %r4, 192;
	add.s64 	%rd5, %rd1, %rd4;
	ld.global.u32 	%r5, [%rd5+32];
	st.shared.u32 	[_ZZ18cudaCopyBestMethodE6shared_$_0], %r5;
$L__BB10_2:
	bar.sync 	0;
	setp.gt.u32 	%p2, %r1, 47;
	@%p2 bra 	$L__BB10_4;
	ld.shared.u32 	%r6, [_ZZ18cudaCopyBestMethodE6shared_$_0];
	mul.wide.s32 	%rd6, %r6, 192;
	add.s64 	%rd7, %rd1, %rd6;
	mul.wide.u32 	%rd8, %r1, 4;
	add.s64 	%rd9, %rd7, %rd8;
	ld.global.u32 	%r7, [%rd9];
	mov.u32 	%r8, %ctaid.y;
	cvta.to.global.u64 	%rd10, %rd2;
	mul.wide.u32 	%rd11, %r8, 192;
	add.s64 	%rd12, %rd10, %rd11;
	add.s64 	%rd13, %rd12, %rd8;
	st.global.u32 	[%rd13], %r7;
$L__BB10_4:
	ret;

}
	// .globl	cudaCopyBestMethodStereo
.visible .entry cudaCopyBestMethodStereo(
	.param .u64 .ptr .align 1 cudaCopyBestMethodStereo_param_0,
	.param .u64 .ptr .align 1 cudaCopyBestMethodStereo_param_1,
	.param .u32 cudaCopyBestMethodStereo_param_2
)
{
	.reg .pred 	%p<10>;
	.reg .b32 	%r<42>;
	.reg .b64 	%rd<24>;
	// demoted variable
	.shared .align 4 .b8 _ZZ24cudaCopyBestMethodStereoE6shared[40];
	ld.param.u64 	%rd4, [cudaCopyBestMethodStereo_param_0];
	ld.param.u64 	%rd5, [cudaCopyBestMethodStereo_param_1];
	ld.param.u32 	%r11, [cudaCopyBestMethodStereo_param_2];
	cvta.to.global.u64 	%rd1, %rd5;
	mov.u32 	%r1, %tid.x;
	setp.gt.u32 	%p1, %r1, 3;
	@%p1 bra 	$L__BB11_2;
	mov.u32 	%r12, %ctaid.y;
	shl.b32 	%r13, %r12, 2;
	add.s32 	%r14, %r13, %r1;
	mul.lo.s32 	%r15, %r11, %r14;
	mul.wide.u32 	%rd6, %r15, 192;
	add.s64 	%rd7, %rd1, %rd6;
	ld.global.u32 	%r16, [%rd7+32];
	shl.b32 	%r17, %r1, 2;
	mov.u32 	%r18, _ZZ24cudaCopyBestMethodStereoE6shared;
	add.s32 	%r19, %r18, %r17;
	st.shared.u32 	[%r19], %r16;
	mul.wide.s32 	%rd8, %r16, 192;
	add.s64 	%rd9, %rd1, %rd8;
	ld.global.u32 	%r20, [%rd9+16];
	st.shared.u32 	[%r19+16], %r20;
$L__BB11_2:
	bar.sync 	0;
	setp.ne.s32 	%p2, %r1, 0;
	@%p2 bra 	$L__BB11_11;
	ld.shared.u32 	%r2, [_ZZ24cudaCopyBestMethodStereoE6shared+24];
	ld.shared.u32 	%r3, [_ZZ24cudaCopyBestMethodStereoE6shared+28];
	add.s32 	%r41, %r3, %r2;
	setp.eq.s32 	%p3, %r41, 2147483647;
	@%p3 bra 	$L__BB11_5;
	ld.shared.u32 	%r21, [_ZZ24cudaCopyBestMethodStereoE6shared+8];
	st.shared.u32 	[_ZZ24cudaCopyBestMethodStereoE6shared+32], %r21;
	ld.shared.u32 	%r22, [_ZZ24cudaCopyBestMethodStereoE6shared+12];
	st.shared.u32 	[_ZZ24cudaCopyBestMethodStereoE6shared+36], %r22;
$L__BB11_5:
	ld.shared.u32 	%r5, [_ZZ24cudaCopyBestMethodStereoE6shared+20];
	setp.le.s32 	%p4, %r2, %r5;
	@%p4 bra 	$L__BB11_7;
	ld.shared.u32 	%r23, [_ZZ24cudaCopyBestMethodStereoE6shared+12];
	st.shared.u32 	[_ZZ24cudaCopyBestMethodStereoE6shared+32], %r23;
	ld.shared.u32 	%r24, [_ZZ24cudaCopyBestMethodStereoE6shared+4];
	st.shared.u32 	[_ZZ24cudaCopyBestMethodStereoE6shared+36], %r24;
	add.s32 	%r41, %r5, %r3;
$L__BB11_7:
	ld.shared.u32 	%r8, [_ZZ24cudaCopyBestMethodStereoE6shared+16];
	add.s32 	%r9, %r3, %r8;
	setp.le.s32 	%p5, %r41, %r9;
	@%p5 bra 	$L__BB11_9;
	ld.shared.u32 	%r25, [_ZZ24cudaCopyBestMethodStereoE6shared];
	st.shared.u32 	[_ZZ24cudaCopyBestMethodStereoE6shared+32], %r25;
	ld.shared.u32 	%r26, [_ZZ24cudaCopyBestMethodStereoE6shared+12];
	st.shared.u32 	[_ZZ24cudaCopyBestMethodStereoE6shared+36], %r26;
	mov.u32 	%r41, %r9;
$L__BB11_9:
	add.s32 	%r27, %r5, %r8;
	setp.le.s32 	%p6, %r41, %r27;
	@%p6 bra 	$L__BB11_11;
	ld.shared.u32 	%r28, [_ZZ24cudaCopyBestMethodStereoE6shared];
	st.shared.u32 	[_ZZ24cudaCopyBestMethodStereoE6shared+32], %r28;
	ld.shared.u32 	%r29, [_ZZ24cudaCopyBestMethodStereoE6shared+4];
	st.shared.u32 	[_ZZ24cudaCopyBestMethodStereoE6shared+36], %r29;
$L__BB11_11:
	bar.sync 	0;
	setp.gt.u32 	%p7, %r1, 47;
	@%p7 bra 	$L__BB11_16;
	setp.ne.s32 	%p8, %r1, 0;
	ld.shared.u32 	%r30, [_ZZ24cudaCopyBestMethodStereoE6shared+32];
	mul.wide.s32 	%rd10, %r30, 192;
	add.s64 	%rd11, %rd1, %rd10;
	mul.wide.u32 	%rd12, %r1, 4;
	add.s64 	%rd13, %rd11, %rd12;
	ld.global.u32 	%r31, [%rd13];
	mov.u32 	%r32, %ctaid.y;
	shl.b32 	%r33, %r32, 1;
	cvta.to.global.u64 	%rd14, %rd4;
	mul.wide.u32 	%rd15, %r33, 192;
	add.s64 	%rd2, %rd14, %rd15;
	add.s64 	%rd3, %rd2, %rd12;
	st.global.u32 	[%rd3], %r31;
	@%p8 bra 	$L__BB11_14;
	ld.shared.u32 	%r34, [_ZZ24cudaCopyBestMethodStereoE6shared];
	mul.wide.s32 	%rd16, %r34, 192;
	add.s64 	%rd17, %rd1, %rd16;
	ld.global.u32 	%r35, [%rd17+40];
	st.global.u32 	[%rd2+40], %r35;
$L__BB11_14:
	setp.ne.s32 	%p9, %r1, 0;
	ld.shared.u32 	%r36, [_ZZ24cudaCopyBestMethodStereoE6shared+36];
	mul.wide.s32 	%rd18, %r36, 192;
	add.s64 	%rd19, %rd1, %rd18;
	add.s64 	%rd21, %rd19, %rd12;
	ld.global.u32 	%r37, [%rd21];
	st.global.u32 	[%rd3+192], %r37;
	@%p9 bra 	$L__BB11_16;
	ld.shared.u32 	%r38, [_ZZ24cudaCopyBestMethodStereoE6shared+4];
	mul.wide.s32 	%rd22, %r38, 192;
	add.s64 	%rd23, %rd1, %rd22;
	ld.global.u32 	%r39, [%rd23+40];
	st.global.u32 	[%rd2+232], %r39;
$L__BB11_16:
	ret;

}
	// .globl	cudaEncodeResidual
.visible .entry cudaEncodeResidual(
	.param .u64 .ptr .align 1 cudaEncodeResidual_param_0,
	.param .u64 .ptr .align 1 cudaEncodeResidual_param_1,
	.param .u64 .ptr .align 1 cudaEncodeResidual_param_2
)
{
	.reg .pred 	%p<15>;
	.reg .b32 	%r<215>;
	.reg .b64 	%rd<17>;
	// demoted variable
	.shared .align 4 .b8 _ZZ18cudaEncodeResidualE6shared[1344];
	ld.param.u64 	%rd2, [cudaEncodeResidual_param_0];
	ld.param.u64 	%rd4, [cudaEncodeResidual_param_1];
	ld.param.u64 	%rd3, [cudaEncodeResidual_param_2];
	cvta.to.global.u64 	%rd1, %rd4;
	mov.u32 	%r1, %tid.x;
	setp.gt.u32 	%p1, %r1, 47;
	shl.b32 	%r40, %r1, 2;
	mov.u32 	%r203, _ZZ18cudaEncodeResidualE6shared;
	add.s32 	%r42, %r203, %r40;
	add.s32 	%r2, %r42, 1152;
	@%p1 bra 	$L__BB12_2;
	cvta.to.global.u64 	%rd5, %rd3;
	mov.u32 	%r43, %ctaid.y;
	mul.wide.u32 	%rd6, %r43, 192;
	add.s64 	%rd7, %rd5, %rd6;
	mul.wide.u32 	%rd8, %r1, 4;
	add.s64 	%rd9, %rd7, %rd8;
	ld.global.u32 	%r44, [%rd9];
	st.shared.u32 	[%r2], %r44;
$L__BB12_2:
	bar.sync 	0;
	mov.u32 	%r3, %ntid.x;
	mov.u32 	%r46, %ctaid.x;
	mul.lo.s32 	%r4, %r46, %r3;
	ld.shared.u32 	%r47, [_ZZ18cudaEncodeResidualE6shared+1180];
	sub.s32 	%r48, %r47, %r4;
	ld.shared.u32 	%r49, [_ZZ18cudaEncodeResidualE6shared+1152];
	add.s32 	%r50, %r49, %r3;
	min.s32 	%r5, %r48, %r50;
	setp.ge.s32 	%p2, %r1, %r5;
	mov.b32 	%r200, 0;
	@%p2 bra 	$L__BB12_4;
	ld.shared.u32 	%r51, [_ZZ18cudaEncodeResidualE6shared+1156];
	add.s32 	%r52, %r4, %r1;
	add.s32 	%r53, %r52, %r51;
	mul.wide.s32 	%rd10, %r53, 4;
	add.s64 	%rd11, %rd1, %rd10;
	ld.global.u32 	%r54, [%rd11];
	ld.shared.u32 	%r55, [_ZZ18cudaEncodeResidualE6shared+1196];
	shr.s32 	%r200, %r54, %r55;
$L__BB12_4:
	add.s32 	%r8, %r2, -1152;
	st.shared.u32 	[%r2+-1152], %r200;
	setp.gt.u32 	%p3, %r1, 31;
	@%p3 bra 	$L__BB12_8;
	add.s32 	%r9, %r1, %r3;
	setp.ge.s32 	%p4, %r9, %r5;
	mov.b32 	%r201, 0;
	@%p4 bra 	$L__BB12_7;
	ld.shared.u32 	%r57, [_ZZ18cudaEncodeResidualE6shared+1156];
	add.s32 	%r58, %r9, %r4;
	add.s32 	%r59, %r58, %r57;
	mul.wide.s32 	%rd12, %r59, 4;
	add.s64 	%rd13, %rd1, %rd12;
	ld.global.u32 	%r60, [%rd13];
	ld.shared.u32 	%r61, [_ZZ18cudaEncodeResidualE6shared+1196];
	shr.s32 	%r201, %r60, %r61;
$L__BB12_7:
	shl.b32 	%r62, %r3, 2;
	add.s32 	%r63, %r8, %r62;
	st.shared.u32 	[%r63], %r201;
$L__BB12_8:
	ld.shared.u32 	%r65, [_ZZ18cudaEncodeResidualE6shared+1180];
	ld.shared.u32 	%r66, [_ZZ18cudaEncodeResidualE6shared+1152];
	add.s32 	%r67, %r4, %r66;
	sub.s32 	%r68, %r65, %r67;
	min.s32 	%r12, %r68, %r3;
	bar.sync 	0;
	ld.shared.u32 	%r13, [_ZZ18cudaEncodeResidualE6shared+1152];
	setp.lt.s32 	%p5, %r13, 1;
	mov.b32 	%r214, 0;
	@%p5 bra 	$L__BB12_20;
	and.b32  	%r14, %r13, 7;
	setp.lt.u32 	%p6, %r13, 8;
	mov.b32 	%r209, 0;
	mov.u32 	%r214, %r209;
	@%p6 bra 	$L__BB12_12;
	and.b32  	%r209, %r13, 2147483640;
	neg.s32 	%r202, %r209;
	add.s32 	%r17, %r40, 16;
	mov.b32 	%r214, 0;
$L__BB12_11:
	.pragma "nounroll";
	add.s32 	%r74, %r203, %r17;
	ld.shared.u32 	%r75, [%r74+-16];
	ld.shared.u32 	%r76, [%r203+1216];
	shl.b32 	%r77, %r75, 8;
	shr.s32 	%r78, %r77, 8;
	shl.b32 	%r79, %r76, 8;
	shr.s32 	%r80, %r79, 8;
	mad.lo.s32 	%r81, %r80, %r78, %r214;
	ld.shared.u32 	%r82, [%r74+-12];
	ld.shared.u32 	%r83, [%r203+1220];
	shl.b32 	%r84, %r82, 8;
	shr.s32 	%r85, %r84, 8;
	shl.b32 	%r86, %r83, 8;
	shr.s32 	%r87, %r86, 8;
	mad.lo.s32 	%r88, %r87, %r85, %r81;
	ld.shared.u32 	%r89, [%r74+-8];
	ld.shared.u32 	%r90, [%r203+1224];
	shl.b32 	%r91, %r89, 8;
	shr.s32 	%r92, %r91, 8;
	shl.b32 	%r93, %r90, 8;
	shr.s32 	%r94, %r93, 8;
	mad.lo.s32 	%r95, %r94, %r92, %r88;
	ld.shared.u32 	%r96, [%r74+-4];
	ld.shared.u32 	%r97, [%r203+1228];
	shl.b32 	%r98, %r96, 8;
	shr.s32 	%r99, %r98, 8;
	shl.b32 	%r100, %r97, 8;
	shr.s32 	%r101, %r100, 8;
	mad.lo.s32 	%r102, %r101, %r99, %r95;
	ld.shared.u32 	%r103, [%r74];
	ld.shared.u32 	%r104, [%r203+1232];
	shl.b32 	%r105, %r103, 8;
	shr.s32 	%r106, %r105, 8;
	shl.b32 	%r107, %r104, 8;
	shr.s32 	%r108, %r107, 8;
	mad.lo.s32 	%r109, %r108, %r106, %r102;
	ld.shared.u32 	%r110, [%r74+4];
	ld.shared.u32 	%r111, [%r203+1236];
	shl.b32 	%r112, %r110, 8;
	shr.s32 	%r113, %r112, 8;
	shl.b32 	%r114, %r111, 8;
	shr.s32 	%r115, %r114, 8;
	mad.lo.s32 	%r116, %r115, %r113, %r109;
	ld.shared.u32 	%r117, [%r74+8];
	ld.shared.u32 	%r118, [%r203+1240];
	shl.b32 	%r119, %r117, 8;
	shr.s32 	%r120, %r119, 8;
	shl.b32 	%r121, %r118, 8;
	shr.s32 	%r122, %r121, 8;
	mad.lo.s32 	%r123, %r122, %r120, %r116;
	ld.shared.u32 	%r124, [%r74+12];
	ld.shared.u32 	%r125, [%r203+1244];
	shl.b32 	%r126, %r124, 8;
	shr.s32 	%r127, %r126, 8;
	shl.b32 	%r128, %r125, 8;
	shr.s32 	%r129, %r128, 8;
	mad.lo.s32 	%r214, %r129, %r127, %r123;
	add.s32 	%r203, %r203, 32;
	add.s32 	%r202, %r202, 8;
	setp.ne.s32 	%p7, %r202, 0;
	@%p7 bra 	$L__BB12_11;
$L__BB12_12:
	setp.eq.s32 	%p8, %r14, 0;
	@%p8 bra 	$L__BB12_20;
	and.b32  	%r27, %r13, 3;
	setp.lt.u32 	%p9, %r14, 4;
	@%p9 bra 	$L__BB12_15;
	shl.b32 	%r131, %r209, 2;
	add.s32 	%r132, %r8, %r131;
	ld.shared.u32 	%r133, [%r132];
	mov.u32 	%r134, _ZZ18cudaEncodeResidualE6shared;
	add.s32 	%r135, %r134, %r131;
	ld.shared.u32 	%r136, [%r135+1216];
	shl.b32 	%r137, %r133, 8;
	shr.s32 	%r138, %r137, 8;
	shl.b32 	%r139, %r136, 8;
	shr.s32 	%r140, %r139, 8;
	mad.lo.s32 	%r141, %r140, %r138, %r214;
	ld.shared.u32 	%r142, [%r132+4];
	ld.shared.u32 	%r143, [%r135+1220];
	shl.b32 	%r144, %r142, 8;
	shr.s32 	%r145, %r144, 8;
	shl.b32 	%r146, %r143, 8;
	shr.s32 	%r147, %r146, 8;
	mad.lo.s32 	%r148, %r147, %r145, %r141;
	ld.shared.u32 	%r149, [%r132+8];
	ld.shared.u32 	%r150, [%r135+1224];
	shl.b32 	%r151, %r149, 8;
	shr.s32 	%r152, %r151, 8;
	shl.b32 	%r153, %r150, 8;
	shr.s32 	%r154, %r153, 8;
	mad.lo.s32 	%r155, %r154, %r152, %r148;
	ld.shared.u32 	%r156, [%r132+12];
	ld.shared.u32 	%r157, [%r135+1228];
	shl.b32 	%r158, %r156, 8;
	shr.s32 	%r159, %r158, 8;
	shl.b32 	%r160, %r157, 8;
	shr.s32 	%r161, %r160, 8;
	mad.lo.s32 	%r214, %r161, %r159, %r155;
	add.s32 	%r209, %r209, 4;
$L__BB12_15:
	setp.eq.s32 	%p10, %r27, 0;
	@%p10 bra 	$L__BB12_20;
	setp.eq.s32 	%p11, %r27, 1;
	@%p11 bra 	$L__BB12_18;
	shl.b32 	%r163, %r209, 2;
	add.s32 	%r164, %r8, %r163;
	ld.shared.u32 	%r165, [%r164];
	mov.u32 	%r166, _ZZ18cudaEncodeResidualE6shared;
	add.s32 	%r167, %r166, %r163;
	ld.shared.u32 	%r168, [%r167+1216];
	shl.b32 	%r169, %r165, 8;
	shr.s32 	%r170, %r169, 8;
	shl.b32 	%r171, %r168, 8;
	shr.s32 	%r172, %r171, 8;
	mad.lo.s32 	%r173, %r172, %r170, %r214;
	ld.shared.u32 	%r174, [%r164+4];
	ld.shared.u32 	%r175, [%r167+1220];
	shl.b32 	%r176, %r174, 8;
	shr.s32 	%r177, %r176, 8;
	shl.b32 	%r178, %r175, 8;
	shr.s32 	%r179, %r178, 8;
	mad.lo.s32 	%r214, %r179, %r177, %r173;
	add.s32 	%r209, %r209, 2;
$L__BB12_18:
	and.b32  	%r180, %r13, 1;
	setp.eq.b32 	%p12, %r180, 1;
	not.pred 	%p13, %p12;
	@%p13 bra 	$L__BB12_20;
	shl.b32 	%r181, %r209, 2;
	add.s32 	%r182, %r8, %r181;
	ld.shared.u32 	%r183, [%r182];
	mov.u32 	%r184, _ZZ18cudaEncodeResidualE6shared;
	add.s32 	%r185, %r184, %r181;
	ld.shared.u32 	%r186, [%r185+1216];
	shl.b32 	%r187, %r183, 8;
	shr.s32 	%r188, %r187, 8;
	shl.b32 	%r189, %r186, 8;
	shr.s32 	%r190, %r189, 8;
	mad.lo.s32 	%r214, %r190, %r188, %r214;
$L__BB12_20:
	setp.le.s32 	%p14, %r12, %r1;
	@%p14 bra 	$L__BB12_22;
	shl.b32 	%r191, %r13, 2;
	add.s32 	%r192, %r8, %r191;
	ld.shared.u32 	%r193, [%r192];
	ld.shared.u32 	%r194, [_ZZ18cudaEncodeResidualE6shared+1160];
	shr.s32 	%r195, %r214, %r194;
	sub.s32 	%r196, %r193, %r195;
	ld.shared.u32 	%r197, [_ZZ18cudaEncodeResidualE6shared+1192];
	add.s32 	%r198, %r4, %r1;
	add.s32 	%r199, %r198, %r197;
	cvta.to.global.u64 	%rd14, %rd2;
	mul.wide.s32 	%rd15, %r199, 4;
	add.s64 	%rd16, %rd14, %rd15;
	st.global.u32 	[%rd16], %r196;
$L__BB12_22:
	ret;

}


// ===== COMPILED SASS (sm_100) =====

	.target	sm_100

	.elftype	@"ET_EXEC"


//--------------------- .note.nv.tkinfo           --------------------------
	.section	.note.nv.tkinfo,"",@"SHT_NOTE"
	.sectionflags	@"SHF_NOTE_NV_TKINFO"
	.tkinfo
        /*0018*/ 	.word	0x00000002
        /*0030*/ 	.string	""
        /*0030*/ 	.string	"ptxas"
        /*0030*/ 	.string	"Cuda compilation tools, release 13.0, V13.0.88"
        /*0030*/ 	.string	"Build cuda_13.0.r13.0/compiler.36424714_0"
        /*0030*/ 	.string	"-arch sm_100 -m 64 "



//--------------------- .note.nv.cuinfo           --------------------------
	.section	.note.nv.cuinfo,"",@"SHT_NOTE"
	.sectionflags	@"SHF_NOTE_NV_CUINFO"
        /*0018*/ 	.short	0x0002
        /*001a*/ 	.short	0x0064
        /*001c*/ 	.short	0x0082
	.zero		2


//--------------------- .nv.info                  --------------------------
	.section	.nv.info,"",@"SHT_CUDA_INFO"
	.align	4


	//----- nvinfo : EIATTR_REGCOUNT
	.align		4
        /*0000*/ 	.byte	0x04, 0x2f
        /*0002*/ 	.short	(.L_1 - .L_0)
	.align		4
.L_0:
        /*0004*/ 	.word	index@(cudaStereoDecorr)
        /*0008*/ 	.word	0x00000012


	//----- nvinfo : EIATTR_FRAME_SIZE
	.align		4
.L_1:
        /*000c*/ 	.byte	0x04, 0x11
        /*000e*/ 	.short	(.L_3 - .L_2)
	.align		4
.L_2:
        /*0010*/ 	.word	index@(cudaStereoDecorr)
        /*0014*/ 	.word	0x00000000


	//----- nvinfo : EIATTR_REGCOUNT
	.align		4
.L_3:
        /*0018*/ 	.byte	0x04, 0x2f
        /*001a*/ 	.short	(.L_5 - .L_4)
	.align		4
.L_4:
        /*001c*/ 	.word	index@(cudaChannelDecorr2)
        /*0020*/ 	.word	0x0000000e


	//----- nvinfo : EIATTR_FRAME_SIZE
	.align		4
.L_5:
        /*0024*/ 	.byte	0x04, 0x11
        /*0026*/ 	.short	(.L_7 - .L_6)
	.align		4
.L_6:
        /*0028*/ 	.word	index@(cudaChannelDecorr2)
        /*002c*/ 	.word	0x00000000


	//----- nvinfo : EIATTR_REGCOUNT
	.align		4
.L_7:
        /*0030*/ 	.byte	0x04, 0x2f
        /*0032*/ 	.short	(.L_9 - .L_8)
	.align		4
.L_8:
        /*0034*/ 	.word	index@(cudaChannelDecorr)
        /*0038*/ 	.word	0x0000000a


	//----- nvinfo : EIATTR_FRAME_SIZE
	.align		4
.L_9:
        /*003c*/ 	.byte	0x04, 0x11
        /*003e*/ 	.short	(.L_11 - .L_10)
	.align		4
.L_10:
        /*0040*/ 	.word	index@(cudaChannelDecorr)
        /*0044*/ 	.word	0x00000000


	//----- nvinfo : EIATTR_REGCOUNT
	.align		4
.L_11:
        /*0048*/ 	.byte	0x04, 0x2f
        /*004a*/ 	.short	(.L_13 - .L_12)
	.align		4
.L_12:
        /*004c*/ 	.word	index@(cudaFindWastedBits)
        /*0050*/ 	.word	0x0000000c


	//----- nvinfo : EIATTR_FRAME_SIZE
	.align		4
.L_13:
        /*0054*/ 	.byte	0x04, 0x11
        /*0056*/ 	.short	(.L_15 - .L_14)
	.align		4
.L_14:
        /*0058*/ 	.word	index@(cudaFindWastedBits)
        /*005c*/ 	.word	0x00000000


	//----- nvinfo : EIATTR_REGCOUNT
	.align		4
.L_15:
        /*0060*/ 	.byte	0x04, 0x2f
        /*0062*/ 	.short	(.L_17 - .L_16)
	.align		4
.L_16:
        /*0064*/ 	.word	index@(cudaComputeAutocor)
        /*0068*/ 	.word	0x00000020


	//----- nvinfo : EIATTR_FRAME_SIZE
	.align		4
.L_17:
        /*006c*/ 	.byte	0x04, 0x11
        /*006e*/ 	.short	(.L_19 - .L_18)
	.align		4
.L_18:
        /*0070*/ 	.word	index@(cudaComputeAutocor)
        /*0074*/ 	.word	0x00000000


	//----- nvinfo : EIATTR_REGCOUNT
	.align		4
.L_19:
        /*0078*/ 	.byte	0x04, 0x2f
        /*007a*/ 	.short	(.L_21 - .L_20)
	.align		4
.L_20:
        /*007c*/ 	.word	index@(cudaComputeLPC)
        /*0080*/ 	.word	0x0000001a


	//----- nvinfo : EIATTR_FRAME_SIZE
	.align		4
.L_21:
        /*0084*/ 	.byte	0x04, 0x11
        /*0086*/ 	.short	(.L_23 - .L_22)
	.align		4
.L_22:
        /*0088*/ 	.word	index@($__internal_2_$__cuda_sm3x_div_rn_noftz_f32_slowpath)
        /*008c*/ 	.word	0x00000000


	//----- nvinfo : EIATTR_FRAME_SIZE
	.align		4
.L_23:
        /*0090*/ 	.byte	0x04, 0x11
        /*0092*/ 	.short	(.L_25 - .L_24)
	.align		4
.L_24:
        /*0094*/ 	.word	index@(cudaComputeLPC)
        /*0098*/ 	.word	0x00000000


	//----- nvinfo : EIATTR_REGCOUNT
	.align		4
.L_25:
        /*009c*/ 	.byte	0x04, 0x2f
        /*009e*/ 	.short	(.L_27 - .L_26)
	.align		4
.L_26:
        /*00a0*/ 	.word	index@(cudaComputeLPCLattice)
        /*00a4*/ 	.word	0x0000001e


	//----- nvinfo : EIATTR_FRAME_SIZE
	.align		4
.L_27:
        /*00a8*/ 	.byte	0x04, 0x11
        /*00aa*/ 	.short	(.L_29 - .L_28)
	.align		4
.L_28:
        /*00ac*/ 	.word	index@($__internal_1_$__cuda_sm3x_div_rn_noftz_f32_slowpath)
        /*00b0*/ 	.word	0x00000000


	//----- nvinfo : EIATTR_FRAME_SIZE
	.align		4
.L_29:
        /*00b4*/ 	.byte	0x04, 0x11
        /*00b6*/ 	.short	(.L_31 - .L_30)
	.align		4
.L_30:
        /*00b8*/ 	.word	index@(cudaComputeLPCLattice)
        /*00bc*/ 	.word	0x00000000


	//----- nvinfo : EIATTR_REGCOUNT
	.align		4
.L_31:
        /*00c0*/ 	.byte	0x04, 0x2f
        /*00c2*/ 	.short	(.L_33 - .L_32)
	.align		4
.L_32:
        /*00c4*/ 	.word	index@(cudaComputeLPCLattice512)
        /*00c8*/ 	.word	0x0000001a


	//----- nvinfo : EIATTR_FRAME_SIZE
	.align		4
.L_33:
        /*00cc*/ 	.byte	0x04, 0x11
        /*00ce*/ 	.short	(.L_35 - .L_34)
	.align		4
.L_34:
        /*00d0*/ 	.word	index@($__internal_0_$__cuda_sm3x_div_rn_noftz_f32_slowpath)
        /*00d4*/ 	.word	0x00000000


	//----- nvinfo : EIATTR_FRAME_SIZE
	.align		4
.L_35:
        /*00d8*/ 	.byte	0x04, 0x11
        /*00da*/ 	.short	(.L_37 - .L_36)
	.align		4
.L_36:
        /*00dc*/ 	.word	index@(cudaComputeLPCLattice512)
        /*00e0*/ 	.word	0x00000000


	//----- nvinfo : EIATTR_REGCOUNT
	.align		4
.L_37:
        /*00e4*/ 	.byte	0x04, 0x2f
        /*00e6*/ 	.short	(.L_39 - .L_38)
	.align		4
.L_38:
        /*00e8*/ 	.word	index@(cudaEstimateResidual)
        /*00ec*/ 	.word	0x0000001e


	//----- nvinfo : EIATTR_FRAME_SIZE
	.align		4
.L_39:
        /*00f0*/ 	.byte	0x04, 0x11
        /*00f2*/ 	.short	(.L_41 - .L_40)
	.align		4
.L_40:
        /*00f4*/ 	.word	index@(cudaEstimateResidual)
        /*00f8*/ 	.word	0x00000000


	//----- nvinfo : EIATTR_REGCOUNT
	.align		4
.L_41:
        /*00fc*/ 	.byte	0x04, 0x2f
        /*00fe*/ 	.short	(.L_43 - .L_42)
	.align		4
.L_42:
        /*0100*/ 	.word	index@(cudaChooseBestMethod)
        /*0104*/ 	.word	0x0000001a


	//----- nvinfo : EIATTR_FRAME_SIZE
	.align		4
.L_43:
        /*0108*/ 	.byte	0x04, 0x11
        /*010a*/ 	.short	(.L_45 - .L_44)
	.align		4
.L_44:
        /*010c*/ 	.word	index@(cudaChooseBestMethod)
        /*0110*/ 	.word	0x00000000


	//----- nvinfo : EIATTR_REGCOUNT
	.align		4
.L_45:
        /*0114*/ 	.byte	0x04, 0x2f
        /*0116*/ 	.short	(.L_47 - .L_46)
	.align		4
.L_46:
        /*0118*/ 	.word	index@(cudaCopyBestMethod)
        /*011c*/ 	.word	0x0000000c


	//----- nvinfo : EIATTR_FRAME_SIZE
	.align		4
.L_47:
        /*0120*/ 	.byte	0x04, 0x11
        /*0122*/ 	.short	(.L_49 - .L_48)
	.align		4
.L_48:
        /*0124*/ 	.word	index@(cudaCopyBestMethod)
        /*0128*/ 	.word	0x00000000


	//----- nvinfo : EIATTR_REGCOUNT
	.align		4
.L_49:
        /*012c*/ 	.byte	0x04, 0x2f
        /*012e*/ 	.short	(.L_51 - .L_50)
	.align		4
.L_50:
        /*0130*/ 	.word	index@(cudaCopyBestMethodStereo)
        /*0134*/ 	.word	0x00000010


	//----- nvinfo : EIATTR_FRAME_SIZE
	.align		4
.L_51:
        /*0138*/ 	.byte	0x04, 0x11
        /*013a*/ 	.short	(.L_53 - .L_52)
	.align		4
.L_52:
        /*013c*/ 	.word	index@(cudaCopyBestMethodStereo)
        /*0140*/ 	.word	0x00000000


	//----- nvinfo : EIATTR_REGCOUNT
	.align		4
.L_53:
        /*0144*/ 	.byte	0x04, 0x2f
        /*0146*/ 	.short	(.L_55 - .L_54)
	.align		4
.L_54:
        /*0148*/ 	.word	index@(cudaEncodeResidual)
        /*014c*/ 	.word	0x0000001d


	//----- nvinfo : EIATTR_FRAME_SIZE
	.align		4
.L_55:
        /*0150*/ 	.byte	0x04, 0x11
        /*0152*/ 	.short	(.L_57 - .L_56)
	.align		4
.L_56:
        /*0154*/ 	.word	index@(cudaEncodeResidual)
        /*0158*/ 	.word	0x00000000


	//----- nvinfo : EIATTR_MIN_STACK_SIZE
	.align		4
.L_57:
        /*015c*/ 	.byte	0x04, 0x12
        /*015e*/ 	.short	(.L_59 - .L_58)
	.align		4
.L_58:
        /*0160*/ 	.word	index@(cudaEncodeResidual)
        /*0164*/ 	.word	0x00000000


	//----- nvinfo : EIATTR_MIN_STACK_SIZE
	.align		4
.L_59:
        /*0168*/ 	.byte	0x04, 0x12
        /*016a*/ 	.short	(.L_61 - .L_60)
	.align		4
.L_60:
        /*016c*/ 	.word	index@(cudaCopyBestMethodStereo)
        /*0170*/ 	.word	0x00000000


	//----- nvinfo : EIATTR_MIN_STACK_SIZE
	.align		4
.L_61:
        /*0174*/ 	.byte	0x04, 0x12
        /*0176*/ 	.short	(.L_63 - .L_62)
	.align		4
.L_62:
        /*0178*/ 	.word	index@(cudaCopyBestMethod)
        /*017c*/ 	.word	0x00000000


	//----- nvinfo : EIATTR_MIN_STACK_SIZE
	.align		4
.L_63:
        /*0180*/ 	.byte	0x04, 0x12
        /*0182*/ 	.short	(.L_65 - .L_64)
	.align		4
.L_64:
        /*0184*/ 	.word	index@(cudaChooseBestMethod)
        /*0188*/ 	.word	0x00000000


	//----- nvinfo : EIATTR_MIN_STACK_SIZE
	.align		4
.L_65:
        /*018c*/ 	.byte	0x04, 0x12
        /*018e*/ 	.short	(.L_67 - .L_66)
	.align		4
.L_66:
        /*0190*/ 	.word	index@(cudaEstimateResidual)
        /*0194*/ 	.word	0x00000000


	//----- nvinfo : EIATTR_MIN_STACK_SIZE
	.align		4
.L_67:
        /*0198*/ 	.byte	0x04, 0x12
        /*019a*/ 	.short	(.L_69 - .L_68)
	.align		4
.L_68:
        /*019c*/ 	.word	index@(cudaComputeLPCLattice512)
        /*01a0*/ 	.word	0x00000000


	//----- nvinfo : EIATTR_MIN_STACK_SIZE
	.align		4
.L_69:
        /*01a4*/ 	.byte	0x04, 0x12
        /*01a6*/ 	.short	(.L_71 - .L_70)
	.align		4
.L_70:
        /*01a8*/ 	.word	index@(cudaComputeLPCLattice)
        /*01ac*/ 	.word	0x00000000


	//----- nvinfo : EIATTR_MIN_STACK_SIZE
	.align		4
.L_71:
        /*01b0*/ 	.byte	0x04, 0x12
        /*01b2*/ 	.short	(.L_73 - .L_72)
	.align		4
.L_72:
        /*01b4*/ 	.word	index@(cudaComputeLPC)
        /*01b8*/ 	.word	0x00000000


	//----- nvinfo : EIATTR_MIN_STACK_SIZE
	.align		4
.L_73:
        /*01bc*/ 	.byte	0x04, 0x12
        /*01be*/ 	.short	(.L_75 - .L_74)
	.align		4
.L_74:
        /*01c0*/ 	.word	index@(cudaComputeAutocor)
        /*01c4*/ 	.word	0x00000000


	//----- nvinfo : EIATTR_MIN_STACK_SIZE
	.align		4
.L_75:
        /*01c8*/ 	.byte	0x04, 0x12
        /*01ca*/ 	.short	(.L_77 - .L_76)
	.align		4
.L_76:
        /*01cc*/ 	.word	index@(cudaFindWastedBits)
        /*01d0*/ 	.word	0x00000000


	//----- nvinfo : EIATTR_MIN_STACK_SIZE
	.align		4
.L_77:
        /*01d4*/ 	.byte	0x04, 0x12
        /*01d6*/ 	.short	(.L_79 - .L_78)
	.align		4
.L_78:
        /*01d8*/ 	.word	index@(cudaChannelDecorr)
        /*01dc*/ 	.word	0x00000000


	//----- nvinfo : EIATTR_MIN_STACK_SIZE
	.align		4
.L_79:
        /*01e0*/ 	.byte	0x04, 0x12
        /*01e2*/ 	.short	(.L_81 - .L_80)
	.align		4
.L_80:
        /*01e4*/ 	.word	index@(cudaChannelDecorr2)
        /*01e8*/ 	.word	0x00000000


	//----- nvinfo : EIATTR_MIN_STACK_SIZE
	.align		4
.L_81:
        /*01ec*/ 	.byte	0x04, 0x12
        /*01ee*/ 	.short	(.L_83 - .L_82)
	.align		4
.L_82:
        /*01f0*/ 	.word	index@(cudaStereoDecorr)
        /*01f4*/ 	.word	0x00000000
.L_83:


//--------------------- .nv.compat                --------------------------
	.section	.nv.compat,"",@"SHT_CUDA_COMPAT_INFO"
	.align	4
        /*0000*/ 	.byte	0x02, 0x09, 0x00, 0x00, 0x02, 0x02, 0x01, 0x00, 0x02, 0x05, 0x05, 0x00, 0x03, 0x07, 0x01, 0x01
        /*0010*/ 	.byte	0x02, 0x03, 0x00, 0x00, 0x02, 0x06, 0x01, 0x00, 0x04, 0x0b, 0x08, 0x00, 0x01, 0x00, 0x00, 0x00
        /*0020*/ 	.byte	0x00, 0x00, 0x00, 0x00


//--------------------- .nv.info.cudaEncodeResidual --------------------------
	.section	.nv.info.cudaEncodeResidual,"",@"SHT_CUDA_INFO"
	.sectionflags	@""
	.align	4


	//----- nvinfo : EIATTR_CUDA_API_VERSION
	.align		4
        /*0000*/ 	.byte	0x04, 0x37
        /*0002*/ 	.short	(.L_85 - .L_84)
.L_84:
        /*0004*/ 	.word	0x00000082


	//----- nvinfo : EIATTR_KPARAM_INFO
	.align		4
.L_85:
        /*0008*/ 	.byte	0x04, 0x17
        /*000a*/ 	.short	(.L_87 - .L_86)
.L_86:
        /*000c*/ 	.word	0x00000000
        /*0010*/ 	.short	0x0002
        /*0012*/ 	.short	0x0010
        /*0014*/ 	.byte	0x00, 0xf5, 0x21, 0x00


	//----- nvinfo : EIATTR_KPARAM_INFO
	.align		4
.L_87:
        /*0018*/ 	.byte	0x04, 0x17
        /*001a*/ 	.short	(.L_89 - .L_88)
.L_88:
        /*001c*/ 	.word	0x00000000
        /*0020*/ 	.short	0x0001
        /*0022*/ 	.short	0x0008
        /*0024*/ 	.byte	0x00, 0xf5, 0x21, 0x00


	//----- nvinfo : EIATTR_KPARAM_INFO
	.align		4
.L_89:
        /*0028*/ 	.byte	0x04, 0x17
        /*002a*/ 	.short	(.L_91 - .L_90)
.L_90:
        /*002c*/ 	.word	0x00000000
        /*0030*/ 	.short	0x0000
        /*0032*/ 	.short	0x0000
        /*0034*/ 	.byte	0x00, 0xf5, 0x21, 0x00


	//----- nvinfo : EIATTR_SPARSE_MMA_MASK
	.align		4
.L_91:
        /*0038*/ 	.byte	0x03, 0x50
        /*003a*/ 	.short	0x0000


	//----- nvinfo : EIATTR_MAXREG_COUNT
	.align		4
        /*003c*/ 	.byte	0x03, 0x1b
        /*003e*/ 	.short	0x00ff


	//----- nvinfo : EIATTR_NUM_BARRIERS
	.align		4
        /*0040*/ 	.byte	0x02, 0x4c
        /*0042*/ 	.byte	0x01
	.zero		1


	//----- nvinfo : EIATTR_MERCURY_ISA_VERSION
	.align		4
        /*0044*/ 	.byte	0x03, 0x5f
        /*0046*/ 	.short	0x0101


	//----- nvinfo : EIATTR_VRC_CTA_INIT_COUNT
	.align		4
        /*0048*/ 	.byte	0x02, 0x4a
	.zero		1
	.zero		1


	//----- nvinfo : EIATTR_EXIT_INSTR_OFFSETS
	.align		4
        /*004c*/ 	.byte	0x04, 0x1c
        /*004e*/ 	.short	(.L_93 - .L_92)


	//   ....[0]....
.L_92:
        /*0050*/ 	.word	0x00000c10


	//   ....[1]....
        /*0054*/ 	.word	0x00000cc0


	//----- nvinfo : EIATTR_CRS_STACK_SIZE
	.align		4
.L_93:
        /*0058*/ 	.byte	0x04, 0x1e
        /*005a*/ 	.short	(.L_95 - .L_94)
.L_94:
        /*005c*/ 	.word	0x00000000


	//----- nvinfo : EIATTR_CBANK_PARAM_SIZE
	.align		4
.L_95:
        /*0060*/ 	.byte	0x03, 0x19
        /*0062*/ 	.short	0x0018


	//----- nvinfo : EIATTR_PARAM_CBANK
	.align		4
        /*0064*/ 	.byte	0x04, 0x0a
        /*0066*/ 	.short	(.L_97 - .L_96)
	.align		4
.L_96:
        /*0068*/ 	.word	index@(.nv.constant0.cudaEncodeResidual)
        /*006c*/ 	.short	0x0380
        /*006e*/ 	.short	0x0018


	//----- nvinfo : EIATTR_SW_WAR
	.align		4
.L_97:
        /*0070*/ 	.byte	0x04, 0x36
        /*0072*/ 	.short	(.L_99 - .L_98)
.L_98:
        /*0074*/ 	.word	0x00000008
.L_99:


//--------------------- .nv.info.cudaCopyBestMethodStereo --------------------------
	.section	.nv.info.cudaCopyBestMethodStereo,"",@"SHT_CUDA_INFO"
	.sectionflags	@""
	.align	4


	//----- nvinfo : EIATTR_CUDA_API_VERSION
	.align		4
        /*0000*/ 	.byte	0x04, 0x37
        /*0002*/ 	.short	(.L_101 - .L_100)
.L_100:
        /*0004*/ 	.word	0x00000082


	//----- nvinfo : EIATTR_KPARAM_INFO
	.align		4
.L_101:
        /*0008*/ 	.byte	0x04, 0x17
        /*000a*/ 	.short	(.L_103 - .L_102)
.L_102:
        /*000c*/ 	.word	0x00000000
        /*0010*/ 	.short	0x0002
        /*0012*/ 	.short	0x0010
        /*0014*/ 	.byte	0x00, 0xf0, 0x11, 0x00


	//----- nvinfo : EIATTR_KPARAM_INFO
	.align		4
.L_103:
        /*0018*/ 	.byte	0x04, 0x17
        /*001a*/ 	.short	(.L_105 - .L_104)
.L_104:
        /*001c*/ 	.word	0x00000000
        /*0020*/ 	.short	0x0001
        /*0022*/ 	.short	0x0008
        /*0024*/ 	.byte	0x00, 0xf5, 0x21, 0x00


	//----- nvinfo : EIATTR_KPARAM_INFO
	.align		4
.L_105:
        /*0028*/ 	.byte	0x04, 0x17
        /*002a*/ 	.short	(.L_107 - .L_106)
.L_106:
        /*002c*/ 	.word	0x00000000
        /*0030*/ 	.short	0x0000
        /*0032*/ 	.short	0x0000
        /*0034*/ 	.byte	0x00, 0xf5, 0x21, 0x00


	//----- nvinfo : EIATTR_SPARSE_MMA_MASK
	.align		4
.L_107:
        /*0038*/ 	.byte	0x03, 0x50
        /*003a*/ 	.short	0x0000


	//----- nvinfo : EIATTR_MAXREG_COUNT
	.align		4
        /*003c*/ 	.byte	0x03, 0x1b
        /*003e*/ 	.short	0x00ff


	//----- nvinfo : EIATTR_NUM_BARRIERS
	.align		4
        /*0040*/ 	.byte	0x02, 0x4c
        /*0042*/ 	.byte	0x01
	.zero		1


	//----- nvinfo : EIATTR_MERCURY_ISA_VERSION
	.align		4
        /*0044*/ 	.byte	0x03, 0x5f
        /*0046*/ 	.short	0x0101


	//----- nvinfo : EIATTR_VRC_CTA_INIT_COUNT
	.align		4
        /*0048*/ 	.byte	0x02, 0x4a
	.zero		1
	.zero		1


	//----- nvinfo : EIATTR_EXIT_INSTR_OFFSETS
	.align		4
        /*004c*/ 	.byte	0x04, 0x1c
        /*004e*/ 	.short	(.L_109 - .L_108)


	//   ....[0]....
.L_108:
        /*0050*/ 	.word	0x000003c0


	//   ....[1]....
        /*0054*/ 	.word	0x00000530


	//   ....[2]....
        /*0058*/ 	.word	0x00000580


	//----- nvinfo : EIATTR_CRS_STACK_SIZE
	.align		4
.L_109:
        /*005c*/ 	.byte	0x04, 0x1e
        /*005e*/ 	.short	(.L_111 - .L_110)
.L_110:
        /*0060*/ 	.word	0x00000000


	//----- nvinfo : EIATTR_CBANK_PARAM_SIZE
	.align		4
.L_111:
        /*0064*/ 	.byte	0x03, 0x19
        /*0066*/ 	.short	0x0014


	//----- nvinfo : EIATTR_PARAM_CBANK
	.align		4
        /*0068*/ 	.byte	0x04, 0x0a
        /*006a*/ 	.short	(.L_113 - .L_112)
	.align		4
.L_112:
        /*006c*/ 	.word	index@(.nv.constant0.cudaCopyBestMethodStereo)
        /*0070*/ 	.short	0x0380
        /*0072*/ 	.short	0x0014


	//----- nvinfo : EIATTR_SW_WAR
	.align		4
.L_113:
        /*0074*/ 	.byte	0x04, 0x36
        /*0076*/ 	.short	(.L_115 - .L_114)
.L_114:
        /*0078*/ 	.word	0x00000008
.L_115:


//--------------------- .nv.info.cudaCopyBestMethod --------------------------
	.section	.nv.info.cudaCopyBestMethod,"",@"SHT_CUDA_INFO"
	.sectionflags	@""
	.align	4


	//----- nvinfo : EIATTR_CUDA_API_VERSION
	.align		4
        /*0000*/ 	.byte	0x04, 0x37
        /*0002*/ 	.short	(.L_117 - .L_116)
.L_116:
        /*0004*/ 	.word	0x00000082


	//----- nvinfo : EIATTR_KPARAM_INFO
	.align		4
.L_117:
        /*0008*/ 	.byte	0x04, 0x17
        /*000a*/ 	.short	(.L_119 - .L_118)
.L_118:
        /*000c*/ 	.word	0x00000000
        /*0010*/ 	.short	0x0002
        /*0012*/ 	.short	0x0010
        /*0014*/ 	.byte	0x00, 0xf0, 0x11, 0x00


	//----- nvinfo : EIATTR_KPARAM_INFO
	.align		4
.L_119:
        /*0018*/ 	.byte	0x04, 0x17
        /*001a*/ 	.short	(.L_121 - .L_120)
.L_120:
        /*001c*/ 	.word	0x00000000
        /*0020*/ 	.short	0x0001
        /*0022*/ 	.short	0x0008
        /*0024*/ 	.byte	0x00, 0xf5, 0x21, 0x00


	//----- nvinfo : EIATTR_KPARAM_INFO
	.align		4
.L_121:
        /*0028*/ 	.byte	0x04, 0x17
        /*002a*/ 	.short	(.L_123 - .L_122)
.L_122:
        /*002c*/ 	.word	0x00000000
        /*0030*/ 	.short	0x0000
        /*0032*/ 	.short	0x0000
        /*0034*/ 	.byte	0x00, 0xf5, 0x21, 0x00


	//----- nvinfo : EIATTR_SPARSE_MMA_MASK
	.align		4
.L_123:
        /*0038*/ 	.byte	0x03, 0x50
        /*003a*/ 	.short	0x0000


	//----- nvinfo : EIATTR_MAXREG_COUNT
	.align		4
        /*003c*/ 	.byte	0x03, 0x1b
        /*003e*/ 	.short	0x00ff


	//----- nvinfo : EIATTR_NUM_BARRIERS
	.align		4
        /*0040*/ 	.byte	0x02, 0x4c
        /*0042*/ 	.byte	0x01
	.zero		1


	//----- nvinfo : EIATTR_MERCURY_ISA_VERSION
	.align		4
        /*0044*/ 	.byte	0x03, 0x5f
        /*0046*/ 	.short	0x0101


	//----- nvinfo : EIATTR_VRC_CTA_INIT_COUNT
	.align		4
        /*0048*/ 	.byte	0x02, 0x4a
	.zero		1
	.zero		1


	//----- nvinfo : EIATTR_EXIT_INSTR_OFFSETS
	.align		4
        /*004c*/ 	.byte	0x04, 0x1c
        /*004e*/ 	.short	(.L_125 - .L_124)


	//   ....[0]....
.L_124:
        /*0050*/ 	.word	0x00000130


	//   ....[1]....
        /*0054*/ 	.word	0x00000210


	//----- nvinfo : EIATTR_CRS_STACK_SIZE
	.align		4
.L_125:
        /*0058*/ 	.byte	0x04, 0x1e
        /*005a*/ 	.short	(.L_127 - .L_126)
.L_126:
        /*005c*/ 	.word	0x00000000


	//----- nvinfo : EIATTR_CBANK_PARAM_SIZE
	.align		4
.L_127:
        /*0060*/ 	.byte	0x03, 0x19
        /*0062*/ 	.short	0x0014


	//----- nvinfo : EIATTR_PARAM_CBANK
	.align		4
        /*0064*/ 	.byte	0x04, 0x0a
        /*0066*/ 	.short	(.L_129 - .L_128)
	.align		4
.L_128:
        /*0068*/ 	.word	index@(.nv.constant0.cudaCopyBestMethod)
        /*006c*/ 	.short	0x0380
        /*006e*/ 	.short	0x0014


	//----- nvinfo : EIATTR_SW_WAR
	.align		4
.L_129:
        /*0070*/ 	.byte	0x04, 0x36
        /*0072*/ 	.short	(.L_131 - .L_130)
.L_130:
        /*0074*/ 	.word	0x00000008
.L_131:


//--------------------- .nv.info.cudaChooseBestMethod --------------------------
	.section	.nv.info.cudaChooseBestMethod,"",@"SHT_CUDA_INFO"
	.sectionflags	@""
	.align	4


	//----- nvinfo : EIATTR_CUDA_API_VERSION
	.align		4
        /*0000*/ 	.byte	0x04, 0x37
        /*0002*/ 	.short	(.L_133 - .L_132)
.L_132:
        /*0004*/ 	.word	0x00000082


	//----- nvinfo : EIATTR_KPARAM_INFO
	.align		4
.L_133:
        /*0008*/ 	.byte	0x04, 0x17
        /*000a*/ 	.short	(.L_135 - .L_134)
.L_134:
        /*000c*/ 	.word	0x00000000
        /*0010*/ 	.short	0x0003
        /*0012*/ 	.short	0x0014
        /*0014*/ 	.byte	0x00, 0xf0, 0x11, 0x00


	//----- nvinfo : EIATTR_KPARAM_INFO
	.align		4
.L_135:
        /*0018*/ 	.byte	0x04, 0x17
        /*001a*/ 	.short	(.L_137 - .L_136)
.L_136:
        /*001c*/ 	.word	0x00000000
        /*0020*/ 	.short	0x0002
        /*0022*/ 	.short	0x0010
        /*0024*/ 	.byte	0x00, 0xf0, 0x11, 0x00


	//----- nvinfo : EIATTR_KPARAM_INFO
	.align		4
.L_137:
        /*0028*/ 	.byte	0x04, 0x17
        /*002a*/ 	.short	(.L_139 - .L_138)
.L_138:
        /*002c*/ 	.word	0x00000000
        /*0030*/ 	.short	0x0001
        /*0032*/ 	.short	0x0008
        /*0034*/ 	.byte	0x00, 0xf5, 0x21, 0x00


	//----- nvinfo : EIATTR_KPARAM_INFO
	.align		4
.L_139:
        /*0038*/ 	.byte	0x04, 0x17
        /*003a*/ 	.short	(.L_141 - .L_140)
.L_140:
        /*003c*/ 	.word	0x00000000
        /*0040*/ 	.short	0x0000
        /*0042*/ 	.short	0x0000
        /*0044*/ 	.byte	0x00, 0xf5, 0x21, 0x00


	//----- nvinfo : EIATTR_SPARSE_MMA_MASK
	.align		4
.L_141:
        /*0048*/ 	.byte	0x03, 0x50
        /*004a*/ 	.short	0x0000


	//----- nvinfo : EIATTR_MAXREG_COUNT
	.align		4
        /*004c*/ 	.byte	0x03, 0x1b
        /*004e*/ 	.short	0x00ff


	//----- nvinfo : EIATTR_NUM_BARRIERS
	.align		4
        /*0050*/ 	.byte	0x02, 0x4c
        /*0052*/ 	.byte	0x01
	.zero		1


	//----- nvinfo : EIATTR_MERCURY_ISA_VERSION
	.align		4
        /*0054*/ 	.byte	0x03, 0x5f
        /*0056*/ 	.short	0x0101


	//----- nvinfo : EIATTR_VRC_CTA_INIT_COUNT
	.align		4
        /*0058*/ 	.byte	0x02, 0x4a
	.zero		1
	.zero		1


	//----- nvinfo : EIATTR_EXIT_INSTR_OFFSETS
	.align		4
        /*005c*/ 	.byte	0x04, 0x1c
        /*005e*/ 	.short	(.L_143 - .L_142)


	//   ....[0]....
.L_142:
        /*0060*/ 	.word	0x00001520


	//   ....[1]....
        /*0064*/ 	.word	0x00001590


	//----- nvinfo : EIATTR_CRS_STACK_SIZE
	.align		4
.L_143:
        /*0068*/ 	.byte	0x04, 0x1e
        /*006a*/ 	.short	(.L_145 - .L_144)
.L_144:
        /*006c*/ 	.word	0x00000000


	//----- nvinfo : EIATTR_CBANK_PARAM_SIZE
	.align		4
.L_145:
        /*0070*/ 	.byte	0x03, 0x19
        /*0072*/ 	.short	0x0018


	//----- nvinfo : EIATTR_PARAM_CBANK
	.align		4
        /*0074*/ 	.byte	0x04, 0x0a
        /*0076*/ 	.short	(.L_147 - .L_146)
	.align		4
.L_146:
        /*0078*/ 	.word	index@(.nv.constant0.cudaChooseBestMethod)
        /*007c*/ 	.short	0x0380
        /*007e*/ 	.short	0x0018


	//----- nvinfo : EIATTR_SW_WAR
	.align		4
.L_147:
        /*0080*/ 	.byte	0x04, 0x36
        /*0082*/ 	.short	(.L_149 - .L_148)
.L_148:
        /*0084*/ 	.word	0x00000008
.L_149:


//--------------------- .nv.info.cudaEstimateResidual --------------------------
	.section	.nv.info.cudaEstimateResidual,"",@"SHT_CUDA_INFO"
	.sectionflags	@""
	.align	4


	//----- nvinfo : EIATTR_CUDA_API_VERSION
	.align		4
        /*0000*/ 	.byte	0x04, 0x37
        /*0002*/ 	.short	(.L_151 - .L_150)
.L_150:
        /*0004*/ 	.word	0x00000082


	//----- nvinfo : EIATTR_KPARAM_INFO
	.align		4
.L_151:
        /*0008*/ 	.byte	0x04, 0x17
        /*000a*/ 	.short	(.L_153 - .L_152)
.L_152:
        /*000c*/ 	.word	0x00000000
        /*0010*/ 	.short	0x0005
        /*0012*/ 	.short	0x0020
        /*0014*/ 	.byte	0x00, 0xf0, 0x11, 0x00


	//----- nvinfo : EIATTR_KPARAM_INFO
	.align		4
.L_153:
        /*0018*/ 	.byte	0x04, 0x17
        /*001a*/ 	.short	(.L_155 - .L_154)
.L_154:
        /*001c*/ 	.word	0x00000000
        /*0020*/ 	.short	0x0004
        /*0022*/ 	.short	0x001c
        /*0024*/ 	.byte	0x00, 0xf0, 0x11, 0x00


	//----- nvinfo : EIATTR_KPARAM_INFO
	.align		4
.L_155:
        /*0028*/ 	.byte	0x04, 0x17
        /*002a*/ 	.short	(.L_157 - .L_156)
.L_156:
        /*002c*/ 	.word	0x00000000
        /*0030*/ 	.short	0x0003
        /*0032*/ 	.short	0x0018
        /*0034*/ 	.byte	0x00, 0xf0, 0x11, 0x00


	//----- nvinfo : EIATTR_KPARAM_INFO
	.align		4
.L_157:
        /*0038*/ 	.byte	0x04, 0x17
        /*003a*/ 	.short	(.L_159 - .L_158)
.L_158:
        /*003c*/ 	.word	0x00000000
        /*0040*/ 	.short	0x0002
        /*0042*/ 	.short	0x0010
        /*0044*/ 	.byte	0x00, 0xf5, 0x21, 0x00


	//----- nvinfo : EIATTR_KPARAM_INFO
	.align		4
.L_159:
        /*0048*/ 	.byte	0x04, 0x17
        /*004a*/ 	.short	(.L_161 - .L_160)
.L_160:
        /*004c*/ 	.word	0x00000000
        /*0050*/ 	.short	0x0001
        /*0052*/ 	.short	0x0008
        /*0054*/ 	.byte	0x00, 0xf5, 0x21, 0x00


	//----- nvinfo : EIATTR_KPARAM_INFO
	.align		4
.L_161:
        /*0058*/ 	.byte	0x04, 0x17
        /*005a*/ 	.short	(.L_163 - .L_162)
.L_162:
        /*005c*/ 	.word	0x00000000
        /*0060*/ 	.short	0x0000
        /*0062*/ 	.short	0x0000
        /*0064*/ 	.byte	0x00, 0xf5, 0x21, 0x00


	//----- nvinfo : EIATTR_SPARSE_MMA_MASK
	.align		4
.L_163:
        /*0068*/ 	.byte	0x03, 0x50
        /*006a*/ 	.short	0x0000


	//----- nvinfo : EIATTR_MAXREG_COUNT
	.align		4
        /*006c*/ 	.byte	0x03, 0x1b
        /*006e*/ 	.short	0x00ff


	//----- nvinfo : EIATTR_NUM_BARRIERS
	.align		4
        /*0070*/ 	.byte	0x02, 0x4c
        /*0072*/ 	.byte	0x01
	.zero		1


	//----- nvinfo : EIATTR_MERCURY_ISA_VERSION
	.align		4
        /*0074*/ 	.byte	0x03, 0x5f
        /*0076*/ 	.short	0x0101


	//----- nvinfo : EIATTR_VRC_CTA_INIT_COUNT
	.align		4
        /*0078*/ 	.byte	0x02, 0x4a
	.zero		1
	.zero		1


	//----- nvinfo : EIATTR_EXIT_INSTR_OFFSETS
	.align		4
        /*007c*/ 	.byte	0x04, 0x1c
        /*007e*/ 	.short	(.L_165 - .L_164)


	//   ....[0]....
.L_164:
        /*0080*/ 	.word	0x00001420


	//   ....[1]....
        /*0084*/ 	.word	0x000014a0


	//----- nvinfo : EIATTR_CRS_STACK_SIZE
	.align		4
.L_165:
        /*0088*/ 	.byte	0x04, 0x1e
        /*008a*/ 	.short	(.L_167 - .L_166)
.L_166:
        /*008c*/ 	.word	0x00000000


	//----- nvinfo : EIATTR_CBANK_PARAM_SIZE
	.align		4
.L_167:
        /*0090*/ 	.byte	0x03, 0x19
        /*0092*/ 	.short	0x0024


	//----- nvinfo : EIATTR_PARAM_CBANK
	.align		4
        /*0094*/ 	.byte	0x04, 0x0a
        /*0096*/ 	.short	(.L_169 - .L_168)
	.align		4
.L_168:
        /*0098*/ 	.word	index@(.nv.constant0.cudaEstimateResidual)
        /*009c*/ 	.short	0x0380
        /*009e*/ 	.short	0x0024


	//----- nvinfo : EIATTR_SW_WAR
	.align		4
.L_169:
        /*00a0*/ 	.byte	0x04, 0x36
        /*00a2*/ 	.short	(.L_171 - .L_170)
.L_170:
        /*00a4*/ 	.word	0x00000008
.L_171:


//--------------------- .nv.info.cudaComputeLPCLattice512 --------------------------
	.section	.nv.info.cudaComputeLPCLattice512,"",@"SHT_CUDA_INFO"
	.sectionflags	@""
	.align	4


	//----- nvinfo : EIATTR_CUDA_API_VERSION
	.align		4
        /*0000*/ 	.byte	0x04, 0x37
        /*0002*/ 	.short	(.L_173 - .L_172)
.L_172:
        /*0004*/ 	.word	0x00000082


	//----- nvinfo : EIATTR_KPARAM_INFO
	.align		4
.L_173:
        /*0008*/ 	.byte	0x04, 0x17
        /*000a*/ 	.short	(.L_175 - .L_174)
.L_174:
        /*000c*/ 	.word	0x00000000
        /*0010*/ 	.short	0x0004
        /*0012*/ 	.short	0x001c
        /*0014*/ 	.byte	0x00, 0xf0, 0x11, 0x00


	//----- nvinfo : EIATTR_KPARAM_INFO
	.align		4
.L_175:
        /*0018*/ 	.byte	0x04, 0x17
        /*001a*/ 	.short	(.L_177 - .L_176)
.L_176:
        /*001c*/ 	.word	0x00000000
        /*0020*/ 	.short	0x0003
        /*0022*/ 	.short	0x0018
        /*0024*/ 	.byte	0x00, 0xf0, 0x11, 0x00


	//----- nvinfo : EIATTR_KPARAM_INFO
	.align		4
.L_177:
        /*0028*/ 	.byte	0x04, 0x17
        /*002a*/ 	.short	(.L_179 - .L_178)
.L_178:
        /*002c*/ 	.word	0x00000000
        /*0030*/ 	.short	0x0002
        /*0032*/ 	.short	0x0010
        /*0034*/ 	.byte	0x00, 0xf5, 0x21, 0x00


	//----- nvinfo : EIATTR_KPARAM_INFO
	.align		4
.L_179:
        /*0038*/ 	.byte	0x04, 0x17
        /*003a*/ 	.short	(.L_181 - .L_180)
.L_180:
        /*003c*/ 	.word	0x00000000
        /*0040*/ 	.short	0x0001
        /*0042*/ 	.short	0x0008
        /*0044*/ 	.byte	0x00, 0xf0, 0x11, 0x00


	//----- nvinfo : EIATTR_KPARAM_INFO
	.align		4
.L_181:
        /*0048*/ 	.byte	0x04, 0x17
        /*004a*/ 	.short	(.L_183 - .L_182)
.L_182:
        /*004c*/ 	.word	0x00000000
        /*0050*/ 	.short	0x0000
        /*0052*/ 	.short	0x0000
        /*0054*/ 	.byte	0x00, 0xf5, 0x21, 0x00


	//----- nvinfo : EIATTR_SPARSE_MMA_MASK
	.align		4
.L_183:
        /*0058*/ 	.byte	0x03, 0x50
        /*005a*/ 	.short	0x0000


	//----- nvinfo : EIATTR_MAXREG_COUNT
	.align		4
        /*005c*/ 	.byte	0x03, 0x1b
        /*005e*/ 	.short	0x00ff


	//----- nvinfo : EIATTR_NUM_BARRIERS
	.align		4
        /*0060*/ 	.byte	0x02, 0x4c
        /*0062*/ 	.byte	0x01
	.zero		1


	//----- nvinfo : EIATTR_MERCURY_ISA_VERSION
	.align		4
        /*0064*/ 	.byte	0x03, 0x5f
        /*0066*/ 	.short	0x0101


	//----- nvinfo : EIATTR_VRC_CTA_INIT_COUNT
	.align		4
        /*0068*/ 	.byte	0x02, 0x4a
	.zero		1
	.zero		1


	//----- nvinfo : EIATTR_EXIT_INSTR_OFFSETS
	.align		4
        /*006c*/ 	.byte	0x04, 0x1c
        /*006e*/ 	.short	(.L_185 - .L_184)


	//   ....[0]....
.L_184:
        /*0070*/ 	.word	0x00001460


	//   ....[1]....
        /*0074*/ 	.word	0x00001bb0


	//----- nvinfo : EIATTR_CRS_STACK_SIZE
	.align		4
.L_185:
        /*0078*/ 	.byte	0x04, 0x1e
        /*007a*/ 	.short	(.L_187 - .L_186)
.L_186:
        /*007c*/ 	.word	0x00000000


	//----- nvinfo : EIATTR_CBANK_PARAM_SIZE
	.align		4
.L_187:
        /*0080*/ 	.byte	0x03, 0x19
        /*0082*/ 	.short	0x0020


	//----- nvinfo : EIATTR_PARAM_CBANK
	.align		4
        /*0084*/ 	.byte	0x04, 0x0a
        /*0086*/ 	.short	(.L_189 - .L_188)
	.align		4
.L_188:
        /*0088*/ 	.word	index@(.nv.constant0.cudaComputeLPCLattice512)
        /*008c*/ 	.short	0x0380
        /*008e*/ 	.short	0x0020


	//----- nvinfo : EIATTR_SW_WAR
	.align		4
.L_189:
        /*0090*/ 	.byte	0x04, 0x36
        /*0092*/ 	.short	(.L_191 - .L_190)
.L_190:
        /*0094*/ 	.word	0x00000008
.L_191:


//--------------------- .nv.info.cudaComputeLPCLattice --------------------------
	.section	.nv.info.cudaComputeLPCLattice,"",@"SHT_CUDA_INFO"
	.sectionflags	@""
	.align	4


	//----- nvinfo : EIATTR_CUDA_API_VERSION
	.align		4
        /*0000*/ 	.byte	0x04, 0x37
        /*0002*/ 	.short	(.L_193 - .L_192)
.L_192:
        /*0004*/ 	.word	0x00000082


	//----- nvinfo : EIATTR_KPARAM_INFO
	.align		4
.L_193:
        /*0008*/ 	.byte	0x04, 0x17
        /*000a*/ 	.short	(.L_195 - .L_194)
.L_194:
        /*000c*/ 	.word	0x00000000
        /*0010*/ 	.short	0x0004
        /*0012*/ 	.short	0x001c
        /*0014*/ 	.byte	0x00, 0xf0, 0x11, 0x00


	//----- nvinfo : EIATTR_KPARAM_INFO
	.align		4
.L_195:
        /*0018*/ 	.byte	0x04, 0x17
        /*001a*/ 	.short	(.L_197 - .L_196)
.L_196:
        /*001c*/ 	.word	0x00000000
        /*0020*/ 	.short	0x0003
        /*0022*/ 	.short	0x0018
        /*0024*/ 	.byte	0x00, 0xf0, 0x11, 0x00


	//----- nvinfo : EIATTR_KPARAM_INFO
	.align		4
.L_197:
        /*0028*/ 	.byte	0x04, 0x17
        /*002a*/ 	.short	(.L_199 - .L_198)
.L_198:
        /*002c*/ 	.word	0x00000000
        /*0030*/ 	.short	0x0002
        /*0032*/ 	.short	0x0010
        /*0034*/ 	.byte	0x00, 0xf5, 0x21, 0x00


	//----- nvinfo : EIATTR_KPARAM_INFO
	.align		4
.L_199:
        /*0038*/ 	.byte	0x04, 0x17
        /*003a*/ 	.short	(.L_201 - .L_200)
.L_200:
        /*003c*/ 	.word	0x00000000
        /*0040*/ 	.short	0x0001
        /*0042*/ 	.short	0x0008
        /*0044*/ 	.byte	0x00, 0xf0, 0x11, 0x00


	//----- nvinfo : EIATTR_KPARAM_INFO
	.align		4
.L_201:
        /*0048*/ 	.byte	0x04, 0x17
        /*004a*/ 	.short	(.L_203 - .L_202)
.L_202:
        /*004c*/ 	.word	0x00000000
        /*0050*/ 	.short	0x0000
        /*0052*/ 	.short	0x0000
        /*0054*/ 	.byte	0x00, 0xf5, 0x21, 0x00


	//----- nvinfo : EIATTR_SPARSE_MMA_MASK
	.align		4
.L_203:
        /*0058*/ 	.byte	0x03, 0x50
        /*005a*/ 	.short	0x0000


	//----- nvinfo : EIATTR_MAXREG_COUNT
	.align		4
        /*005c*/ 	.byte	0x03, 0x1b
        /*005e*/ 	.short	0x00ff


	//----- nvinfo : EIATTR_NUM_BARRIERS
	.align		4
        /*0060*/ 	.byte	0x02, 0x4c
        /*0062*/ 	.byte	0x01
	.zero		1


	//----- nvinfo : EIATTR_MERCURY_ISA_VERSION
	.align		4
        /*0064*/ 	.byte	0x03, 0x5f
        /*0066*/ 	.short	0x0101


	//----- nvinfo : EIATTR_VRC_CTA_INIT_COUNT
	.align		4
        /*0068*/ 	.byte	0x02, 0x4a
	.zero		1
	.zero		1


	//----- nvinfo : EIATTR_EXIT_INSTR_OFFSETS
	.align		4
        /*006c*/ 	.byte	0x04, 0x1c
        /*006e*/ 	.short	(.L_205 - .L_204)


	//   ....[0]....
.L_204:
        /*0070*/ 	.word	0x00000790


	//   ....[1]....
        /*0074*/ 	.word	0x00001ce0


	//----- nvinfo : EIATTR_CRS_STACK_SIZE
	.align		4
.L_205:
        /*0078*/ 	.byte	0x04, 0x1e
        /*007a*/ 	.short	(.L_207 - .L_206)
.L_206:
        /*007c*/ 	.word	0x00000000


	//----- nvinfo : EIATTR_CBANK_PARAM_SIZE
	.align		4
.L_207:
        /*0080*/ 	.byte	0x03, 0x19
        /*0082*/ 	.short	0x0020


	//----- nvinfo : EIATTR_PARAM_CBANK
	.align		4
        /*0084*/ 	.byte	0x04, 0x0a
        /*0086*/ 	.short	(.L_209 - .L_208)
	.align		4
.L_208:
        /*0088*/ 	.word	index@(.nv.constant0.cudaComputeLPCLattice)
        /*008c*/ 	.short	0x0380
        /*008e*/ 	.short	0x0020


	//----- nvinfo : EIATTR_SW_WAR
	.align		4
.L_209:
        /*0090*/ 	.byte	0x04, 0x36
        /*0092*/ 	.short	(.L_211 - .L_210)
.L_210:
        /*0094*/ 	.word	0x00000008
.L_211:


//--------------------- .nv.info.cudaComputeLPC   --------------------------
	.section	.nv.info.cudaComputeLPC,"",@"SHT_CUDA_INFO"
	.sectionflags	@""
	.align	4


	//----- nvinfo : EIATTR_CUDA_API_VERSION
	.align		4
        /*0000*/ 	.byte	0x04, 0x37
        /*0002*/ 	.short	(.L_213 - .L_212)
.L_212:
        /*0004*/ 	.word	0x00000082


	//----- nvinfo : EIATTR_KPARAM_INFO
	.align		4
.L_213:
        /*0008*/ 	.byte	0x04, 0x17
        /*000a*/ 	.short	(.L_215 - .L_214)
.L_214:
        /*000c*/ 	.word	0x00000000
        /*0010*/ 	.short	0x0004
        /*0012*/ 	.short	0x001c
        /*0014*/ 	.byte	0x00, 0xf0, 0x11, 0x00


	//----- nvinfo : EIATTR_KPARAM_INFO
	.align		4
.L_215:
        /*0018*/ 	.byte	0x04, 0x17
        /*001a*/ 	.short	(.L_217 - .L_216)
.L_216:
        /*001c*/ 	.word	0x00000000
        /*0020*/ 	.short	0x0003
        /*0022*/ 	.short	0x0018
        /*0024*/ 	.byte	0x00, 0xf0, 0x11, 0x00


	//----- nvinfo : EIATTR_KPARAM_INFO
	.align		4
.L_217:
        /*0028*/ 	.byte	0x04, 0x17
        /*002a*/ 	.short	(.L_219 - .L_218)
.L_218:
        /*002c*/ 	.word	0x00000000
        /*0030*/ 	.short	0x0002
        /*0032*/ 	.short	0x0010
        /*0034*/ 	.byte	0x00, 0xf5, 0x21, 0x00


	//----- nvinfo : EIATTR_KPARAM_INFO
	.align		4
.L_219:
        /*0038*/ 	.byte	0x04, 0x17
        /*003a*/ 	.short	(.L_221 - .L_220)
.L_220:
        /*003c*/ 	.word	0x00000000
        /*0040*/ 	.short	0x0001
        /*0042*/ 	.short	0x0008
        /*0044*/ 	.byte	0x00, 0xf5, 0x21, 0x00


	//----- nvinfo : EIATTR_KPARAM_INFO
	.align		4
.L_221:
        /*0048*/ 	.byte	0x04, 0x17
        /*004a*/ 	.short	(.L_223 - .L_222)
.L_222:
        /*004c*/ 	.word	0x00000000
        /*0050*/ 	.short	0x0000
        /*0052*/ 	.short	0x0000
        /*0054*/ 	.byte	0x00, 0xf5, 0x21, 0x00


	//----- nvinfo : EIATTR_SPARSE_MMA_MASK
	.align		4
.L_223:
        /*0058*/ 	.byte	0x03, 0x50
        /*005a*/ 	.short	0x0000


	//----- nvinfo : EIATTR_MAXREG_COUNT
	.align		4
        /*005c*/ 	.byte	0x03, 0x1b
        /*005e*/ 	.short	0x00ff


	//----- nvinfo : EIATTR_NUM_BARRIERS
	.align		4
        /*0060*/ 	.byte	0x02, 0x4c
        /*0062*/ 	.byte	0x01
	.zero		1


	//----- nvinfo : EIATTR_MERCURY_ISA_VERSION
	.align		4
        /*0064*/ 	.byte	0x03, 0x5f
        /*0066*/ 	.short	0x0101


	//----- nvinfo : EIATTR_VRC_CTA_INIT_COUNT
	.align		4
        /*0068*/ 	.byte	0x02, 0x4a
	.zero		1
	.zero		1


	//----- nvinfo : EIATTR_EXIT_INSTR_OFFSETS
	.align		4
        /*006c*/ 	.byte	0x04, 0x1c
        /*006e*/ 	.short	(.L_225 - .L_224)


	//   ....[0]....
.L_224:
        /*0070*/ 	.word	0x00001270


	//   ....[1]....
        /*0074*/ 	.word	0x00001330


	//   ....[2]....
        /*0078*/ 	.word	0x00001ce0


	//----- nvinfo : EIATTR_CRS_STACK_SIZE
	.align		4
.L_225:
        /*007c*/ 	.byte	0x04, 0x1e
        /*007e*/ 	.short	(.L_227 - .L_226)
.L_226:
        /*0080*/ 	.word	0x00000000


	//----- nvinfo : EIATTR_CBANK_PARAM_SIZE
	.align		4
.L_227:
        /*0084*/ 	.byte	0x03, 0x19
        /*0086*/ 	.short	0x0020


	//----- nvinfo : EIATTR_PARAM_CBANK
	.align		4
        /*0088*/ 	.byte	0x04, 0x0a
        /*008a*/ 	.short	(.L_229 - .L_228)
	.align		4
.L_228:
        /*008c*/ 	.word	index@(.nv.constant0.cudaComputeLPC)
        /*0090*/ 	.short	0x0380
        /*0092*/ 	.short	0x0020


	//----- nvinfo : EIATTR_SW_WAR
	.align		4
.L_229:
        /*0094*/ 	.byte	0x04, 0x36
        /*0096*/ 	.short	(.L_231 - .L_230)
.L_230:
        /*0098*/ 	.word	0x00000008
.L_231:


//--------------------- .nv.info.cudaComputeAutocor --------------------------
	.section	.nv.info.cudaComputeAutocor,"",@"SHT_CUDA_INFO"
	.sectionflags	@""
	.align	4


	//----- nvinfo : EIATTR_CUDA_API_VERSION
	.align		4
        /*0000*/ 	.byte	0x04, 0x37
        /*0002*/ 	.short	(.L_233 - .L_232)
.L_232:
        /*0004*/ 	.word	0x00000082


	//----- nvinfo : EIATTR_KPARAM_INFO
	.align		4
.L_233:
        /*0008*/ 	.byte	0x04, 0x17
        /*000a*/ 	.short	(.L_235 - .L_234)
.L_234:
        /*000c*/ 	.word	0x00000000
        /*0010*/ 	.short	0x0006
        /*0012*/ 	.short	0x0028
        /*0014*/ 	.byte	0x00, 0xf0, 0x11, 0x00


	//----- nvinfo : EIATTR_KPARAM_INFO
	.align		4
.L_235:
        /*0018*/ 	.byte	0x04, 0x17
        /*001a*/ 	.short	(.L_237 - .L_236)
.L_236:
        /*001c*/ 	.word	0x00000000
        /*0020*/ 	.short	0x0005
        /*0022*/ 	.short	0x0024
        /*0024*/ 	.byte	0x00, 0xf0, 0x11, 0x00


	//----- nvinfo : EIATTR_KPARAM_INFO
	.align		4
.L_237:
        /*0028*/ 	.byte	0x04, 0x17
        /*002a*/ 	.short	(.L_239 - .L_238)
.L_238:
        /*002c*/ 	.word	0x00000000
        /*0030*/ 	.short	0x0004
        /*0032*/ 	.short	0x0020
        /*0034*/ 	.byte	0x00, 0xf0, 0x11, 0x00


	//----- nvinfo : EIATTR_KPARAM_INFO
	.align		4
.L_239:
        /*0038*/ 	.byte	0x04, 0x17
        /*003a*/ 	.short	(.L_241 - .L_240)
.L_240:
        /*003c*/ 	.word	0x00000000
        /*0040*/ 	.short	0x0003
        /*0042*/ 	.short	0x0018
        /*0044*/ 	.byte	0x00, 0xf5, 0x21, 0x00


	//----- nvinfo : EIATTR_KPARAM_INFO
	.align		4
.L_241:
        /*0048*/ 	.byte	0x04, 0x17
        /*004a*/ 	.short	(.L_243 - .L_242)
.L_242:
        /*004c*/ 	.word	0x00000000
        /*0050*/ 	.short	0x0002
        /*0052*/ 	.short	0x0010
        /*0054*/ 	.byte	0x00, 0xf5, 0x21, 0x00


	//----- nvinfo : EIATTR_KPARAM_INFO
	.align		4
.L_243:
        /*0058*/ 	.byte	0x04, 0x17
        /*005a*/ 	.short	(.L_245 - .L_244)
.L_244:
        /*005c*/ 	.word	0x00000000
        /*0060*/ 	.short	0x0001
        /*0062*/ 	.short	0x0008
        /*0064*/ 	.byte	0x00, 0xf5, 0x21, 0x00


	//----- nvinfo : EIATTR_KPARAM_INFO
	.align		4
.L_245:
        /*0068*/ 	.byte	0x04, 0x17
        /*006a*/ 	.short	(.L_247 - .L_246)
.L_246:
        /*006c*/ 	.word	0x00000000
        /*0070*/ 	.short	0x0000
        /*0072*/ 	.short	0x0000
        /*0074*/ 	.byte	0x00, 0xf5, 0x21, 0x00


	//----- nvinfo : EIATTR_SPARSE_MMA_MASK
	.align		4
.L_247:
        /*0078*/ 	.byte	0x03, 0x50
        /*007a*/ 	.short	0x0000


	//----- nvinfo : EIATTR_MAXREG_COUNT
	.align		4
        /*007c*/ 	.byte	0x03, 0x1b
        /*007e*/ 	.short	0x00ff


	//----- nvinfo : EIATTR_NUM_BARRIERS
	.align		4
        /*0080*/ 	.byte	0x02, 0x4c
        /*0082*/ 	.byte	0x01
	.zero		1


	//----- nvinfo : EIATTR_MERCURY_ISA_VERSION
	.align		4
        /*0084*/ 	.byte	0x03, 0x5f
        /*0086*/ 	.short	0x0101


	//----- nvinfo : EIATTR_VRC_CTA_INIT_COUNT
	.align		4
        /*0088*/ 	.byte	0x02, 0x4a
	.zero		1
	.zero		1


	//----- nvinfo : EIATTR_EXIT_INSTR_OFFSETS
	.align		4
        /*008c*/ 	.byte	0x04, 0x1c
        /*008e*/ 	.short	(.L_249 - .L_248)


	//   ....[0]....
.L_248:
        /*0090*/ 	.word	0x000003b0


	//   ....[1]....
        /*0094*/ 	.word	0x00001680


	//----- nvinfo : EIATTR_CRS_STACK_SIZE
	.align		4
.L_249:
        /*0098*/ 	.byte	0x04, 0x1e
        /*009a*/ 	.short	(.L_251 - .L_250)
.L_250:
        /*009c*/ 	.word	0x00000000


	//----- nvinfo : EIATTR_CBANK_PARAM_SIZE
	.align		4
.L_251:
        /*00a0*/ 	.byte	0x03, 0x19
        /*00a2*/ 	.short	0x002c


	//----- nvinfo : EIATTR_PARAM_CBANK
	.align		4
        /*00a4*/ 	.byte	0x04, 0x0a
        /*00a6*/ 	.short	(.L_253 - .L_252)
	.align		4
.L_252:
        /*00a8*/ 	.word	index@(.nv.constant0.cudaComputeAutocor)
        /*00ac*/ 	.short	0x0380
        /*00ae*/ 	.short	0x002c


	//----- nvinfo : EIATTR_SW_WAR
	.align		4
.L_253:
        /*00b0*/ 	.byte	0x04, 0x36
        /*00b2*/ 	.short	(.L_255 - .L_254)
.L_254:
        /*00b4*/ 	.word	0x00000008
.L_255:


//--------------------- .nv.info.cudaFindWastedBits --------------------------
	.section	.nv.info.cudaFindWastedBits,"",@"SHT_CUDA_INFO"
	.sectionflags	@""
	.align	4


	//----- nvinfo : EIATTR_CUDA_API_VERSION
	.align		4
        /*0000*/ 	.byte	0x04, 0x37
        /*0002*/ 	.short	(.L_257 - .L_256)
.L_256:
        /*0004*/ 	.word	0x00000082


	//----- nvinfo : EIATTR_KPARAM_INFO
	.align		4
.L_257:
        /*0008*/ 	.byte	0x04, 0x17
        /*000a*/ 	.short	(.L_259 - .L_258)
.L_258:
        /*000c*/ 	.word	0x00000000
        /*0010*/ 	.short	0x0003
        /*0012*/ 	.short	0x0014
        /*0014*/ 	.byte	0x00, 0xf0, 0x11, 0x00


	//----- nvinfo : EIATTR_KPARAM_INFO
	.align		4
.L_259:
        /*0018*/ 	.byte	0x04, 0x17
        /*001a*/ 	.short	(.L_261 - .L_260)
.L_260:
        /*001c*/ 	.word	0x00000000
        /*0020*/ 	.short	0x0002
        /*0022*/ 	.short	0x0010
        /*0024*/ 	.byte	0x00, 0xf0, 0x11, 0x00


	//----- nvinfo : EIATTR_KPARAM_INFO
	.align		4
.L_261:
        /*0028*/ 	.byte	0x04, 0x17
        /*002a*/ 	.short	(.L_263 - .L_262)
.L_262:
        /*002c*/ 	.word	0x00000000
        /*0030*/ 	.short	0x0001
        /*0032*/ 	.short	0x0008
        /*0034*/ 	.byte	0x00, 0xf5, 0x21, 0x00


	//----- nvinfo : EIATTR_KPARAM_INFO
	.align		4
.L_263:
        /*0038*/ 	.byte	0x04, 0x17
        /*003a*/ 	.short	(.L_265 - .L_264)
.L_264:
        /*003c*/ 	.word	0x00000000
        /*0040*/ 	.short	0x0000
        /*0042*/ 	.short	0x0000
        /*0044*/ 	.byte	0x00, 0xf5, 0x21, 0x00


	//----- nvinfo : EIATTR_SPARSE_MMA_MASK
	.align		4
.L_265:
        /*0048*/ 	.byte	0x03, 0x50
        /*004a*/ 	.short	0x0000


	//----- nvinfo : EIATTR_MAXREG_COUNT
	.align		4
        /*004c*/ 	.byte	0x03, 0x1b
        /*004e*/ 	.short	0x00ff


	//----- nvinfo : EIATTR_NUM_BARRIERS
	.align		4
        /*0050*/ 	.byte	0x02, 0x4c
        /*0052*/ 	.byte	0x01
	.zero		1


	//----- nvinfo : EIATTR_MERCURY_ISA_VERSION
	.align		4
        /*0054*/ 	.byte	0x03, 0x5f
        /*0056*/ 	.short	0x0101


	//----- nvinfo : EIATTR_VRC_CTA_INIT_COUNT
	.align		4
        /*0058*/ 	.byte	0x02, 0x4a
	.zero		1
	.zero		1


	//----- nvinfo : EIATTR_EXIT_INSTR_OFFSETS
	.align		4
        /*005c*/ 	.byte	0x04, 0x1c
        /*005e*/ 	.short	(.L_267 - .L_266)


	//   ....[0]....
.L_266:
        /*0060*/ 	.word	0x00000550


	//   ....[1]....
        /*0064*/ 	.word	0x00000620


	//----- nvinfo : EIATTR_CRS_STACK_SIZE
	.align		4
.L_267:
        /*0068*/ 	.byte	0x04, 0x1e
        /*006a*/ 	.short	(.L_269 - .L_268)
.L_268:
        /*006c*/ 	.word	0x00000000


	//----- nvinfo : EIATTR_CBANK_PARAM_SIZE
	.align		4
.L_269:
        /*0070*/ 	.byte	0x03, 0x19
        /*0072*/ 	.short	0x0018


	//----- nvinfo : EIATTR_PARAM_CBANK
	.align		4
        /*0074*/ 	.byte	0x04, 0x0a
        /*0076*/ 	.short	(.L_271 - .L_270)
	.align		4
.L_270:
        /*0078*/ 	.word	index@(.nv.constant0.cudaFindWastedBits)
        /*007c*/ 	.short	0x0380
        /*007e*/ 	.short	0x0018


	//----- nvinfo : EIATTR_SW_WAR
	.align		4
.L_271:
        /*0080*/ 	.byte	0x04, 0x36
        /*0082*/ 	.short	(.L_273 - .L_272)
.L_272:
        /*0084*/ 	.word	0x00000008
.L_273:


//--------------------- .nv.info.cudaChannelDecorr --------------------------
	.section	.nv.info.cudaChannelDecorr,"",@"SHT_CUDA_INFO"
	.sectionflags	@""
	.align	4


	//----- nvinfo : EIATTR_CUDA_API_VERSION
	.align		4
        /*0000*/ 	.byte	0x04, 0x37
        /*0002*/ 	.short	(.L_275 - .L_274)
.L_274:
        /*0004*/ 	.word	0x00000082


	//----- nvinfo : EIATTR_KPARAM_INFO
	.align		4
.L_275:
        /*0008*/ 	.byte	0x04, 0x17
        /*000a*/ 	.short	(.L_277 - .L_276)
.L_276:
        /*000c*/ 	.word	0x00000000
        /*0010*/ 	.short	0x0002
        /*0012*/ 	.short	0x0010
        /*0014*/ 	.byte	0x00, 0xf0, 0x11, 0x00


	//----- nvinfo : EIATTR_KPARAM_INFO
	.align		4
.L_277:
        /*0018*/ 	.byte	0x04, 0x17
        /*001a*/ 	.short	(.L_279 - .L_278)
.L_278:
        /*001c*/ 	.word	0x00000000
        /*0020*/ 	.short	0x0001
        /*0022*/ 	.short	0x0008
        /*0024*/ 	.byte	0x00, 0xf5, 0x21, 0x00


	//----- nvinfo : EIATTR_KPARAM_INFO
	.align		4
.L_279:
        /*0028*/ 	.byte	0x04, 0x17
        /*002a*/ 	.short	(.L_281 - .L_280)
.L_280:
        /*002c*/ 	.word	0x00000000
        /*0030*/ 	.short	0x0000
        /*0032*/ 	.short	0x0000
        /*0034*/ 	.byte	0x00, 0xf5, 0x21, 0x00


	//----- nvinfo : EIATTR_SPARSE_MMA_MASK
	.align		4
.L_281:
        /*0038*/ 	.byte	0x03, 0x50
        /*003a*/ 	.short	0x0000


	//----- nvinfo : EIATTR_MAXREG_COUNT
	.align		4
        /*003c*/ 	.byte	0x03, 0x1b
        /*003e*/ 	.short	0x00ff


	//----- nvinfo : EIATTR_MERCURY_ISA_VERSION
	.align		4
        /*0040*/ 	.byte	0x03, 0x5f
        /*0042*/ 	.short	0x0101


	//----- nvinfo : EIATTR_VRC_CTA_INIT_COUNT
	.align		4
        /*0044*/ 	.byte	0x02, 0x4a
	.zero		1
	.zero		1


	//----- nvinfo : EIATTR_EXIT_INSTR_OFFSETS
	.align		4
        /*0048*/ 	.byte	0x04, 0x1c
        /*004a*/ 	.short	(.L_283 - .L_282)


	//   ....[0]....
.L_282:
        /*004c*/ 	.word	0x00000070


	//   ....[1]....
        /*0050*/ 	.word	0x00000130


	//----- nvinfo : EIATTR_CBANK_PARAM_SIZE
	.align		4
.L_283:
        /*0054*/ 	.byte	0x03, 0x19
        /*0056*/ 	.short	0x0014


	//----- nvinfo : EIATTR_PARAM_CBANK
	.align		4
        /*0058*/ 	.byte	0x04, 0x0a
        /*005a*/ 	.short	(.L_285 - .L_284)
	.align		4
.L_284:
        /*005c*/ 	.word	index@(.nv.constant0.cudaChannelDecorr)
        /*0060*/ 	.short	0x0380
        /*0062*/ 	.short	0x0014


	//----- nvinfo : EIATTR_SW_WAR
	.align		4
.L_285:
        /*0064*/ 	.byte	0x04, 0x36
        /*0066*/ 	.short	(.L_287 - .L_286)
.L_286:
        /*0068*/ 	.word	0x00000008
.L_287:


//--------------------- .nv.info.cudaChannelDecorr2 --------------------------
	.section	.nv.info.cudaChannelDecorr2,"",@"SHT_CUDA_INFO"
	.sectionflags	@""
	.align	4


	//----- nvinfo : EIATTR_CUDA_API_VERSION
	.align		4
        /*0000*/ 	.byte	0x04, 0x37
        /*0002*/ 	.short	(.L_289 - .L_288)
.L_288:
        /*0004*/ 	.word	0x00000082


	//----- nvinfo : EIATTR_KPARAM_INFO
	.align		4
.L_289:
        /*0008*/ 	.byte	0x04, 0x17
        /*000a*/ 	.short	(.L_291 - .L_290)
.L_290:
        /*000c*/ 	.word	0x00000000
        /*0010*/ 	.short	0x0002
        /*0012*/ 	.short	0x0010
        /*0014*/ 	.byte	0x00, 0xf0, 0x11, 0x00


	//----- nvinfo : EIATTR_KPARAM_INFO
	.align		4
.L_291:
        /*0018*/ 	.byte	0x04, 0x17
        /*001a*/ 	.short	(.L_293 - .L_292)
.L_292:
        /*001c*/ 	.word	0x00000000
        /*0020*/ 	.short	0x0001
        /*0022*/ 	.short	0x0008
        /*0024*/ 	.byte	0x00, 0xf5, 0x21, 0x00


	//----- nvinfo : EIATTR_KPARAM_INFO
	.align		4
.L_293:
        /*0028*/ 	.byte	0x04, 0x17
        /*002a*/ 	.short	(.L_295 - .L_294)
.L_294:
        /*002c*/ 	.word	0x00000000
        /*0030*/ 	.short	0x0000
        /*0032*/ 	.short	0x0000
        /*0034*/ 	.byte	0x00, 0xf5, 0x21, 0x00


	//----- nvinfo : EIATTR_SPARSE_MMA_MASK
	.align		4
.L_295:
        /*0038*/ 	.byte	0x03, 0x50
        /*003a*/ 	.short	0x0000


	//----- nvinfo : EIATTR_MAXREG_COUNT
	.align		4
        /*003c*/ 	.byte	0x03, 0x1b
        /*003e*/ 	.short	0x00ff


	//----- nvinfo : EIATTR_MERCURY_ISA_VERSION
	.align		4
        /*0040*/ 	.byte	0x03, 0x5f
        /*0042*/ 	.short	0x0101


	//----- nvinfo : EIATTR_VRC_CTA_INIT_COUNT
	.align		4
        /*0044*/ 	.byte	0x02, 0x4a
	.zero		1
	.zero		1


	//----- nvinfo : EIATTR_EXIT_INSTR_OFFSETS
	.align		4
        /*0048*/ 	.byte	0x04, 0x1c
        /*004a*/ 	.short	(.L_297 - .L_296)


	//   ....[0]....
.L_296:
        /*004c*/ 	.word	0x00000070


	//   ....[1]....
        /*0050*/ 	.word	0x00000130


	//----- nvinfo : EIATTR_CBANK_PARAM_SIZE
	.align		4
.L_297:
        /*0054*/ 	.byte	0x03, 0x19
        /*0056*/ 	.short	0x0014


	//----- nvinfo : EIATTR_PARAM_CBANK
	.align		4
        /*0058*/ 	.byte	0x04, 0x0a
        /*005a*/ 	.short	(.L_299 - .L_298)
	.align		4
.L_298:
        /*005c*/ 	.word	index@(.nv.constant0.cudaChannelDecorr2)
        /*0060*/ 	.short	0x0380
        /*0062*/ 	.short	0x0014


	//----- nvinfo : EIATTR_SW_WAR
	.align		4
.L_299:
        /*0064*/ 	.byte	0x04, 0x36
        /*0066*/ 	.short	(.L_301 - .L_300)
.L_300:
        /*0068*/ 	.word	0x00000008
.L_301:


//--------------------- .nv.info.cudaStereoDecorr --------------------------
	.section	.nv.info.cudaStereoDecorr,"",@"SHT_CUDA_INFO"
	.sectionflags	@""
	.align	4


	//----- nvinfo : EIATTR_CUDA_API_VERSION
	.align		4
        /*0000*/ 	.byte	0x04, 0x37
        /*0002*/ 	.short	(.L_303 - .L_302)
.L_302:
        /*0004*/ 	.word	0x00000082


	//----- nvinfo : EIATTR_KPARAM_INFO
	.align		4
.L_303:
        /*0008*/ 	.byte	0x04, 0x17
        /*000a*/ 	.short	(.L_305 - .L_304)
.L_304:
        /*000c*/ 	.word	0x00000000
        /*0010*/ 	.short	0x0002
        /*0012*/ 	.short	0x0010
        /*0014*/ 	.byte	0x00, 0xf0, 0x11, 0x00


	//----- nvinfo : EIATTR_KPARAM_INFO
	.align		4
.L_305:
        /*0018*/ 	.byte	0x04, 0x17
        /*001a*/ 	.short	(.L_307 - .L_306)
.L_306:
        /*001c*/ 	.word	0x00000000
        /*0020*/ 	.short	0x0001
        /*0022*/ 	.short	0x0008
        /*0024*/ 	.byte	0x00, 0xf5, 0x21, 0x00


	//----- nvinfo : EIATTR_KPARAM_INFO
	.align		4
.L_307:
        /*0028*/ 	.byte	0x04, 0x17
        /*002a*/ 	.short	(.L_309 - .L_308)
.L_308:
        /*002c*/ 	.word	0x00000000
        /*0030*/ 	.short	0x0000
        /*0032*/ 	.short	0x0000
        /*0034*/ 	.byte	0x00, 0xf5, 0x21, 0x00


	//----- nvinfo : EIATTR_SPARSE_MMA_MASK
	.align		4
.L_309:
        /*0038*/ 	.byte	0x03, 0x50
        /*003a*/ 	.short	0x0000


	//----- nvinfo : EIATTR_MAXREG_COUNT
	.align		4
        /*003c*/ 	.byte	0x03, 0x1b
        /*003e*/ 	.short	0x00ff


	//----- nvinfo : EIATTR_MERCURY_ISA_VERSION
	.align		4
        /*0040*/ 	.byte	0x03, 0x5f
        /*0042*/ 	.short	0x0101


	//----- nvinfo : EIATTR_VRC_CTA_INIT_COUNT
	.align		4
        /*0044*/ 	.byte	0x02, 0x4a
	.zero		1
	.zero		1


	//----- nvinfo : EIATTR_EXIT_INSTR_OFFSETS
	.align		4
        /*0048*/ 	.byte	0x04, 0x1c
        /*004a*/ 	.short	(.L_311 - .L_310)


	//   ....[0]....
.L_310:
        /*004c*/ 	.word	0x00000070


	//   ....[1]....
        /*0050*/ 	.word	0x000001f0


	//----- nvinfo : EIATTR_CBANK_PARAM_SIZE
	.align		4
.L_311:
        /*0054*/ 	.byte	0x03, 0x19
        /*0056*/ 	.short	0x0014


	//----- nvinfo : EIATTR_PARAM_CBANK
	.align		4
        /*0058*/ 	.byte	0x04, 0x0a
        /*005a*/ 	.short	(.L_313 - .L_312)
	.align		4
.L_312:
        /*005c*/ 	.word	index@(.nv.constant0.cudaStereoDecorr)
        /*0060*/ 	.short	0x0380
        /*0062*/ 	.short	0x0014


	//----- nvinfo : EIATTR_SW_WAR
	.align		4
.L_313:
        /*0064*/ 	.byte	0x04, 0x36
        /*0066*/ 	.short	(.L_315 - .L_314)
.L_314:
        /*0068*/ 	.word	0x00000008
.L_315:


//--------------------- .nv.callgraph             --------------------------
	.section	.nv.callgraph,"",@"SHT_CUDA_CALLGRAPH"
	.align	4
	.sectionentsize	8
	.align		4
        /*0000*/ 	.word	0x00000000
	.align		4
        /*0004*/ 	.word	0xffffffff
	.align		4
        /*0008*/ 	.word	0x00000000
	.align		4
        /*000c*/ 	.word	0xfffffffe
	.align		4
        /*0010*/ 	.word	0x00000000
	.align		4
        /*0014*/ 	.word	0xfffffffd
	.align		4
        /*0018*/ 	.word	0x00000000
	.align		4
        /*001c*/ 	.word	0xfffffffc


//--------------------- .text.cudaEncodeResidual  --------------------------
	.section	.text.cudaEncodeResidual,"ax",@progbits
	.align	128
        .global         cudaEncodeResidual
        .type           cudaEncodeResidual,@function
        .size           cudaEncodeResidual,(.L_x_169 - cudaEncodeResidual)
        .other          cudaEncodeResidual,@"STO_CUDA_ENTRY STV_DEFAULT"
cudaEncodeResidual:
.text.cudaEncodeResidual:
[----:B------:R-:W-:Y:S01]  /*0000*/  LDC R1, c[0x0][0x37c] ;  /* 0x0000df00ff017b82 */ /* 0x000fe20000000800 */
[----:B------:R-:W0:Y:S01]  /*0010*/  S2R R0, SR_TID.X ;  /* 0x0000000000007919 */ /* 0x000e220000002100 */
[----:B------:R-:W1:Y:S01]  /*0020*/  LDCU.64 UR6, c[0x0][0x358] ;  /* 0x00006b00ff0677ac */ /* 0x000e620008000a00 */
[----:B0-----:R-:W-:-:S13]  /*0030*/  ISETP.GT.U32.AND P0, PT, R0, 0x2f, PT ;  /* 0x0000002f0000780c */ /* 0x001fda0003f04070 */
[----:B------:R-:W0:Y:S01]  /*0040*/  @!P0 S2R R5, SR_CTAID.Y ;  /* 0x0000000000058919 */ /* 0x000e220000002600 */
[----:B------:R-:W0:Y:S02]  /*0050*/  @!P0 LDC.64 R2, c[0x0][0x390] ;  /* 0x0000e400ff028b82 */ /* 0x000e240000000a00 */
[----:B0-----:R-:W-:-:S04]  /*0060*/  @!P0 IMAD.WIDE.U32 R2, R5, 0xc0, R2 ;  /* 0x000000c005028825 */ /* 0x001fc800078e0002 */
[----:B------:R-:W-:-:S06]  /*0070*/  @!P0 IMAD.WIDE.U32 R6, R0, 0x4, R2 ;  /* 0x0000000400068825 */ /* 0x000fcc00078e0002 */
[----:B-1----:R-:W2:Y:S01]  /*0080*/  @!P0 LDG.E R7, desc[UR6][R6.64] ;  /* 0x0000000606078981 */ /* 0x002ea2000c1e1900 */
[----:B------:R-:W0:Y:S01]  /*0090*/  S2UR UR5, SR_CgaCtaId ;  /* 0x00000000000579c3 */ /* 0x000e220000008800 */
[----:B------:R-:W-:Y:S01]  /*00a0*/  UMOV UR4, 0x400 ;  /* 0x0000040000047882 */ /* 0x000fe20000000000 */
[----:B------:R-:W-:Y:S01]  /*00b0*/  BSSY.RECONVERGENT B0, `(.L_x_0) ;  /* 0x0000015000007945 */ /* 0x000fe20003800200 */
[----:B------:R-:W-:-:S05]  /*00c0*/  IMAD.MOV.U32 R13, RZ, RZ, RZ ;  /* 0x000000ffff0d7224 */ /* 0x000fca00078e00ff */
[----:B------:R-:W1:Y:S01]  /*00d0*/  LDC R5, c[0x0][0x360] ;  /* 0x0000d800ff057b82 */ /* 0x000e620000000800 */
[----:B0-----:R-:W-:-:S07]  /*00e0*/  ULEA UR4, UR5, UR4, 0x18 ;  /* 0x0000000405047291 */ /* 0x001fce000f8ec0ff */
[----:B------:R-:W1:Y:S01]  /*00f0*/  S2UR UR5, SR_CTAID.X ;  /* 0x00000000000579c3 */ /* 0x000e620000002500 */
[----:B------:R-:W-:Y:S01]  /*0100*/  LEA R2, R0, UR4, 0x2 ;  /* 0x0000000400027c11 */ /* 0x000fe2000f8e10ff */
[----:B-1----:R-:W-:-:S04]  /*0110*/  IMAD R3, R5, UR5, RZ ;  /* 0x0000000505037c24 */ /* 0x002fc8000f8e02ff */
[----:B--2---:R-:W-:Y:S02]  /*0120*/  @!P0 STS [R2+0x480], R7 ;  /* 0x0004800702008388 */ /* 0x004fe40000000800 */
[----:B------:R-:W-:Y:S06]  /*0130*/  BAR.SYNC.DEFER_BLOCKING 0x0 ;  /* 0x0000000000007b1d */ /* 0x000fec0000010000 */
[----:B------:R-:W0:Y:S04]  /*0140*/  LDS.64 R8, [UR4+0x480] ;  /* 0x00048004ff087984 */ /* 0x000e280008000a00 */
[----:B------:R-:W1:Y:S01]  /*0150*/  LDS R4, [UR4+0x49c] ;  /* 0x00049c04ff047984 */ /* 0x000e620008000800 */
[----:B0-----:R-:W-:-:S05]  /*0160*/  IMAD.IADD R8, R8, 0x1, R5 ;  /* 0x0000000108087824 */ /* 0x001fca00078e0205 */
[----:B-1----:R-:W-:-:S04]  /*0170*/  VIADDMNMX R11, R4, -R3, R8, PT ;  /* 0x80000003040b7246 */ /* 0x002fc80003800108 */
[----:B------:R-:W-:-:S13]  /*0180*/  ISETP.GE.AND P0, PT, R0, R11, PT ;  /* 0x0000000b0000720c */ /* 0x000fda0003f06270 */
[----:B------:R-:W-:Y:S05]  /*0190*/  @P0 BRA `(.L_x_1) ;  /* 0x0000000000180947 */ /* 0x000fea0003800000 */
[----:B------:R-:W0:Y:S01]  /*01a0*/  LDC.64 R6, c[0x0][0x388] ;  /* 0x0000e200ff067b82 */ /* 0x000e220000000a00 */
[----:B------:R-:W-:Y:S01]  /*01b0*/  IADD3 R9, PT, PT, R9, R3, R0 ;  /* 0x0000000309097210 */ /* 0x000fe20007ffe000 */
[----:B------:R-:W1:Y:S04]  /*01c0*/  LDS R13, [UR4+0x4ac] ;  /* 0x0004ac04ff0d7984 */ /* 0x000e680008000800 */
[----:B0-----:R-:W-:-:S06]  /*01d0*/  IMAD.WIDE R6, R9, 0x4, R6 ;  /* 0x0000000409067825 */ /* 0x001fcc00078e0206 */
[----:B------:R-:W1:Y:S02]  /*01e0*/  LDG.E R6, desc[UR6][R6.64] ;  /* 0x0000000606067981 */ /* 0x000e64000c1e1900 */
[----:B-1----:R-:W-:-:S07]  /*01f0*/  SHF.R.S32.HI R13, RZ, R13, R6 ;  /* 0x0000000dff0d7219 */ /* 0x002fce0000011406 */
.L_x_1:
[----:B------:R-:W-:Y:S05]  /*0200*/  BSYNC.RECONVERGENT B0 ;  /* 0x0000000000007941 */ /* 0x000fea0003800200 */
.L_x_0:
[----:B------:R0:W-:Y:S01]  /*0210*/  STS [R2], R13 ;  /* 0x0000000d02007388 */ /* 0x0001e20000000800 */
[----:B------:R-:W-:Y:S01]  /*0220*/  ISETP.GT.U32.AND P0, PT, R0, 0x1f, PT ;  /* 0x0000001f0000780c */ /* 0x000fe20003f04070 */
[----:B------:R-:W-:Y:S01]  /*0230*/  UMOV UR5, UR4 ;  /* 0x0000000400057c82 */ /* 0x000fe20008000000 */
[----:B------:R-:W-:Y:S11]  /*0240*/  BSSY.RECONVERGENT B0, `(.L_x_2) ;  /* 0x0000011000007945 */ /* 0x000ff60003800200 */
[----:B0-----:R-:W-:Y:S05]  /*0250*/  @P0 BRA `(.L_x_3) ;  /* 0x00000000003c0947 */ /* 0x001fea0003800000 */
[----:B------:R-:W-:Y:S01]  /*0260*/  IMAD.IADD R4, R0, 0x1, R5 ;  /* 0x0000000100047824 */ /* 0x000fe200078e0205 */
[----:B------:R-:W-:Y:S01]  /*0270*/  BSSY.RECONVERGENT B1, `(.L_x_4) ;  /* 0x000000c000017945 */ /* 0x000fe20003800200 */
[----:B------:R-:W-:-:S03]  /*0280*/  IMAD.MOV.U32 R8, RZ, RZ, RZ ;  /* 0x000000ffff087224 */ /* 0x000fc600078e00ff */
[----:B------:R-:W-:Y:S01]  /*0290*/  ISETP.GE.AND P0, PT, R4, R11, PT ;  /* 0x0000000b0400720c */ /* 0x000fe20003f06270 */
[----:B------:R-:W-:-:S12]  /*02a0*/  IMAD R11, R5, 0x4, R2 ;  /* 0x00000004050b7824 */ /* 0x000fd800078e0202 */
[----:B------:R-:W-:Y:S05]  /*02b0*/  @P0 BRA `(.L_x_5) ;  /* 0x00000000001c0947 */ /* 0x000fea0003800000 */
[----:B------:R-:W0:Y:S01]  /*02c0*/  LDS R8, [UR4+0x484] ;  /* 0x00048404ff087984 */ /* 0x000e220008000800 */
[----:B------:R-:W1:Y:S01]  /*02d0*/  LDC.64 R6, c[0x0][0x388] ;  /* 0x0000e200ff067b82 */ /* 0x000e620000000a00 */
[----:B0-----:R-:W-:-:S05]  /*02e0*/  IADD3 R9, PT, PT, R8, R4, R3 ;  /* 0x0000000408097210 */ /* 0x001fca0007ffe003 */
[----:B-1----:R-:W-:Y:S02]  /*02f0*/  IMAD.WIDE R6, R9, 0x4, R6 ;  /* 0x0000000409067825 */ /* 0x002fe400078e0206 */
[----:B------:R-:W0:Y:S04]  /*0300*/  LDS R9, [UR4+0x4ac] ;  /* 0x0004ac04ff097984 */ /* 0x000e280008000800 */
[----:B------:R-:W0:Y:S02]  /*0310*/  LDG.E R6, desc[UR6][R6.64] ;  /* 0x0000000606067981 */ /* 0x000e24000c1e1900 */
[----:B0-----:R-:W-:-:S07]  /*0320*/  SHF.R.S32.HI R8, RZ, R9, R6 ;  /* 0x00000009ff087219 */ /* 0x001fce0000011406 */
.L_x_5:
[----:B------:R-:W-:Y:S05]  /*0330*/  BSYNC.RECONVERGENT B1 ;  /* 0x0000000000017941 */ /* 0x000fea0003800200 */
.L_x_4:
[----:B------:R0:W-:Y:S02]  /*0340*/  STS [R11], R8 ;  /* 0x000000080b007388 */ /* 0x0001e40000000800 */
.L_x_3:
[----:B------:R-:W-:Y:S05]  /*0350*/  BSYNC.RECONVERGENT B0 ;  /* 0x0000000000007941 */ /* 0x000fea0003800200 */
.L_x_2:
[----:B------:R-:W-:Y:S01]  /*0360*/  LDS R4, [UR4+0x49c] ;  /* 0x00049c04ff047984 */ /* 0x000fe20008000800 */
[----:B------:R-:W-:-:S03]  /*0370*/  IMAD.MOV.U32 R12, RZ, RZ, RZ ;  /* 0x000000ffff0c7224 */ /* 0x000fc600078e00ff */
[----:B------:R-:W1:Y:S01]  /*0380*/  LDS R6, [UR4+0x480] ;  /* 0x00048004ff067984 */ /* 0x000e620008000800 */
[----:B------:R-:W-:Y:S06]  /*0390*/  BAR.SYNC.DEFER_BLOCKING 0x0 ;  /* 0x0000000000007b1d */ /* 0x000fec0000010000 */
[----:B------:R-:W2:Y:S01]  /*03a0*/  LDS R13, [UR4+0x480] ;  /* 0x00048004ff0d7984 */ /* 0x000ea20008000800 */
[----:B-1----:R-:W-:-:S04]  /*03b0*/  IADD3 R4, PT, PT, R4, -R3, -R6 ;  /* 0x8000000304047210 */ /* 0x002fc80007ffe806 */
[----:B------:R-:W-:Y:S02]  /*03c0*/  VIMNMX R15, PT, PT, R4, R5, PT ;  /* 0x00000005040f7248 */ /* 0x000fe40003fe0100 */
[----:B--2---:R-:W-:-:S13]  /*03d0*/  ISETP.GE.AND P0, PT, R13, 0x1, PT ;  /* 0x000000010d00780c */ /* 0x004fda0003f06270 */
[----:B------:R-:W-:Y:S05]  /*03e0*/  @!P0 BRA `(.L_x_6) ;  /* 0x0000000800048947 */ /* 0x000fea0003800000 */
[C---:B------:R-:W-:Y:S01]  /*03f0*/  ISETP.GE.U32.AND P1, PT, R13.reuse, 0x8, PT ;  /* 0x000000080d00780c */ /* 0x040fe20003f26070 */
[----:B------:R-:W-:Y:S01]  /*0400*/  IMAD.MOV.U32 R17, RZ, RZ, RZ ;  /* 0x000000ffff117224 */ /* 0x000fe200078e00ff */
[----:B------:R-:W-:Y:S01]  /*0410*/  LOP3.LUT R22, R13, 0x7, RZ, 0xc0, !PT ;  /* 0x000000070d167812 */ /* 0x000fe200078ec0ff */
[----:B------:R-:W-:-:S03]  /*0420*/  IMAD.MOV.U32 R12, RZ, RZ, RZ ;  /* 0x000000ffff0c7224 */ /* 0x000fc600078e00ff */
[----:B------:R-:W-:-:S07]  /*0430*/  ISETP.NE.AND P0, PT, R22, RZ, PT ;  /* 0x000000ff1600720c */ /* 0x000fce0003f05270 */
[----:B------:R-:W-:Y:S06]  /*0440*/  @!P1 BRA `(.L_x_7) ;  /* 0x0000000000e89947 */ /* 0x000fec0003800000 */
[----:B------:R-:W-:Y:S01]  /*0450*/  LOP3.LUT R17, R13, 0x7ffffff8, RZ, 0xc0, !PT ;  /* 0x7ffffff80d117812 */ /* 0x000fe200078ec0ff */
[----:B------:R-:W-:-:S03]  /*0460*/  IMAD.MOV.U32 R12, RZ, RZ, RZ ;  /* 0x000000ffff0c7224 */ /* 0x000fc600078e00ff */
[----:B------:R-:W-:-:S07]  /*0470*/  IADD3 R24, PT, PT, -R17, RZ, RZ ;  /* 0x000000ff11187210 */ /* 0x000fce0007ffe1ff */
.L_x_8:
[----:B------:R-:W-:Y:S01]  /*0480*/  LEA R26, R0, UR5, 0x2 ;  /* 0x00000005001a7c11 */ /* 0x000fe2000f8e10ff */
[----:B------:R-:W1:Y:S01]  /*0490*/  LDS.128 R4, [UR5+0x4c0] ;  /* 0x0004c005ff047984 */ /* 0x000e620008000c00 */
[----:B------:R-:W-:-:S03]  /*04a0*/  IADD3 R24, PT, PT, R24, 0x8, RZ ;  /* 0x0000000818187810 */ /* 0x000fc60007ffe0ff */
[----:B------:R-:W2:Y:S01]  /*04b0*/  LDS R21, [R26] ;  /* 0x000000001a157984 */ /* 0x000ea20000000800 */
[----:B------:R-:W-:-:S03]  /*04c0*/  ISETP.NE.AND P1, PT, R24, RZ, PT ;  /* 0x000000ff1800720c */ /* 0x000fc60003f25270 */
[----:B------:R-:W3:Y:S04]  /*04d0*/  LDS R19, [R26+0x4] ;  /* 0x000004001a137984 */ /* 0x000ee80000000800 */
[----:B------:R-:W4:Y:S04]  /*04e0*/  LDS R20, [R26+0x8] ;  /* 0x000008001a147984 */ /* 0x000f280000000800 */
[----:B------:R-:W5:Y:S04]  /*04f0*/  LDS R16, [R26+0xc] ;  /* 0x00000c001a107984 */ /* 0x000f680000000800 */
[----:B0-----:R-:W0:Y:S01]  /*0500*/  LDS.128 R8, [UR5+0x4d0] ;  /* 0x0004d005ff087984 */ /* 0x001e220008000c00 */
[----:B------:R-:W-:-:S03]  /*0510*/  UIADD3 UR5, UPT, UPT, UR5, 0x20, URZ ;  /* 0x0000002005057890 */ /* 0x000fc6000fffe0ff */
[----:B------:R-:W0:Y:S04]  /*0520*/  LDS R18, [R26+0x10] ;  /* 0x000010001a127984 */ /* 0x000e280000000800 */
[----:B------:R-:W0:Y:S01]  /*0530*/  LDS R14, [R26+0x14] ;  /* 0x000014001a0e7984 */ /* 0x000e220000000800 */
[----:B-1----:R-:W-:Y:S02]  /*0540*/  IMAD.SHL.U32 R4, R4, 0x100, RZ ;  /* 0x0000010004047824 */ /* 0x002fe400078e00ff */
[----:B------:R-:W-:Y:S02]  /*0550*/  IMAD.SHL.U32 R5, R5, 0x100, RZ ;  /* 0x0000010005057824 */ /* 0x000fe400078e00ff */
[----:B--2---:R-:W-:Y:S01]  /*0560*/  IMAD.SHL.U32 R21, R21, 0x100, RZ ;  /* 0x0000010015157824 */ /* 0x004fe200078e00ff */
[----:B------:R-:W-:Y:S01]  /*0570*/  SHF.R.S32.HI R25, RZ, 0x8, R4 ;  /* 0x00000008ff197819 */ /* 0x000fe20000011404 */
[----:B------:R-:W-:Y:S01]  /*0580*/  IMAD.SHL.U32 R6, R6, 0x100, RZ ;  /* 0x0000010006067824 */ /* 0x000fe200078e00ff */
[----:B------:R-:W1:Y:S01]  /*0590*/  LDS R4, [R26+0x18] ;  /* 0x000018001a047984 */ /* 0x000e620000000800 */
[----:B---3--:R-:W-:Y:S01]  /*05a0*/  IMAD.SHL.U32 R19, R19, 0x100, RZ ;  /* 0x0000010013137824 */ /* 0x008fe200078e00ff */
[----:B------:R-:W-:Y:S01]  /*05b0*/  SHF.R.S32.HI R23, RZ, 0x8, R21 ;  /* 0x00000008ff177819 */ /* 0x000fe20000011415 */
[----:B------:R-:W-:Y:S01]  /*05c0*/  IMAD.SHL.U32 R7, R7, 0x100, RZ ;  /* 0x0000010007077824 */ /* 0x000fe200078e00ff */
[----:B------:R-:W2:Y:S01]  /*05d0*/  LDS R21, [R26+0x1c] ;  /* 0x00001c001a157984 */ /* 0x000ea20000000800 */
[----:B----4-:R-:W-:Y:S01]  /*05e0*/  IMAD.SHL.U32 R20, R20, 0x100, RZ ;  /* 0x0000010014147824 */ /* 0x010fe200078e00ff */
[----:B------:R-:W-:Y:S01]  /*05f0*/  SHF.R.S32.HI R5, RZ, 0x8, R5 ;  /* 0x00000008ff057819 */ /* 0x000fe20000011405 */
[----:B------:R-:W-:Y:S01]  /*0600*/  IMAD R12, R23, R25, R12 ;  /* 0x00000019170c7224 */ /* 0x000fe200078e020c */
[----:B------:R-:W-:-:S02]  /*0610*/  SHF.R.S32.HI R19, RZ, 0x8, R19 ;  /* 0x00000008ff137819 */ /* 0x000fc40000011413 */
[----:B------:R-:W-:Y:S02]  /*0620*/  SHF.R.S32.HI R6, RZ, 0x8, R6 ;  /* 0x00000008ff067819 */ /* 0x000fe40000011406 */
[----:B------:R-:W-:Y:S01]  /*0630*/  SHF.R.S32.HI R20, RZ, 0x8, R20 ;  /* 0x00000008ff147819 */ /* 0x000fe20000011414 */
[----:B------:R-:W-:Y:S01]  /*0640*/  IMAD R5, R19, R5, R12 ;  /* 0x0000000513057224 */ /* 0x000fe200078e020c */
[----:B-----5:R-:W-:Y:S01]  /*0650*/  SHF.L.U32 R16, R16, 0x8, RZ ;  /* 0x0000000810107819 */ /* 0x020fe200000006ff */
[----:B0-----:R-:W-:Y:S01]  /*0660*/  IMAD.SHL.U32 R8, R8, 0x100, RZ ;  /* 0x0000010008087824 */ /* 0x001fe200078e00ff */
[----:B------:R-:W-:Y:S01]  /*0670*/  SHF.R.S32.HI R7, RZ, 0x8, R7 ;  /* 0x00000008ff077819 */ /* 0x000fe20000011407 */
[----:B------:R-:W-:Y:S01]  /*0680*/  IMAD.SHL.U32 R18, R18, 0x100, RZ ;  /* 0x0000010012127824 */ /* 0x000fe200078e00ff */
[----:B------:R-:W-:Y:S01]  /*0690*/  SHF.R.S32.HI R16, RZ, 0x8, R16 ;  /* 0x00000008ff107819 */ /* 0x000fe20000011410 */
[----:B------:R-:W-:Y:S01]  /*06a0*/  IMAD R5, R20, R6, R5 ;  /* 0x0000000614057224 */ /* 0x000fe200078e0205 */
[----:B------:R-:W-:Y:S01]  /*06b0*/  SHF.R.S32.HI R8, RZ, 0x8, R8 ;  /* 0x00000008ff087819 */ /* 0x000fe20000011408 */
[----:B------:R-:W-:Y:S01]  /*06c0*/  IMAD.SHL.U32 R9, R9, 0x100, RZ ;  /* 0x0000010009097824 */ /* 0x000fe200078e00ff */
[----:B------:R-:W-:Y:S01]  /*06d0*/  SHF.R.S32.HI R18, RZ, 0x8, R18 ;  /* 0x00000008ff127819 */ /* 0x000fe20000011412 */
[----:B------:R-:W-:-:S02]  /*06e0*/  IMAD.SHL.U32 R14, R14, 0x100, RZ ;  /* 0x000001000e0e7824 */ /* 0x000fc400078e00ff */
[----:B------:R-:W-:Y:S01]  /*06f0*/  IMAD R5, R16, R7, R5 ;  /* 0x0000000710057224 */ /* 0x000fe200078e0205 */
[----:B------:R-:W-:Y:S01]  /*0700*/  SHF.R.S32.HI R9, RZ, 0x8, R9 ;  /* 0x00000008ff097819 */ /* 0x000fe20000011409 */
[----:B------:R-:W-:Y:S01]  /*0710*/  IMAD.SHL.U32 R10, R10, 0x100, RZ ;  /* 0x000001000a0a7824 */ /* 0x000fe200078e00ff */
[----:B------:R-:W-:Y:S01]  /*0720*/  SHF.R.S32.HI R14, RZ, 0x8, R14 ;  /* 0x00000008ff0e7819 */ /* 0x000fe2000001140e */
[----:B------:R-:W-:Y:S02]  /*0730*/  IMAD R5, R18, R8, R5 ;  /* 0x0000000812057224 */ /* 0x000fe400078e0205 */
[----:B------:R-:W-:Y:S01]  /*0740*/  IMAD.SHL.U32 R11, R11, 0x100, RZ ;  /* 0x000001000b0b7824 */ /* 0x000fe200078e00ff */
[----:B------:R-:W-:Y:S01]  /*0750*/  SHF.R.S32.HI R10, RZ, 0x8, R10 ;  /* 0x00000008ff0a7819 */ /* 0x000fe2000001140a */
[----:B------:R-:W-:-:S03]  /*0760*/  IMAD R5, R14, R9, R5 ;  /* 0x000000090e057224 */ /* 0x000fc600078e0205 */
[----:B------:R-:W-:Y:S01]  /*0770*/  SHF.R.S32.HI R11, RZ, 0x8, R11 ;  /* 0x00000008ff0b7819 */ /* 0x000fe2000001140b */
[----:B-1----:R-:W-:Y:S02]  /*0780*/  IMAD.SHL.U32 R4, R4, 0x100, RZ ;  /* 0x0000010004047824 */ /* 0x002fe400078e00ff */
[----:B--2---:R-:W-:-:S03]  /*0790*/  IMAD.SHL.U32 R21, R21, 0x100, RZ ;  /* 0x0000010015157824 */ /* 0x004fc600078e00ff */
[----:B------:R-:W-:Y:S02]  /*07a0*/  SHF.R.S32.HI R4, RZ, 0x8, R4 ;  /* 0x00000008ff047819 */ /* 0x000fe40000011404 */
[----:B------:R-:W-:-:S03]  /*07b0*/  SHF.R.S32.HI R21, RZ, 0x8, R21 ;  /* 0x00000008ff157819 */ /* 0x000fc60000011415 */
[----:B------:R-:W-:-:S04]  /*07c0*/  IMAD R4, R4, R10, R5 ;  /* 0x0000000a04047224 */ /* 0x000fc800078e0205 */
[----:B------:R-:W-:Y:S01]  /*07d0*/  IMAD R12, R21, R11, R4 ;  /* 0x0000000b150c7224 */ /* 0x000fe200078e0204 */
[----:B------:R-:W-:Y:S06]  /*07e0*/  @P1 BRA `(.L_x_8) ;  /* 0xfffffffc00241947 */ /* 0x000fec000383ffff */
.L_x_7:
[----:B------:R-:W-:Y:S05]  /*07f0*/  @!P0 BRA `(.L_x_6) ;  /* 0x0000000400008947 */ /* 0x000fea0003800000 */
[----:B------:R-:W-:Y:S02]  /*0800*/  ISETP.GE.U32.AND P0, PT, R22, 0x4, PT ;  /* 0x000000041600780c */ /* 0x000fe40003f06070 */
[----:B------:R-:W-:-:S04]  /*0810*/  LOP3.LUT R16, R13, 0x3, RZ, 0xc0, !PT ;  /* 0x000000030d107812 */ /* 0x000fc800078ec0ff */
[----:B------:R-:W-:-:S07]  /*0820*/  ISETP.NE.AND P1, PT, R16, RZ, PT ;  /* 0x000000ff1000720c */ /* 0x000fce0003f25270 */
[----:B------:R-:W-:Y:S06]  /*0830*/  @!P0 BRA `(.L_x_9) ;  /* 0x0000000000748947 */ /* 0x000fec0003800000 */
[C---:B0-----:R-:W-:Y:S01]  /*0840*/  IMAD R8, R17.reuse, 0x4, R2 ;  /* 0x0000000411087824 */ /* 0x041fe200078e0202 */
[C---:B------:R-:W-:Y:S01]  /*0850*/  LEA R10, R17.reuse, UR4, 0x2 ;  /* 0x00000004110a7c11 */ /* 0x040fe2000f8e10ff */
[----:B------:R-:W-:-:S03]  /*0860*/  VIADD R17, R17, 0x4 ;  /* 0x0000000411117836 */ /* 0x000fc60000000000 */
[----:B------:R-:W0:Y:S04]  /*0870*/  LDS R9, [R8] ;  /* 0x0000000008097984 */ /* 0x000e280000000800 */
[----:B------:R-:W1:Y:S04]  /*0880*/  LDS.64 R4, [R10+0x4c0] ;  /* 0x0004c0000a047984 */ /* 0x000e680000000a00 */
[----:B------:R-:W2:Y:S04]  /*0890*/  LDS R11, [R8+0x4] ;  /* 0x00000400080b7984 */ /* 0x000ea80000000800 */
[----:B------:R-:W3:Y:S04]  /*08a0*/  LDS R14, [R8+0x8] ;  /* 0x00000800080e7984 */ /* 0x000ee80000000800 */
[----:B------:R-:W4:Y:S04]  /*08b0*/  LDS.64 R6, [R10+0x4c8] ;  /* 0x0004c8000a067984 */ /* 0x000f280000000a00 */
[----:B------:R5:W5:Y:S01]  /*08c0*/  LDS R18, [R8+0xc] ;  /* 0x00000c0008127984 */ /* 0x000b620000000800 */
[----:B0-----:R-:W-:-:S02]  /*08d0*/  IMAD.SHL.U32 R9, R9, 0x100, RZ ;  /* 0x0000010009097824 */ /* 0x001fc400078e00ff */
[----:B-1----:R-:W-:-:S03]  /*08e0*/  IMAD.SHL.U32 R4, R4, 0x100, RZ ;  /* 0x0000010004047824 */ /* 0x002fc600078e00ff */
[----:B------:R-:W-:Y:S01]  /*08f0*/  SHF.R.S32.HI R9, RZ, 0x8, R9 ;  /* 0x00000008ff097819 */ /* 0x000fe20000011409 */
[----:B------:R-:W-:Y:S02]  /*0900*/  IMAD.SHL.U32 R5, R5, 0x100, RZ ;  /* 0x0000010005057824 */ /* 0x000fe400078e00ff */
[----:B--2---:R-:W-:Y:S01]  /*0910*/  IMAD.SHL.U32 R11, R11, 0x100, RZ ;  /* 0x000001000b0b7824 */ /* 0x004fe200078e00ff */
[----:B------:R-:W-:Y:S02]  /*0920*/  SHF.R.S32.HI R4, RZ, 0x8, R4 ;  /* 0x00000008ff047819 */ /* 0x000fe40000011404 */
[----:B------:R-:W-:Y:S01]  /*0930*/  SHF.R.S32.HI R5, RZ, 0x8, R5 ;  /* 0x00000008ff057819 */ /* 0x000fe20000011405 */
[----:B---3--:R-:W-:Y:S01]  /*0940*/  IMAD.SHL.U32 R14, R14, 0x100, RZ ;  /* 0x000001000e0e7824 */ /* 0x008fe200078e00ff */
[----:B------:R-:W-:Y:S01]  /*0950*/  SHF.R.S32.HI R11, RZ, 0x8, R11 ;  /* 0x00000008ff0b7819 */ /* 0x000fe2000001140b */
[----:B------:R-:W-:Y:S01]  /*0960*/  IMAD R4, R9, R4, R12 ;  /* 0x0000000409047224 */ /* 0x000fe200078e020c */
[----:B----4-:R-:W-:Y:S01]  /*0970*/  SHF.L.U32 R6, R6, 0x8, RZ ;  /* 0x0000000806067819 */ /* 0x010fe200000006ff */
[----:B-----5:R-:W-:Y:S01]  /*0980*/  IMAD.SHL.U32 R8, R7, 0x100, RZ ;  /* 0x0000010007087824 */ /* 0x020fe200078e00ff */
[----:B------:R-:W-:Y:S01]  /*0990*/  SHF.R.S32.HI R7, RZ, 0x8, R14 ;  /* 0x00000008ff077819 */ /* 0x000fe2000001140e */
[----:B------:R-:W-:Y:S01]  /*09a0*/  IMAD R4, R11, R5, R4 ;  /* 0x000000050b047224 */ /* 0x000fe200078e0204 */
[----:B------:R-:W-:Y:S01]  /*09b0*/  SHF.R.S32.HI R6, RZ, 0x8, R6 ;  /* 0x00000008ff067819 */ /* 0x000fe20000011406 */
[----:B------:R-:W-:Y:S01]  /*09c0*/  IMAD.SHL.U32 R18, R18, 0x100, RZ ;  /* 0x0000010012127824 */ /* 0x000fe200078e00ff */
[----:B------:R-:W-:-:S03]  /*09d0*/  SHF.R.S32.HI R8, RZ, 0x8, R8 ;  /* 0x00000008ff087819 */ /* 0x000fc60000011408 */
[----:B------:R-:W-:Y:S01]  /*09e0*/  IMAD R4, R7, R6, R4 ;  /* 0x0000000607047224 */ /* 0x000fe200078e0204 */
[----:B------:R-:W-:-:S05]  /*09f0*/  SHF.R.S32.HI R5, RZ, 0x8, R18 ;  /* 0x00000008ff057819 */ /* 0x000fca0000011412 */
[----:B------:R-:W-:-:S07]  /*0a00*/  IMAD R12, R5, R8, R4 ;  /* 0x00000008050c7224 */ /* 0x000fce00078e0204 */
.L_x_9:
[----:B------:R-:W-:Y:S05]  /*0a10*/  @!P1 BRA `(.L_x_6) ;  /* 0x0000000000789947 */ /* 0x000fea0003800000 */
[----:B------:R-:W-:Y:S02]  /*0a20*/  ISETP.NE.AND P0, PT, R16, 0x1, PT ;  /* 0x000000011000780c */ /* 0x000fe40003f05270 */
[----:B------:R-:W-:-:S04]  /*0a30*/  LOP3.LUT R4, R13, 0x1, RZ, 0xc0, !PT ;  /* 0x000000010d047812 */ /* 0x000fc800078ec0ff */
[----:B------:R-:W-:-:S07]  /*0a40*/  ISETP.NE.U32.AND P1, PT, R4, 0x1, PT ;  /* 0x000000010400780c */ /* 0x000fce0003f25070 */
[----:B------:R-:W-:Y:S06]  /*0a50*/  @!P0 BRA `(.L_x_10) ;  /* 0x0000000000408947 */ /* 0x000fec0003800000 */
[C---:B------:R-:W-:Y:S01]  /*0a60*/  LEA R6, R17.reuse, UR4, 0x2 ;  /* 0x0000000411067c11 */ /* 0x040fe2000f8e10ff */
[C---:B------:R-:W-:Y:S02]  /*0a70*/  IMAD R4, R17.reuse, 0x4, R2 ;  /* 0x0000000411047824 */ /* 0x040fe400078e0202 */
[----:B------:R-:W-:-:S03]  /*0a80*/  VIADD R17, R17, 0x2 ;  /* 0x0000000211117836 */ /* 0x000fc60000000000 */
[----:B------:R-:W1:Y:S04]  /*0a90*/  LDS R5, [R4] ;  /* 0x0000000004057984 */ /* 0x000e680000000800 */
[----:B------:R-:W0:Y:S04]  /*0aa0*/  LDS.64 R6, [R6+0x4c0] ;  /* 0x0004c00006067984 */ /* 0x000e280000000a00 */
[----:B------:R-:W2:Y:S01]  /*0ab0*/  LDS R9, [R4+0x4] ;  /* 0x0000040004097984 */ /* 0x000ea20000000800 */
[----:B-1----:R-:W-:Y:S02]  /*0ac0*/  IMAD.SHL.U32 R5, R5, 0x100, RZ ;  /* 0x0000010005057824 */ /* 0x002fe400078e00ff */
[----:B0-----:R-:W-:-:S03]  /*0ad0*/  IMAD.SHL.U32 R8, R6, 0x100, RZ ;  /* 0x0000010006087824 */ /* 0x001fc600078e00ff */
[----:B------:R-:W-:Y:S01]  /*0ae0*/  SHF.R.S32.HI R5, RZ, 0x8, R5 ;  /* 0x00000008ff057819 */ /* 0x000fe20000011405 */
[----:B------:R-:W-:Y:S01]  /*0af0*/  IMAD.SHL.U32 R7, R7, 0x100, RZ ;  /* 0x0000010007077824 */ /* 0x000fe200078e00ff */
[----:B--2---:R-:W-:Y:S02]  /*0b00*/  SHF.L.U32 R9, R9, 0x8, RZ ;  /* 0x0000000809097819 */ /* 0x004fe400000006ff */
[----:B------:R-:W-:Y:S02]  /*0b10*/  SHF.R.S32.HI R8, RZ, 0x8, R8 ;  /* 0x00000008ff087819 */ /* 0x000fe40000011408 */
[----:B------:R-:W-:Y:S02]  /*0b20*/  SHF.R.S32.HI R10, RZ, 0x8, R9 ;  /* 0x00000008ff0a7819 */ /* 0x000fe40000011409 */
[----:B------:R-:W-:Y:S01]  /*0b30*/  SHF.R.S32.HI R7, RZ, 0x8, R7 ;  /* 0x00000008ff077819 */ /* 0x000fe20000011407 */
[----:B------:R-:W-:-:S04]  /*0b40*/  IMAD R5, R5, R8, R12 ;  /* 0x0000000805057224 */ /* 0x000fc800078e020c */
[----:B------:R-:W-:-:S07]  /*0b50*/  IMAD R12, R10, R7, R5 ;  /* 0x000000070a0c7224 */ /* 0x000fce00078e0205 */
.L_x_10:
[----:B------:R-:W-:Y:S05]  /*0b60*/  @P1 BRA `(.L_x_6) ;  /* 0x0000000000241947 */ /* 0x000fea0003800000 */
[C---:B------:R-:W-:Y:S01]  /*0b70*/  IMAD R4, R17.reuse, 0x4, R2 ;  /* 0x0000000411047824 */ /* 0x040fe200078e0202 */
[----:B------:R-:W-:-:S05]  /*0b80*/  LEA R17, R17, UR4, 0x2 ;  /* 0x0000000411117c11 */ /* 0x000fca000f8e10ff */
[----:B------:R-:W1:Y:S04]  /*0b90*/  LDS R4, [R4] ;  /* 0x0000000004047984 */ /* 0x000e680000000800 */
[----:B------:R-:W2:Y:S01]  /*0ba0*/  LDS R17, [R17+0x4c0] ;  /* 0x0004c00011117984 */ /* 0x000ea20000000800 */
[----:B-1----:R-:W-:Y:S02]  /*0bb0*/  IMAD.SHL.U32 R5, R4, 0x100, RZ ;  /* 0x0000010004057824 */ /* 0x002fe400078e00ff */
[----:B--2---:R-:W-:-:S03]  /*0bc0*/  IMAD.SHL.U32 R6, R17, 0x100, RZ ;  /* 0x0000010011067824 */ /* 0x004fc600078e00ff */
[----:B------:R-:W-:Y:S02]  /*0bd0*/  SHF.R.S32.HI R5, RZ, 0x8, R5 ;  /* 0x00000008ff057819 */ /* 0x000fe40000011405 */
[----:B------:R-:W-:-:S05]  /*0be0*/  SHF.R.S32.HI R6, RZ, 0x8, R6 ;  /* 0x00000008ff067819 */ /* 0x000fca0000011406 */
[----:B------:R-:W-:-:S07]  /*0bf0*/  IMAD R12, R5, R6, R12 ;  /* 0x00000006050c7224 */ /* 0x000fce00078e020c */
.L_x_6:
[----:B------:R-:W-:-:S13]  /*0c00*/  ISETP.GT.AND P0, PT, R15, R0, PT ;  /* 0x000000000f00720c */ /* 0x000fda0003f04270 */
[----:B------:R-:W-:Y:S05]  /*0c10*/  @!P0 EXIT ;  /* 0x000000000000894d */ /* 0x000fea0003800000 */
[----:B------:R-:W-:Y:S01]  /*0c20*/  IMAD R13, R13, 0x4, R2 ;  /* 0x000000040d0d7824 */ /* 0x000fe200078e0202 */
[----:B------:R-:W1:Y:S01]  /*0c30*/  LDS R7, [UR4+0x488] ;  /* 0x00048804ff077984 */ /* 0x000e620008000800 */
[----:B------:R-:W2:Y:S03]  /*0c40*/  LDC.64 R4, c[0x0][0x380] ;  /* 0x0000e000ff047b82 */ /* 0x000ea60000000a00 */
[----:B------:R-:W3:Y:S04]  /*0c50*/  LDS R2, [UR4+0x4a8] ;  /* 0x0004a804ff027984 */ /* 0x000ee80008000800 */
[----:B------:R-:W4:Y:S01]  /*0c60*/  LDS R13, [R13] ;  /* 0x000000000d0d7984 */ /* 0x000f220000000800 */
[----:B-1----:R-:W-:-:S02]  /*0c70*/  SHF.R.S32.HI R12, RZ, R7, R12 ;  /* 0x00000007ff0c7219 */ /* 0x002fc4000001140c */
[----:B---3--:R-:W-:-:S03]  /*0c80*/  IADD3 R3, PT, PT, R2, R3, R0 ;  /* 0x0000000302037210 */ /* 0x008fc60007ffe000 */
[----:B----4-:R-:W-:Y:S02]  /*0c90*/  IMAD.IADD R7, R13, 0x1, -R12 ;  /* 0x000000010d077824 */ /* 0x010fe400078e0a0c */
[----:B--2---:R-:W-:-:S05]  /*0ca0*/  IMAD.WIDE R2, R3, 0x4, R4 ;  /* 0x0000000403027825 */ /* 0x004fca00078e0204 */
[----:B------:R-:W-:Y:S01]  /*0cb0*/  STG.E desc[UR6][R2.64], R7 ;  /* 0x0000000702007986 */ /* 0x000fe2000c101906 */
[----:B------:R-:W-:Y:S05]  /*0cc0*/  EXIT ;  /* 0x000000000000794d */ /* 0x000fea0003800000 */
.L_x_11:
[----:B------:R-:W-:-:S00]  /*0cd0*/  BRA `(.L_x_11) ;  /* 0xfffffffc00fc7947 */ /* 0x000fc0000383ffff */
[----:B------:R-:W-:-:S00]  /*0ce0*/  NOP ;  /* 0x0000000000007918 */ /* 0x000fc00000000000 */
        /* <DEDUP_REMOVED lines=9> */
.L_x_169:


//--------------------- .text.cudaCopyBestMethodStereo --------------------------
	.section	.text.cudaCopyBestMethodStereo,"ax",@progbits
	.align	128
        .global         cudaCopyBestMethodStereo
        .type           cudaCopyBestMethodStereo,@function
        .size           cudaCopyBestMethodStereo,(.L_x_170 - cudaCopyBestMethodStereo)
        .other          cudaCopyBestMethodStereo,@"STO_CUDA_ENTRY STV_DEFAULT"
cudaCopyBestMethodStereo:
.text.cudaCopyBestMethodStereo:
[----:B------:R-:W-:Y:S01]  /*0000*/  LDC R1, c[0x0][0x37c] ;  /* 0x0000df00ff017b82 */ /* 0x000fe20000000800 */
[----:B------:R-:W0:Y:S01]  /*0010*/  S2R R0, SR_TID.X ;  /* 0x0000000000007919 */ /* 0x000e220000002100 */
[----:B------:R-:W1:Y:S01]  /*0020*/  LDCU.64 UR6, c[0x0][0x358] ;  /* 0x00006b00ff0677ac */ /* 0x000e620008000a00 */
[----:B------:R-:W-:Y:S01]  /*0030*/  BSSY.RECONVERGENT B0, `(.L_x_12) ;  /* 0x0000014000007945 */ /* 0x000fe20003800200 */
[C---:B0-----:R-:W-:Y:S02]  /*0040*/  ISETP.GT.U32.AND P2, PT, R0.reuse, 0x3, PT ;  /* 0x000000030000780c */ /* 0x041fe40003f44070 */
[C---:B------:R-:W-:Y:S02]  /*0050*/  ISETP.NE.AND P0, PT, R0.reuse, RZ, PT ;  /* 0x000000ff0000720c */ /* 0x040fe40003f05270 */
[----:B------:R-:W-:-:S09]  /*0060*/  ISETP.GT.U32.AND P1, PT, R0, 0x2f, PT ;  /* 0x0000002f0000780c */ /* 0x000fd20003f24070 */
[----:B-1----:R-:W-:Y:S05]  /*0070*/  @P2 BRA `(.L_x_13) ;  /* 0x00000000003c2947 */ /* 0x002fea0003800000 */
[----:B------:R-:W0:Y:S01]  /*0080*/  S2R R3, SR_CTAID.Y ;  /* 0x0000000000037919 */ /* 0x000e220000002600 */
[----:B------:R-:W1:Y:S01]  /*0090*/  LDC.64 R4, c[0x0][0x388] ;  /* 0x0000e200ff047b82 */ /* 0x000e620000000a00 */
[----:B------:R-:W2:Y:S01]  /*00a0*/  LDCU UR4, c[0x0][0x390] ;  /* 0x00007200ff0477ac */ /* 0x000ea20008000800 */
[----:B0-----:R-:W-:-:S05]  /*00b0*/  LEA R2, R3, R0, 0x2 ;  /* 0x0000000003027211 */ /* 0x001fca00078e10ff */
[----:B--2---:R-:W-:-:S04]  /*00c0*/  IMAD R3, R2, UR4, RZ ;  /* 0x0000000402037c24 */ /* 0x004fc8000f8e02ff */
[----:B-1----:R-:W-:-:S06]  /*00d0*/  IMAD.WIDE.U32 R2, R3, 0xc0, R4 ;  /* 0x000000c003027825 */ /* 0x002fcc00078e0004 */
[----:B------:R-:W2:Y:S01]  /*00e0*/  LDG.E R3, desc[UR6][R2.64+0x20] ;  /* 0x0000200602037981 */ /* 0x000ea2000c1e1900 */
[----:B------:R-:W0:Y:S01]  /*00f0*/  S2UR UR5, SR_CgaCtaId ;  /* 0x00000000000579c3 */ /* 0x000e220000008800 */
[----:B------:R-:W-:Y:S01]  /*0100*/  UMOV UR4, 0x400 ;  /* 0x0000040000047882 */ /* 0x000fe20000000000 */
[----:B--2---:R-:W-:-:S06]  /*0110*/  IMAD.WIDE R4, R3, 0xc0, R4 ;  /* 0x000000c003047825 */ /* 0x004fcc00078e0204 */
[----:B------:R-:W2:Y:S01]  /*0120*/  LDG.E R5, desc[UR6][R4.64+0x10] ;  /* 0x0000100604057981 */ /* 0x000ea2000c1e1900 */
[----:B0-----:R-:W-:-:S06]  /*0130*/  ULEA UR4, UR5, UR4, 0x18 ;  /* 0x0000000405047291 */ /* 0x001fcc000f8ec0ff */
[----:B------:R-:W-:-:S05]  /*0140*/  LEA R6, R0, UR4, 0x2 ;  /* 0x0000000400067c11 */ /* 0x000fca000f8e10ff */
[----:B------:R0:W-:Y:S04]  /*0150*/  STS [R6], R3 ;  /* 0x0000000306007388 */ /* 0x0001e80000000800 */
[----:B--2---:R0:W-:Y:S02]  /*0160*/  STS [R6+0x10], R5 ;  /* 0x0000100506007388 */ /* 0x0041e40000000800 */
.L_x_13:
[----:B------:R-:W-:Y:S05]  /*0170*/  BSYNC.RECONVERGENT B0 ;  /* 0x0000000000007941 */ /* 0x000fea0003800200 */
.L_x_12:
[----:B------:R-:W-:Y:S06]  /*0180*/  BAR.SYNC.DEFER_BLOCKING 0x0 ;  /* 0x0000000000007b1d */ /* 0x000fec0000010000 */
[----:B------:R-:W-:Y:S04]  /*0190*/  BSSY.RECONVERGENT B0, `(.L_x_14) ;  /* 0x0000021000007945 */ /* 0x000fe80003800200 */
[----:B------:R-:W-:Y:S05]  /*01a0*/  @P0 BRA `(.L_x_15) ;  /* 0x00000000007c0947 */ /* 0x000fea0003800000 */
[----:B------:R-:W1:Y:S01]  /*01b0*/  S2UR UR5, SR_CgaCtaId ;  /* 0x00000000000579c3 */ /* 0x000e620000008800 */
[----:B------:R-:W-:Y:S02]  /*01c0*/  UMOV UR4, 0x400 ;  /* 0x0000040000047882 */ /* 0x000fe40000000000 */
[----:B-1----:R-:W-:-:S09]  /*01d0*/  ULEA UR4, UR5, UR4, 0x18 ;  /* 0x0000000405047291 */ /* 0x002fd2000f8ec0ff */
[----:B------:R-:W-:Y:S04]  /*01e0*/  LDS R4, [UR4+0x14] ;  /* 0x00001404ff047984 */ /* 0x000fe80008000800 */
[----:B0-----:R-:W0:Y:S04]  /*01f0*/  LDS.64 R2, [UR4+0x18] ;  /* 0x00001804ff027984 */ /* 0x001e280008000a00 */
[----:B------:R-:W1:Y:S01]  /*0200*/  LDS R5, [UR4+0x10] ;  /* 0x00001004ff057984 */ /* 0x000e620008000800 */
[C---:B0-----:R-:W-:Y:S02]  /*0210*/  ISETP.GT.AND P3, PT, R2.reuse, R4, PT ;  /* 0x000000040200720c */ /* 0x041fe40003f64270 */
[----:B------:R-:W-:Y:S01]  /*0220*/  IADD3 R2, PT, PT, R2, R3, RZ ;  /* 0x0000000302027210 */ /* 0x000fe20007ffe0ff */
[----:B-1----:R-:W-:-:S03]  /*0230*/  IMAD.IADD R7, R5, 0x1, R3 ;  /* 0x0000000105077824 */ /* 0x002fc600078e0203 */
[----:B------:R-:W-:Y:S01]  /*0240*/  ISETP.NE.AND P2, PT, R2, 0x7fffffff, PT ;  /* 0x7fffffff0200780c */ /* 0x000fe20003f45270 */
[----:B------:R-:W-:-:S06]  /*0250*/  IMAD.IADD R5, R4, 0x1, R5 ;  /* 0x0000000104057824 */ /* 0x000fcc00078e0205 */
[----:B------:R-:W-:Y:S02]  /*0260*/  @P3 IADD3 R2, PT, PT, R4, R3, RZ ;  /* 0x0000000304023210 */ /* 0x000fe40007ffe0ff */
[----:B------:R-:W-:Y:S02]  /*0270*/  @P3 LDS R4, [UR4+0xc] ;  /* 0x00000c04ff043984 */ /* 0x000fe40008000800 */
[-C--:B------:R-:W-:Y:S02]  /*0280*/  ISETP.GT.AND P4, PT, R2, R7.reuse, PT ;  /* 0x000000070200720c */ /* 0x080fe40003f84270 */
[----:B------:R-:W0:Y:S11]  /*0290*/  @P2 LDS R3, [UR4+0xc] ;  /* 0x00000c04ff032984 */ /* 0x000e360008000800 */
[----:B------:R-:W-:Y:S01]  /*02a0*/  @P4 MOV R2, R7 ;  /* 0x0000000700024202 */ /* 0x000fe20000000f00 */
[----:B------:R-:W-:Y:S03]  /*02b0*/  @P4 LDS R6, [UR4] ;  /* 0x00000004ff064984 */ /* 0x000fe60008000800 */
[----:B------:R-:W-:Y:S01]  /*02c0*/  ISETP.GT.AND P5, PT, R2, R5, PT ;  /* 0x000000050200720c */ /* 0x000fe20003fa4270 */
[----:B------:R-:W-:Y:S04]  /*02d0*/  @P4 LDS R7, [UR4+0xc] ;  /* 0x00000c04ff074984 */ /* 0x000fe80008000800 */
[----:B------:R-:W1:Y:S04]  /*02e0*/  @P2 LDS R2, [UR4+0x8] ;  /* 0x00000804ff022984 */ /* 0x000e680008000800 */
[----:B------:R-:W2:Y:S04]  /*02f0*/  @P3 LDS R5, [UR4+0x4] ;  /* 0x00000404ff053984 */ /* 0x000ea80008000800 */
[----:B------:R-:W3:Y:S04]  /*0300*/  @P5 LDS R8, [UR4] ;  /* 0x00000004ff085984 */ /* 0x000ee80008000800 */
[----:B------:R-:W4:Y:S04]  /*0310*/  @P5 LDS R9, [UR4+0x4] ;  /* 0x00000404ff095984 */ /* 0x000f280008000800 */
[----:B0-----:R0:W-:Y:S04]  /*0320*/  @P2 STS [UR4+0x24], R3 ;  /* 0x00002403ff002988 */ /* 0x0011e80008000804 */
[----:B-1----:R0:W-:Y:S04]  /*0330*/  @P2 STS [UR4+0x20], R2 ;  /* 0x00002002ff002988 */ /* 0x0021e80008000804 */
[----:B------:R0:W-:Y:S04]  /*0340*/  @P3 STS [UR4+0x20], R4 ;  /* 0x00002004ff003988 */ /* 0x0001e80008000804 */
[----:B--2---:R0:W-:Y:S04]  /*0350*/  @P3 STS [UR4+0x24], R5 ;  /* 0x00002405ff003988 */ /* 0x0041e80008000804 */
[----:B------:R0:W-:Y:S04]  /*0360*/  @P4 STS [UR4+0x20], R6 ;  /* 0x00002006ff004988 */ /* 0x0001e80008000804 */
[----:B------:R0:W-:Y:S04]  /*0370*/  @P4 STS [UR4+0x24], R7 ;  /* 0x00002407ff004988 */ /* 0x0001e80008000804 */
[----:B---3--:R0:W-:Y:S04]  /*0380*/  @P5 STS [UR4+0x20], R8 ;  /* 0x00002008ff005988 */ /* 0x0081e80008000804 */
[----:B----4-:R0:W-:Y:S02]  /*0390*/  @P5 STS [UR4+0x24], R9 ;  /* 0x00002409ff005988 */ /* 0x0101e40008000804 */
.L_x_15:
[----:B------:R-:W-:Y:S05]  /*03a0*/  BSYNC.RECONVERGENT B0 ;  /* 0x0000000000007941 */ /* 0x000fea0003800200 */
.L_x_14:
[----:B------:R-:W-:Y:S06]  /*03b0*/  BAR.SYNC.DEFER_BLOCKING 0x0 ;  /* 0x0000000000007b1d */ /* 0x000fec0000010000 */
[----:B------:R-:W-:Y:S05]  /*03c0*/  @P1 EXIT ;  /* 0x000000000000194d */ /* 0x000fea0003800000 */
[----:B------:R-:W1:Y:S01]  /*03d0*/  S2UR UR5, SR_CgaCtaId ;  /* 0x00000000000579c3 */ /* 0x000e620000008800 */
[----:B------:R-:W-:-:S07]  /*03e0*/  UMOV UR4, 0x400 ;  /* 0x0000040000047882 */ /* 0x000fce0000000000 */
[----:B0-----:R-:W0:Y:S01]  /*03f0*/  LDC.64 R2, c[0x0][0x388] ;  /* 0x0000e200ff027b82 */ /* 0x001e220000000a00 */
[----:B-1----:R-:W-:-:S09]  /*0400*/  ULEA UR4, UR5, UR4, 0x18 ;  /* 0x0000000405047291 */ /* 0x002fd2000f8ec0ff */
[----:B------:R-:W0:Y:S01]  /*0410*/  LDS.64 R12, [UR4+0x20] ;  /* 0x00002004ff0c7984 */ /* 0x000e220008000a00 */
[----:B------:R-:W1:Y:S03]  /*0420*/  S2R R9, SR_CTAID.Y ;  /* 0x0000000000097919 */ /* 0x000e660000002600 */
[----:B------:R-:W2:Y:S01]  /*0430*/  @!P0 LDS R11, [UR4] ;  /* 0x00000004ff0b8984 */ /* 0x000ea20008000800 */
[----:B0-----:R-:W-:-:S04]  /*0440*/  IMAD.WIDE R4, R12, 0xc0, R2 ;  /* 0x000000c00c047825 */ /* 0x001fc800078e0202 */
[----:B------:R-:W-:Y:S02]  /*0450*/  IMAD.WIDE.U32 R6, R0, 0x4, R4 ;  /* 0x0000000400067825 */ /* 0x000fe400078e0004 */
[----:B------:R-:W0:Y:S04]  /*0460*/  LDC.64 R4, c[0x0][0x380] ;  /* 0x0000e000ff047b82 */ /* 0x000e280000000a00 */
[----:B------:R-:W3:Y:S01]  /*0470*/  LDG.E R7, desc[UR6][R6.64] ;  /* 0x0000000606077981 */ /* 0x000ee2000c1e1900 */
[----:B-1----:R-:W-:Y:S01]  /*0480*/  SHF.L.U32 R9, R9, 0x1, RZ ;  /* 0x0000000109097819 */ /* 0x002fe200000006ff */
[----:B--2---:R-:W-:-:S04]  /*0490*/  @!P0 IMAD.WIDE R10, R11, 0xc0, R2 ;  /* 0x000000c00b0a8825 */ /* 0x004fc800078e0202 */
[----:B0-----:R-:W-:-:S04]  /*04a0*/  IMAD.WIDE.U32 R4, R9, 0xc0, R4 ;  /* 0x000000c009047825 */ /* 0x001fc800078e0004 */
[----:B------:R-:W-:-:S05]  /*04b0*/  IMAD.WIDE.U32 R8, R0, 0x4, R4 ;  /* 0x0000000400087825 */ /* 0x000fca00078e0004 */
[----:B---3--:R0:W-:Y:S04]  /*04c0*/  STG.E desc[UR6][R8.64], R7 ;  /* 0x0000000708007986 */ /* 0x0081e8000c101906 */
[----:B------:R-:W2:Y:S01]  /*04d0*/  @!P0 LDG.E R11, desc[UR6][R10.64+0x28] ;  /* 0x000028060a0b8981 */ /* 0x000ea2000c1e1900 */
[----:B------:R-:W-:-:S04]  /*04e0*/  IMAD.WIDE R12, R13, 0xc0, R2 ;  /* 0x000000c00d0c7825 */ /* 0x000fc800078e0202 */
[----:B------:R-:W-:Y:S01]  /*04f0*/  IMAD.WIDE.U32 R12, R0, 0x4, R12 ;  /* 0x00000004000c7825 */ /* 0x000fe200078e000c */
[----:B--2---:R0:W-:Y:S05]  /*0500*/  @!P0 STG.E desc[UR6][R4.64+0x28], R11 ;  /* 0x0000280b04008986 */ /* 0x0041ea000c101906 */
[----:B------:R-:W2:Y:S04]  /*0510*/  LDG.E R13, desc[UR6][R12.64] ;  /* 0x000000060c0d7981 */ /* 0x000ea8000c1e1900 */
[----:B--2---:R0:W-:Y:S01]  /*0520*/  STG.E desc[UR6][R8.64+0xc0], R13 ;  /* 0x0000c00d08007986 */ /* 0x0041e2000c101906 */
[----:B------:R-:W-:Y:S05]  /*0530*/  @P0 EXIT ;  /* 0x000000000000094d */ /* 0x000fea0003800000 */
[----:B0-----:R-:W0:Y:S02]  /*0540*/  LDS R7, [UR4+0x4] ;  /* 0x00000404ff077984 */ /* 0x001e240008000800 */
[----:B0-----:R-:W-:-:S06]  /*0550*/  IMAD.WIDE R2, R7, 0xc0, R2 ;  /* 0x000000c007027825 */ /* 0x001fcc00078e0202 */
[----:B------:R-:W2:Y:S04]  /*0560*/  LDG.E R3, desc[UR6][R2.64+0x28] ;  /* 0x0000280602037981 */ /* 0x000ea8000c1e1900 */
[----:B--2---:R-:W-:Y:S01]  /*0570*/  STG.E desc[UR6][R4.64+0xe8], R3 ;  /* 0x0000e80304007986 */ /* 0x004fe2000c101906 */
[----:B------:R-:W-:Y:S05]  /*0580*/  EXIT ;  /* 0x000000000000794d */ /* 0x000fea0003800000 */
.L_x_16:
        /* <DEDUP_REMOVED lines=15> */
.L_x_170:


//--------------------- .text.cudaCopyBestMethod  --------------------------
	.section	.text.cudaCopyBestMethod,"ax",@progbits
	.align	128
        .global         cudaCopyBestMethod
        .type           cudaCopyBestMethod,@function
        .size           cudaCopyBestMethod,(.L_x_171 - cudaCopyBestMethod)
        .other          cudaCopyBestMethod,@"STO_CUDA_ENTRY STV_DEFAULT"
cudaCopyBestMethod:
.text.cudaCopyBestMethod:
[----:B------:R-:W-:Y:S01]  /*0000*/  LDC R1, c[0x0][0x37c] ;  /* 0x0000df00ff017b82 */ /* 0x000fe20000000800 */
[----:B------:R-:W0:Y:S01]  /*0010*/  S2R R7, SR_TID.X ;  /* 0x0000000000077919 */ /* 0x000e220000002100 */
[----:B------:R-:W1:Y:S01]  /*0020*/  LDCU.64 UR6, c[0x0][0x358] ;  /* 0x00006b00ff0677ac */ /* 0x000e620008000a00 */
[----:B------:R-:W-:Y:S01]  /*0030*/  BSSY.RECONVERGENT B0, `(.L_x_17) ;  /* 0x000000e000007945 */ /* 0x000fe20003800200 */
[C---:B0-----:R-:W-:Y:S02]  /*0040*/  ISETP.NE.AND P0, PT, R7.reuse, RZ, PT ;  /* 0x000000ff0700720c */ /* 0x041fe40003f05270 */
[----:B------:R-:W-:-:S11]  /*0050*/  ISETP.GT.U32.AND P1, PT, R7, 0x2f, PT ;  /* 0x0000002f0700780c */ /* 0x000fd60003f24070 */
[----:B-1----:R-:W-:Y:S05]  /*0060*/  @P0 BRA `(.L_x_18) ;  /* 0x0000000000280947 */ /* 0x002fea0003800000 */
[----:B------:R-:W0:Y:S08]  /*0070*/  S2UR UR4, SR_CTAID.Y ;  /* 0x00000000000479c3 */ /* 0x000e300000002600 */
[----:B------:R-:W0:Y:S08]  /*0080*/  LDC R5, c[0x0][0x390] ;  /* 0x0000e400ff057b82 */ /* 0x000e300000000800 */
[----:B------:R-:W1:Y:S01]  /*0090*/  LDC.64 R2, c[0x0][0x388] ;  /* 0x0000e200ff027b82 */ /* 0x000e620000000a00 */
[----:B0-----:R-:W-:-:S04]  /*00a0*/  IMAD R5, R5, UR4, RZ ;  /* 0x0000000405057c24 */ /* 0x001fc8000f8e02ff */
[----:B-1----:R-:W-:-:S06]  /*00b0*/  IMAD.WIDE.U32 R2, R5, 0xc0, R2 ;  /* 0x000000c005027825 */ /* 0x002fcc00078e0002 */
[----:B------:R-:W2:Y:S01]  /*00c0*/  LDG.E R2, desc[UR6][R2.64+0x20] ;  /* 0x0000200602027981 */ /* 0x000ea2000c1e1900 */
[----:B------:R-:W0:Y:S01]  /*00d0*/  S2UR UR5, SR_CgaCtaId ;  /* 0x00000000000579c3 */ /* 0x000e220000008800 */
[----:B------:R-:W-:Y:S02]  /*00e0*/  UMOV UR4, 0x400 ;  /* 0x0000040000047882 */ /* 0x000fe40000000000 */
[----:B0-----:R-:W-:-:S09]  /*00f0*/  ULEA UR4, UR5, UR4, 0x18 ;  /* 0x0000000405047291 */ /* 0x001fd2000f8ec0ff */
[----:B--2---:R0:W-:Y:S03]  /*0100*/  STS [UR4], R2 ;  /* 0x00000002ff007988 */ /* 0x0041e60008000804 */
.L_x_18:
[----:B------:R-:W-:Y:S05]  /*0110*/  BSYNC.RECONVERGENT B0 ;  /* 0x0000000000007941 */ /* 0x000fea0003800200 */
.L_x_17:
[----:B------:R-:W-:Y:S06]  /*0120*/  BAR.SYNC.DEFER_BLOCKING 0x0 ;  /* 0x0000000000007b1d */ /* 0x000fec0000010000 */
[----:B------:R-:W-:Y:S05]  /*0130*/  @P1 EXIT ;  /* 0x000000000000194d */ /* 0x000fea0003800000 */
[----:B------:R-:W1:Y:S01]  /*0140*/  S2UR UR5, SR_CgaCtaId ;  /* 0x00000000000579c3 */ /* 0x000e620000008800 */
[----:B------:R-:W-:-:S07]  /*0150*/  UMOV UR4, 0x400 ;  /* 0x0000040000047882 */ /* 0x000fce0000000000 */
[----:B0-----:R-:W0:Y:S01]  /*0160*/  LDC.64 R2, c[0x0][0x388] ;  /* 0x0000e200ff027b82 */ /* 0x001e220000000a00 */
[----:B-1----:R-:W-:-:S09]  /*0170*/  ULEA UR4, UR5, UR4, 0x18 ;  /* 0x0000000405047291 */ /* 0x002fd2000f8ec0ff */
[----:B------:R-:W0:Y:S02]  /*0180*/  LDS R5, [UR4] ;  /* 0x00000004ff057984 */ /* 0x000e240008000800 */
[----:B0-----:R-:W-:Y:S01]  /*0190*/  IMAD.WIDE R2, R5, 0xc0, R2 ;  /* 0x000000c005027825 */ /* 0x001fe200078e0202 */
[----:B------:R-:W0:Y:S01]  /*01a0*/  S2R R9, SR_CTAID.Y ;  /* 0x0000000000097919 */ /* 0x000e220000002600 */
[----:B------:R-:W0:Y:S02]  /*01b0*/  LDC.64 R4, c[0x0][0x380] ;  /* 0x0000e000ff047b82 */ /* 0x000e240000000a00 */
[----:B------:R-:W-:-:S06]  /*01c0*/  IMAD.WIDE.U32 R2, R7, 0x4, R2 ;  /* 0x0000000407027825 */ /* 0x000fcc00078e0002 */
[----:B------:R-:W2:Y:S01]  /*01d0*/  LDG.E R3, desc[UR6][R2.64] ;  /* 0x0000000602037981 */ /* 0x000ea2000c1e1900 */
[----:B0-----:R-:W-:-:S04]  /*01e0*/  IMAD.WIDE.U32 R4, R9, 0xc0, R4 ;  /* 0x000000c009047825 */ /* 0x001fc800078e0004 */
[----:B------:R-:W-:-:S05]  /*01f0*/  IMAD.WIDE.U32 R4, R7, 0x4, R4 ;  /* 0x0000000407047825 */ /* 0x000fca00078e0004 */
[----:B--2---:R-:W-:Y:S01]  /*0200*/  STG.E desc[UR6][R4.64], R3 ;  /* 0x0000000304007986 */ /* 0x004fe2000c101906 */
[----:B------:R-:W-:Y:S05]  /*0210*/  EXIT ;  /* 0x000000000000794d */ /* 0x000fea0003800000 */
.L_x_19:
        /* <DEDUP_REMOVED lines=14> */
.L_x_171:


//--------------------- .text.cudaChooseBestMethod --------------------------
	.section	.text.cudaChooseBestMethod,"ax",@progbits
	.align	128
        .global         cudaChooseBestMethod
        .type           cudaChooseBestMethod,@function
        .size           cudaChooseBestMethod,(.L_x_172 - cudaChooseBestMethod)
        .other          cudaChooseBestMethod,@"STO_CUDA_ENTRY STV_DEFAULT"
cudaChooseBestMethod:
.text.cudaChooseBestMethod:
[----:B------:R-:W-:Y:S01]  /*0000*/  LDC R1, c[0x0][0x37c] ;  /* 0x0000df00ff017b82 */ /* 0x000fe20000000800 */
[----:B------:R-:W0:Y:S01]  /*0010*/  S2R R9, SR_TID.X ;  /* 0x0000000000097919 */ /* 0x000e220000002100 */
[----:B------:R-:W-:Y:S01]  /*0020*/  MOV R11, 0x400 ;  /* 0x00000400000b7802 */ /* 0x000fe20000000f00 */
[----:B------:R-:W1:Y:S01]  /*0030*/  LDCU UR5, c[0x0][0x394] ;  /* 0x00007280ff0577ac */ /* 0x000e620008000800 */
[----:B------:R-:W0:Y:S01]  /*0040*/  S2R R10, SR_TID.Y ;  /* 0x00000000000a7919 */ /* 0x000e220000002200 */
[----:B------:R-:W2:Y:S01]  /*0050*/  LDCU.64 UR10, c[0x0][0x358] ;  /* 0x00006b00ff0a77ac */ /* 0x000ea20008000a00 */
[----:B------:R-:W3:Y:S01]  /*0060*/  S2R R2, SR_CgaCtaId ;  /* 0x0000000000027919 */ /* 0x000ee20000008800 */
[----:B-1----:R-:W-:Y:S01]  /*0070*/  UISETP.GE.AND UP0, UPT, UR5, 0x1, UPT ;  /* 0x000000010500788c */ /* 0x002fe2000bf06270 */
[----:B0-----:R-:W-:Y:S01]  /*0080*/  IMAD R0, R10, 0x20, R9 ;  /* 0x000000200a007824 */ /* 0x001fe200078e0209 */
[----:B---3--:R-:W-:-:S04]  /*0090*/  LEA R11, R2, R11, 0x18 ;  /* 0x0000000b020b7211 */ /* 0x008fc800078ec0ff */
[C---:B------:R-:W-:Y:S01]  /*00a0*/  ISETP.GT.U32.AND P0, PT, R0.reuse, 0xff, PT ;  /* 0x000000ff0000780c */ /* 0x040fe20003f04070 */
[----:B------:R-:W-:-:S12]  /*00b0*/  IMAD R8, R0, 0x4, R11 ;  /* 0x0000000400087824 */ /* 0x000fd800078e020b */
[----:B------:R-:W-:-:S05]  /*00c0*/  @!P0 MOV R3, 0x7fffffff ;  /* 0x7fffffff00038802 */ /* 0x000fca0000000f00 */
[----:B------:R0:W-:Y:S01]  /*00d0*/  @!P0 STS [R8+0xa00], R3 ;  /* 0x000a000308008388 */ /* 0x0001e20000000800 */
[----:B--2---:R-:W-:Y:S05]  /*00e0*/  BRA.U !UP0, `(.L_x_20) ;  /* 0x0000000908fc7547 */ /* 0x004fea000b800000 */
[----:B------:R-:W1:Y:S01]  /*00f0*/  S2UR UR4, SR_CTAID.Y ;  /* 0x00000000000479c3 */ /* 0x000e620000002600 */
[----:B------:R-:W2:Y:S01]  /*0100*/  LDCU UR8, c[0x0][0x390] ;  /* 0x00007200ff0877ac */ /* 0x000ea20008000800 */
[C-C-:B------:R-:W-:Y:S02]  /*0110*/  IMAD R12, R10.reuse, 0xc0, R11.reuse ;  /* 0x000000c00a0c7824 */ /* 0x140fe400078e020b */
[----:B------:R-:W-:Y:S01]  /*0120*/  IMAD R14, R10, 0x80, R11 ;  /* 0x000000800a0e7824 */ /* 0x000fe200078e020b */
[----:B------:R-:W3:Y:S01]  /*0130*/  LDCU UR7, c[0x0][0x364] ;  /* 0x00006c80ff0777ac */ /* 0x000ee20008000800 */
[----:B------:R-:W-:Y:S02]  /*0140*/  VIADD R4, R12, 0xe00 ;  /* 0x00000e000c047836 */ /* 0x000fe40000000000 */
[----:B0-----:R-:W0:Y:S03]  /*0150*/  LDC.64 R2, c[0x0][0x380] ;  /* 0x0000e000ff027b82 */ /* 0x001e260000000a00 */
[----:B------:R-:W-:Y:S01]  /*0160*/  LEA R15, R9, R4, 0x2 ;  /* 0x00000004090f7211 */ /* 0x000fe200078e10ff */
[----:B--2---:R-:W-:-:S02]  /*0170*/  UISETP.GT.AND UP0, UPT, UR8, URZ, UPT ;  /* 0x000000ff0800728c */ /* 0x004fc4000bf04270 */
[----:B------:R-:W-:Y:S02]  /*0180*/  ULEA UR6, UR8, 0xf, 0x1 ;  /* 0x0000000f08067891 */ /* 0x000fe4000f8e08ff */
[----:B-1----:R-:W-:-:S06]  /*0190*/  UIMAD UR4, UR4, UR5, URZ ;  /* 0x00000005040472a4 */ /* 0x002fcc000f8e02ff */
[----:B------:R-:W-:Y:S01]  /*01a0*/  IADD3 R13, P0, PT, R10, UR4, RZ ;  /* 0x000000040a0d7c10 */ /* 0x000fe2000ff1e0ff */
[----:B0-----:R-:W-:-:S04]  /*01b0*/  IMAD.WIDE.U32 R2, R9, 0x4, R2 ;  /* 0x0000000409027825 */ /* 0x001fc800078e0002 */
[----:B------:R-:W-:Y:S01]  /*01c0*/  IMAD.X R16, RZ, RZ, RZ, P0 ;  /* 0x000000ffff107224 */ /* 0x000fe200000e06ff */
[----:B---3--:R-:W-:Y:S07]  /*01d0*/  BRA.U UP0, `(.L_x_21) ;  /* 0x0000000500347547 */ /* 0x008fee000b800000 */
[----:B------:R-:W-:Y:S01]  /*01e0*/  IMAD.MOV.U32 R5, RZ, RZ, RZ ;  /* 0x000000ffff057224 */ /* 0x000fe200078e00ff */
[----:B------:R-:W0:Y:S06]  /*01f0*/  LDCU UR5, c[0x0][0x394] ;  /* 0x00007280ff0577ac */ /* 0x000e2c0008000800 */
.L_x_26:
[----:B-1----:R-:W-:Y:S01]  /*0200*/  IADD3 R4, PT, PT, R10, R5, RZ ;  /* 0x000000050a047210 */ /* 0x002fe20007ffe0ff */
[----:B------:R-:W-:Y:S03]  /*0210*/  BSSY.RECONVERGENT B0, `(.L_x_22) ;  /* 0x0000045000007945 */ /* 0x000fe60003800200 */
[----:B0-----:R-:W-:-:S13]  /*0220*/  ISETP.GE.U32.AND P0, PT, R4, UR5, PT ;  /* 0x0000000504007c0c */ /* 0x001fda000bf06070 */
[----:B------:R-:W-:Y:S05]  /*0230*/  @P0 BRA `(.L_x_23) ;  /* 0x0000000400080947 */ /* 0x000fea0003800000 */
[----:B------:R-:W-:-:S04]  /*0240*/  IADD3 R7, P0, PT, R5, R13, RZ ;  /* 0x0000000d05077210 */ /* 0x000fc80007f1e0ff */
[----:B------:R-:W-:Y:S01]  /*0250*/  LEA.HI.X.SX32 R17, R5, R16, 0x1, P0 ;  /* 0x0000001005117211 */ /* 0x000fe200000f0eff */
[----:B------:R-:W-:-:S04]  /*0260*/  IMAD.WIDE.U32 R6, R7, 0xc0, R2 ;  /* 0x000000c007067825 */ /* 0x000fc800078e0002 */
[----:B------:R-:W-:-:S04]  /*0270*/  IMAD R17, R17, 0xc0, RZ ;  /* 0x000000c011117824 */ /* 0x000fc800078e02ff */
[----:B------:R-:W-:-:S05]  /*0280*/  IMAD.IADD R7, R7, 0x1, R17 ;  /* 0x0000000107077824 */ /* 0x000fca00078e0211 */
[----:B------:R-:W2:Y:S01]  /*0290*/  LDG.E R6, desc[UR10][R6.64] ;  /* 0x0000000a06067981 */ /* 0x000ea2000c1e1900 */
[----:B------:R-:W-:-:S03]  /*02a0*/  ISETP.NE.AND P0, PT, R9, RZ, PT ;  /* 0x000000ff0900720c */ /* 0x000fc60003f05270 */
[----:B--2---:R-:W-:Y:S04]  /*02b0*/  STS [R15], R6 ;  /* 0x000000060f007388 */ /* 0x004fe80000000800 */
[----:B------:R-:W-:Y:S04]  /*02c0*/  STS [R8+0x200], RZ ;  /* 0x000200ff08007388 */ /* 0x000fe80000000800 */
[----:B------:R-:W-:Y:S04]  /*02d0*/  LDS R17, [R8+0x240] ;  /* 0x0002400008117984 */ /* 0x000fe80000000800 */
[----:B------:R-:W0:Y:S02]  /*02e0*/  LDS R18, [R8+0x200] ;  /* 0x0002000008127984 */ /* 0x000e240000000800 */
[----:B0-----:R-:W-:-:S05]  /*02f0*/  IMAD.IADD R17, R17, 0x1, R18 ;  /* 0x0000000111117824 */ /* 0x001fca00078e0212 */
[----:B------:R-:W-:Y:S04]  /*0300*/  STS [R8+0x200], R17 ;  /* 0x0002001108007388 */ /* 0x000fe80000000800 */
[----:B------:R-:W-:Y:S04]  /*0310*/  LDS R18, [R8+0x220] ;  /* 0x0002200008127984 */ /* 0x000fe80000000800 */
[----:B------:R-:W0:Y:S02]  /*0320*/  LDS R19, [R8+0x200] ;  /* 0x0002000008137984 */ /* 0x000e240000000800 */
[----:B0-----:R-:W-:-:S05]  /*0330*/  IADD3 R19, PT, PT, R18, R19, RZ ;  /* 0x0000001312137210 */ /* 0x001fca0007ffe0ff */
[----:B------:R-:W-:Y:S04]  /*0340*/  STS [R8+0x200], R19 ;  /* 0x0002001308007388 */ /* 0x000fe80000000800 */
[----:B------:R-:W-:Y:S04]  /*0350*/  LDS R7, [R8+0x210] ;  /* 0x0002100008077984 */ /* 0x000fe80000000800 */
[----:B------:R-:W0:Y:S02]  /*0360*/  LDS R6, [R8+0x200] ;  /* 0x0002000008067984 */ /* 0x000e240000000800 */
[----:B0-----:R-:W-:-:S05]  /*0370*/  IMAD.IADD R7, R7, 0x1, R6 ;  /* 0x0000000107077824 */ /* 0x001fca00078e0206 */
[----:B------:R-:W-:Y:S04]  /*0380*/  STS [R8+0x200], R7 ;  /* 0x0002000708007388 */ /* 0x000fe80000000800 */
[----:B------:R-:W-:Y:S04]  /*0390*/  LDS R6, [R8+0x208] ;  /* 0x0002080008067984 */ /* 0x000fe80000000800 */
[----:B------:R-:W0:Y:S02]  /*03a0*/  LDS R21, [R8+0x200] ;  /* 0x0002000008157984 */ /* 0x000e240000000800 */
[----:B0-----:R-:W-:-:S05]  /*03b0*/  IMAD.IADD R21, R6, 0x1, R21 ;  /* 0x0000000106157824 */ /* 0x001fca00078e0215 */
[----:B------:R-:W-:Y:S04]  /*03c0*/  STS [R8+0x200], R21 ;  /* 0x0002001508007388 */ /* 0x000fe80000000800 */
[----:B------:R-:W-:Y:S04]  /*03d0*/  LDS R6, [R8+0x204] ;  /* 0x0002040008067984 */ /* 0x000fe80000000800 */
[----:B------:R-:W0:Y:S02]  /*03e0*/  LDS R17, [R8+0x200] ;  /* 0x0002000008117984 */ /* 0x000e240000000800 */
[----:B0-----:R-:W-:-:S05]  /*03f0*/  IADD3 R17, PT, PT, R6, R17, RZ ;  /* 0x0000001106117210 */ /* 0x001fca0007ffe0ff */
[----:B------:R0:W-:Y:S01]  /*0400*/  STS [R8+0x200], R17 ;  /* 0x0002001108007388 */ /* 0x0001e20000000800 */
[----:B------:R-:W-:Y:S05]  /*0410*/  @P0 BRA `(.L_x_23) ;  /* 0x0000000000900947 */ /* 0x000fea0003800000 */
[----:B------:R-:W-:Y:S01]  /*0420*/  LDS R6, [R12+0xe18] ;  /* 0x000e18000c067984 */ /* 0x000fe20000000800 */
[----:B------:R-:W-:Y:S01]  /*0430*/  BSSY.RECONVERGENT B1, `(.L_x_24) ;  /* 0x0000020000017945 */ /* 0x000fe20003800200 */
[----:B------:R-:W-:Y:S02]  /*0440*/  IMAD R4, R4, 0x4, R11 ;  /* 0x0000000404047824 */ /* 0x000fe400078e020b */
[----:B------:R-:W1:Y:S04]  /*0450*/  LDS R7, [R12+0xe2c] ;  /* 0x000e2c000c077984 */ /* 0x000e680000000800 */
[----:B0-----:R-:W0:Y:S04]  /*0460*/  LDS R17, [R12+0xe1c] ;  /* 0x000e1c000c117984 */ /* 0x001e280000000800 */
[----:B------:R-:W2:Y:S01]  /*0470*/  LDS R18, [R12+0xe14] ;  /* 0x000e14000c127984 */ /* 0x000ea20000000800 */
[----:B-1----:R-:W-:-:S04]  /*0480*/  IMAD.IADD R6, R6, 0x1, -R7 ;  /* 0x0000000106067824 */ /* 0x002fc800078e0a07 */
[----:B0-----:R-:W-:Y:S01]  /*0490*/  IMAD R7, R6, R17, RZ ;  /* 0x0000001106077224 */ /* 0x001fe200078e02ff */
[----:B--2---:R-:W-:-:S13]  /*04a0*/  ISETP.NE.AND P0, PT, R18, 0x8, PT ;  /* 0x000000081200780c */ /* 0x004fda0003f05270 */
[----:B------:R-:W-:Y:S04]  /*04b0*/  @!P0 LDS R19, [R12+0xe00] ;  /* 0x000e00000c138984 */ /* 0x000fe80000000800 */
[----:B------:R-:W0:Y:S02]  /*04c0*/  @!P0 LDS R18, [R14+0x200] ;  /* 0x000200000e128984 */ /* 0x000e240000000800 */
[----:B0-----:R-:W-:-:S05]  /*04d0*/  @!P0 IMAD R18, R6, R19, R18 ;  /* 0x0000001306128224 */ /* 0x001fca00078e0212 */
[----:B------:R-:W-:Y:S01]  /*04e0*/  @!P0 IADD3 R18, PT, PT, R18, 0x6, RZ ;  /* 0x0000000612128810 */ /* 0x000fe20007ffe0ff */
[----:B------:R-:W-:Y:S06]  /*04f0*/  @!P0 BRA `(.L_x_25) ;  /* 0x00000000004c8947 */ /* 0x000fec0003800000 */
[----:B------:R-:W0:Y:S02]  /*0500*/  LDS R17, [R12+0xe14] ;  /* 0x000e14000c117984 */ /* 0x000e240000000800 */
[----:B0-----:R-:W-:-:S13]  /*0510*/  ISETP.NE.AND P0, PT, R17, 0x20, PT ;  /* 0x000000201100780c */ /* 0x001fda0003f05270 */
[----:B------:R-:W0:Y:S04]  /*0520*/  @!P0 LDS R17, [R12+0xe00] ;  /* 0x000e00000c118984 */ /* 0x000e280000000800 */
[----:B------:R-:W-:Y:S04]  /*0530*/  @!P0 LDS R18, [R12+0xe00] ;  /* 0x000e00000c128984 */ /* 0x000fe80000000800 */
[----:B------:R-:W1:Y:S04]  /*0540*/  @!P0 LDS R19, [R12+0xe0c] ;  /* 0x000e0c000c138984 */ /* 0x000e680000000800 */
[----:B------:R-:W2:Y:S01]  /*0550*/  @!P0 LDS R20, [R14+0x200] ;  /* 0x000200000e148984 */ /* 0x000ea20000000800 */
[----:B0-----:R-:W-:-:S04]  /*0560*/  @!P0 IMAD R17, R6, R17, UR6 ;  /* 0x0000000606118e24 */ /* 0x001fc8000f8e0211 */
[----:B-1----:R-:W-:-:S04]  /*0570*/  @!P0 IMAD R17, R18, R19, R17 ;  /* 0x0000001312118224 */ /* 0x002fc800078e0211 */
[----:B--2---:R-:W-:Y:S01]  /*0580*/  @!P0 IMAD.IADD R18, R20, 0x1, R17 ;  /* 0x0000000114128824 */ /* 0x004fe200078e0211 */
[----:B------:R-:W-:Y:S06]  /*0590*/  @!P0 BRA `(.L_x_25) ;  /* 0x0000000000248947 */ /* 0x000fec0003800000 */
[----:B------:R-:W0:Y:S02]  /*05a0*/  LDS R17, [R12+0xe14] ;  /* 0x000e14000c117984 */ /* 0x000e240000000800 */
[----:B0-----:R-:W-:-:S13]  /*05b0*/  ISETP.NE.AND P0, PT, R17, RZ, PT ;  /* 0x000000ff1100720c */ /* 0x001fda0003f05270 */
[----:B------:R-:W0:Y:S04]  /*05c0*/  @!P0 LDS R17, [R12+0xe1c] ;  /* 0x000e1c000c118984 */ /* 0x000e280000000800 */
[----:B------:R-:W1:Y:S04]  /*05d0*/  @!P0 LDS R18, [R14+0x200] ;  /* 0x000200000e128984 */ /* 0x000e680000000800 */
[----:B------:R-:W2:Y:S01]  /*05e0*/  @P0 LDS R19, [R12+0xe1c] ;  /* 0x000e1c000c130984 */ /* 0x000ea20000000800 */
[----:B0-----:R-:W-:Y:S01]  /*05f0*/  @!P0 IMAD R17, R6, R17, R6 ;  /* 0x0000001106118224 */ /* 0x001fe200078e0206 */
[----:B-1----:R-:W-:-:S04]  /*0600*/  @!P0 ISETP.NE.AND P1, PT, R18, RZ, PT ;  /* 0x000000ff1200820c */ /* 0x002fc80003f25270 */
[C---:B------:R-:W-:Y:S01]  /*0610*/  @!P0 SEL R18, R6.reuse, R17, !P1 ;  /* 0x0000001106128207 */ /* 0x040fe20004800000 */
[----:B--2---:R-:W-:-:S08]  /*0620*/  @P0 IMAD R18, R6, R19, RZ ;  /* 0x0000001306120224 */ /* 0x004fd000078e02ff */
.L_x_25:
[----:B------:R-:W-:Y:S05]  /*0630*/  BSYNC.RECONVERGENT B1 ;  /* 0x0000000000017941 */ /* 0x000fea0003800200 */
.L_x_24:
[----:B------:R-:W-:-:S05]  /*0640*/  VIMNMX R7, PT, PT, R7, R18, PT ;  /* 0x0000001207077248 */ /* 0x000fca0003fe0100 */
[----:B------:R1:W-:Y:S02]  /*0650*/  STS [R4+0xa00], R7 ;  /* 0x000a000704007388 */ /* 0x0003e40000000800 */
.L_x_23:
[----:B------:R-:W-:Y:S05]  /*0660*/  BSYNC.RECONVERGENT B0 ;  /* 0x0000000000007941 */ /* 0x000fea0003800200 */
.L_x_22:
[----:B------:R-:W-:-:S05]  /*0670*/  VIADD R5, R5, UR7 ;  /* 0x0000000705057c36 */ /* 0x000fca0008000000 */
[----:B------:R-:W-:-:S13]  /*0680*/  ISETP.GE.AND P0, PT, R5, UR5, PT ;  /* 0x0000000505007c0c */ /* 0x000fda000bf06270 */
[----:B------:R-:W-:Y:S05]  /*0690*/  @!P0 BRA `(.L_x_26) ;  /* 0xfffffff800d88947 */ /* 0x000fea000383ffff */
[----:B------:R-:W-:Y:S05]  /*06a0*/  BRA `(.L_x_20) ;  /* 0x00000004008c7947 */ /* 0x000fea0003800000 */
.L_x_21:
[----:B------:R-:W-:Y:S01]  /*06b0*/  HFMA2 R17, -RZ, RZ, 0, 0 ;  /* 0x00000000ff117431 */ /* 0x000fe200000001ff */
[----:B------:R-:W0:Y:S06]  /*06c0*/  LDCU UR8, c[0x0][0x360] ;  /* 0x00006c00ff0877ac */ /* 0x000e2c0008000800 */
.L_x_36:
[----:B-1----:R-:W1:Y:S01]  /*06d0*/  LDCU UR5, c[0x0][0x394] ;  /* 0x00007280ff0577ac */ /* 0x002e620008000800 */
[----:B--2---:R-:W-:Y:S01]  /*06e0*/  IMAD.IADD R18, R10, 0x1, R17 ;  /* 0x000000010a127824 */ /* 0x004fe200078e0211 */
[----:B------:R-:W-:Y:S04]  /*06f0*/  BSSY.RECONVERGENT B0, `(.L_x_27) ;  /* 0x000005a000007945 */ /* 0x000fe80003800200 */
[----:B-1----:R-:W-:-:S13]  /*0700*/  ISETP.GE.U32.AND P0, PT, R18, UR5, PT ;  /* 0x0000000512007c0c */ /* 0x002fda000bf06070 */
[----:B------:R-:W-:Y:S05]  /*0710*/  @P0 BRA `(.L_x_28) ;  /* 0x00000004005c0947 */ /* 0x000fea0003800000 */
[C---:B------:R-:W-:Y:S01]  /*0720*/  IADD3 R5, P0, PT, R17.reuse, R13, RZ ;  /* 0x0000000d11057210 */ /* 0x040fe20007f1e0ff */
[----:B------:R-:W1:Y:S03]  /*0730*/  LDC R23, c[0x0][0x390] ;  /* 0x0000e400ff177b82 */ /* 0x000e660000000800 */
[----:B------:R-:W-:Y:S01]  /*0740*/  LEA.HI.X.SX32 R6, R17, R16, 0x1, P0 ;  /* 0x0000001011067211 */ /* 0x000fe200000f0eff */
[----:B------:R-:W-:-:S04]  /*0750*/  IMAD.WIDE.U32 R4, R5, 0xc0, R2 ;  /* 0x000000c005047825 */ /* 0x000fc800078e0002 */
[----:B------:R-:W-:Y:S01]  /*0760*/  IMAD R7, R6, 0xc0, RZ ;  /* 0x000000c006077824 */ /* 0x000fe200078e02ff */
[----:B------:R-:W-:-:S03]  /*0770*/  MOV R6, R4 ;  /* 0x0000000400067202 */ /* 0x000fc60000000f00 */
[----:B------:R-:W-:Y:S02]  /*0780*/  IMAD.IADD R7, R5, 0x1, R7 ;  /* 0x0000000105077824 */ /* 0x000fe400078e0207 */
[----:B------:R-:W2:Y:S03]  /*0790*/  LDC.64 R4, c[0x0][0x388] ;  /* 0x0000e200ff047b82 */ /* 0x000ea60000000a00 */
[----:B------:R-:W3:Y:S01]  /*07a0*/  LDG.E R6, desc[UR10][R6.64] ;  /* 0x0000000a06067981 */ /* 0x000ee2000c1e1900 */
[----:B------:R-:W-:Y:S02]  /*07b0*/  HFMA2 R19, -RZ, RZ, 0, 0 ;  /* 0x00000000ff137431 */ /* 0x000fe400000001ff */
[----:B------:R-:W-:Y:S02]  /*07c0*/  VIADD R21, R18, UR4 ;  /* 0x0000000412157c36 */ /* 0x000fe40008000000 */
[----:B------:R-:W-:Y:S01]  /*07d0*/  IMAD.MOV.U32 R20, RZ, RZ, RZ ;  /* 0x000000ffff147224 */ /* 0x000fe200078e00ff */
[----:B-123--:R3:W-:Y:S06]  /*07e0*/  STS [R15], R6 ;  /* 0x000000060f007388 */ /* 0x00e7ec0000000800 */
.L_x_31:
[----:B------:R-:W-:Y:S01]  /*07f0*/  IMAD.IADD R22, R9, 0x1, R20 ;  /* 0x0000000109167824 */ /* 0x000fe200078e0214 */
[----:B------:R-:W-:Y:S01]  /*0800*/  BSSY.RECONVERGENT B1, `(.L_x_29) ;  /* 0x0000009000017945 */ /* 0x000fe20003800200 */
[----:B0-----:R-:W-:Y:S01]  /*0810*/  VIADD R20, R20, UR8 ;  /* 0x0000000814147c36 */ /* 0x001fe20008000000 */
[----:B---3--:R-:W-:Y:S02]  /*0820*/  MOV R6, RZ ;  /* 0x000000ff00067202 */ /* 0x008fe40000000f00 */
[-C--:B------:R-:W-:Y:S02]  /*0830*/  ISETP.GE.U32.AND P0, PT, R22, R23.reuse, PT ;  /* 0x000000171600720c */ /* 0x080fe40003f06070 */
[----:B------:R-:W-:-:S11]  /*0840*/  ISETP.GE.AND P1, PT, R20, R23, PT ;  /* 0x000000171400720c */ /* 0x000fd60003f26270 */
[----:B------:R-:W-:Y:S05]  /*0850*/  @P0 BRA `(.L_x_30) ;  /* 0x00000000000c0947 */ /* 0x000fea0003800000 */
[----:B------:R-:W-:-:S04]  /*0860*/  IMAD R7, R21, 0x40, R22 ;  /* 0x0000004015077824 */ /* 0x000fc800078e0216 */
[----:B------:R-:W-:-:S06]  /*0870*/  IMAD.WIDE.U32 R6, R7, 0x4, R4 ;  /* 0x0000000407067825 */ /* 0x000fcc00078e0004 */
[----:B------:R0:W5:Y:S02]  /*0880*/  LDG.E R6, desc[UR10][R6.64] ;  /* 0x0000000a06067981 */ /* 0x000164000c1e1900 */
.L_x_30:
[----:B------:R-:W-:Y:S05]  /*0890*/  BSYNC.RECONVERGENT B1 ;  /* 0x0000000000017941 */ /* 0x000fea0003800200 */
.L_x_29:
[----:B-----5:R-:W-:Y:S01]  /*08a0*/  IMAD.IADD R19, R6, 0x1, R19 ;  /* 0x0000000106137824 */ /* 0x020fe200078e0213 */
[----:B------:R-:W-:Y:S06]  /*08b0*/  @!P1 BRA `(.L_x_31) ;  /* 0xfffffffc00cc9947 */ /* 0x000fec000383ffff */
[----:B------:R-:W-:Y:S01]  /*08c0*/  STS [R8+0x200], R19 ;  /* 0x0002001308007388 */ /* 0x000fe20000000800 */
[----:B------:R-:W-:-:S03]  /*08d0*/  ISETP.NE.AND P0, PT, R9, RZ, PT ;  /* 0x000000ff0900720c */ /* 0x000fc60003f05270 */
[----:B------:R-:W-:Y:S04]  /*08e0*/  LDS R4, [R8+0x240] ;  /* 0x0002400008047984 */ /* 0x000fe80000000800 */
[----:B------:R-:W1:Y:S02]  /*08f0*/  LDS R5, [R8+0x200] ;  /* 0x0002000008057984 */ /* 0x000e640000000800 */
[----:B-1----:R-:W-:-:S05]  /*0900*/  IADD3 R5, PT, PT, R4, R5, RZ ;  /* 0x0000000504057210 */ /* 0x002fca0007ffe0ff */
[----:B------:R-:W-:Y:S04]  /*0910*/  STS [R8+0x200], R5 ;  /* 0x0002000508007388 */ /* 0x000fe80000000800 */
[----:B------:R-:W-:Y:S04]  /*0920*/  LDS R4, [R8+0x220] ;  /* 0x0002200008047984 */ /* 0x000fe80000000800 */
[----:B0-----:R-:W0:Y:S02]  /*0930*/  LDS R7, [R8+0x200] ;  /* 0x0002000008077984 */ /* 0x001e240000000800 */
        /* <DEDUP_REMOVED lines=13> */
[----:B------:R1:W-:Y:S01]  /*0a10*/  STS [R8+0x200], R5 ;  /* 0x0002000508007388 */ /* 0x0003e20000000800 */
[----:B------:R-:W-:Y:S05]  /*0a20*/  @P0 BRA `(.L_x_28) ;  /* 0x0000000000980947 */ /* 0x000fea0003800000 */
[----:B-1----:R-:W-:Y:S01]  /*0a30*/  LDS R5, [R12+0xe18] ;  /* 0x000e18000c057984 */ /* 0x002fe20000000800 */
[----:B------:R-:W-:Y:S03]  /*0a40*/  BSSY.RECONVERGENT B1, `(.L_x_32) ;  /* 0x0000020000017945 */ /* 0x000fe60003800200 */
[----:B------:R-:W0:Y:S04]  /*0a50*/  LDS R6, [R12+0xe2c] ;  /* 0x000e2c000c067984 */ /* 0x000e280000000800 */
[----:B------:R-:W-:Y:S04]  /*0a60*/  LDS R4, [R12+0xe1c] ;  /* 0x000e1c000c047984 */ /* 0x000fe80000000800 */
[----:B------:R-:W1:Y:S01]  /*0a70*/  LDS R7, [R12+0xe14] ;  /* 0x000e14000c077984 */ /* 0x000e620000000800 */
[----:B0-----:R-:W-:Y:S01]  /*0a80*/  IMAD.IADD R5, R5, 0x1, -R6 ;  /* 0x0000000105057824 */ /* 0x001fe200078e0a06 */
[----:B-1----:R-:W-:-:S13]  /*0a90*/  ISETP.NE.AND P0, PT, R7, 0x8, PT ;  /* 0x000000080700780c */ /* 0x002fda0003f05270 */
[----:B------:R-:W-:Y:S05]  /*0aa0*/  @!P0 BRA `(.L_x_33) ;  /* 0x0000000000548947 */ /* 0x000fea0003800000 */
[----:B------:R-:W0:Y:S02]  /*0ab0*/  LDS R6, [R12+0xe14] ;  /* 0x000e14000c067984 */ /* 0x000e240000000800 */
[----:B0-----:R-:W-:-:S13]  /*0ac0*/  ISETP.NE.AND P0, PT, R6, 0x20, PT ;  /* 0x000000200600780c */ /* 0x001fda0003f05270 */
[----:B------:R-:W-:Y:S05]  /*0ad0*/  @!P0 BRA `(.L_x_34) ;  /* 0x0000000000288947 */ /* 0x000fea0003800000 */
[----:B------:R-:W0:Y:S02]  /*0ae0*/  LDS R6, [R12+0xe14] ;  /* 0x000e14000c067984 */ /* 0x000e240000000800 */
[----:B0-----:R-:W-:-:S13]  /*0af0*/  ISETP.NE.AND P0, PT, R6, RZ, PT ;  /* 0x000000ff0600720c */ /* 0x001fda0003f05270 */
[----:B------:R-:W0:Y:S04]  /*0b00*/  @P0 LDS R6, [R12+0xe1c] ;  /* 0x000e1c000c060984 */ /* 0x000e280000000800 */
[----:B------:R-:W1:Y:S04]  /*0b10*/  @!P0 LDS R20, [R12+0xe1c] ;  /* 0x000e1c000c148984 */ /* 0x000e680000000800 */
[----:B------:R-:W2:Y:S01]  /*0b20*/  @!P0 LDS R7, [R14+0x200] ;  /* 0x000200000e078984 */ /* 0x000ea20000000800 */
[C---:B0-----:R-:W-:Y:S02]  /*0b30*/  @P0 IMAD R6, R5.reuse, R6, RZ ;  /* 0x0000000605060224 */ /* 0x041fe400078e02ff */
[----:B-1----:R-:W-:Y:S01]  /*0b40*/  @!P0 IMAD R20, R5, R20, R5 ;  /* 0x0000001405148224 */ /* 0x002fe200078e0205 */
[----:B--2---:R-:W-:-:S04]  /*0b50*/  @!P0 ISETP.NE.AND P1, PT, R7, RZ, PT ;  /* 0x000000ff0700820c */ /* 0x004fc80003f25270 */
[----:B------:R-:W-:Y:S01]  /*0b60*/  @!P0 SEL R6, R5, R20, !P1 ;  /* 0x0000001405068207 */ /* 0x000fe20004800000 */
[----:B------:R-:W-:Y:S08]  /*0b70*/  BRA `(.L_x_35) ;  /* 0x0000000000307947 */ /* 0x000ff00003800000 */
.L_x_34:
[----:B------:R-:W0:Y:S04]  /*0b80*/  LDS R6, [R12+0xe00] ;  /* 0x000e00000c067984 */ /* 0x000e280000000800 */
[----:B------:R-:W-:Y:S04]  /*0b90*/  LDS R7, [R12+0xe00] ;  /* 0x000e00000c077984 */ /* 0x000fe80000000800 */
[----:B------:R-:W1:Y:S04]  /*0ba0*/  LDS R20, [R12+0xe0c] ;  /* 0x000e0c000c147984 */ /* 0x000e680000000800 */
[----:B------:R-:W2:Y:S01]  /*0bb0*/  LDS R19, [R14+0x200] ;  /* 0x000200000e137984 */ /* 0x000ea20000000800 */
[----:B0-----:R-:W-:-:S04]  /*0bc0*/  IMAD R6, R5, R6, UR6 ;  /* 0x0000000605067e24 */ /* 0x001fc8000f8e0206 */
[----:B-1----:R-:W-:-:S05]  /*0bd0*/  IMAD R6, R7, R20, R6 ;  /* 0x0000001407067224 */ /* 0x002fca00078e0206 */
[----:B--2---:R-:W-:Y:S01]  /*0be0*/  IADD3 R6, PT, PT, R19, R6, RZ ;  /* 0x0000000613067210 */ /* 0x004fe20007ffe0ff */
[----:B------:R-:W-:Y:S06]  /*0bf0*/  BRA `(.L_x_35) ;  /* 0x0000000000107947 */ /* 0x000fec0003800000 */
.L_x_33:
[----:B------:R-:W-:Y:S04]  /*0c00*/  LDS R6, [R12+0xe00] ;  /* 0x000e00000c067984 */ /* 0x000fe80000000800 */
[----:B------:R-:W0:Y:S02]  /*0c10*/  LDS R7, [R14+0x200] ;  /* 0x000200000e077984 */ /* 0x000e240000000800 */
[----:B0-----:R-:W-:-:S04]  /*0c20*/  IMAD R6, R5, R6, R7 ;  /* 0x0000000605067224 */ /* 0x001fc800078e0207 */
[----:B------:R-:W-:-:S07]  /*0c30*/  VIADD R6, R6, 0x6 ;  /* 0x0000000606067836 */ /* 0x000fce0000000000 */
.L_x_35:
[----:B------:R-:W-:Y:S05]  /*0c40*/  BSYNC.RECONVERGENT B1 ;  /* 0x0000000000017941 */ /* 0x000fea0003800200 */
.L_x_32:
[----:B------:R-:W-:Y:S02]  /*0c50*/  IMAD R5, R5, R4, RZ ;  /* 0x0000000405057224 */ /* 0x000fe400078e02ff */
[----:B------:R-:W-:-:S03]  /*0c60*/  IMAD R18, R18, 0x4, R11 ;  /* 0x0000000412127824 */ /* 0x000fc600078e020b */
[----:B------:R-:W-:-:S05]  /*0c70*/  VIMNMX R5, PT, PT, R5, R6, PT ;  /* 0x0000000605057248 */ /* 0x000fca0003fe0100 */
[----:B------:R2:W-:Y:S02]  /*0c80*/  STS [R18+0xa00], R5 ;  /* 0x000a000512007388 */ /* 0x0005e40000000800 */
.L_x_28:
[----:B0-----:R-:W-:Y:S05]  /*0c90*/  BSYNC.RECONVERGENT B0 ;  /* 0x0000000000007941 */ /* 0x001fea0003800200 */
.L_x_27:
[----:B------:R-:W0:Y:S01]  /*0ca0*/  LDCU UR5, c[0x0][0x394] ;  /* 0x00007280ff0577ac */ /* 0x000e220008000800 */
[----:B------:R-:W-:-:S04]  /*0cb0*/  IADD3 R17, PT, PT, R17, UR7, RZ ;  /* 0x0000000711117c10 */ /* 0x000fc8000fffe0ff */
[----:B0-----:R-:W-:-:S13]  /*0cc0*/  ISETP.GE.AND P0, PT, R17, UR5, PT ;  /* 0x0000000511007c0c */ /* 0x001fda000bf06270 */
[----:B------:R-:W-:Y:S05]  /*0cd0*/  @!P0 BRA `(.L_x_36) ;  /* 0xfffffff8007c8947 */ /* 0x000fea000383ffff */
.L_x_20:
[----:B------:R-:W-:Y:S01]  /*0ce0*/  BAR.SYNC.DEFER_BLOCKING 0x0 ;  /* 0x0000000000007b1d */ /* 0x000fe20000010000 */
[C---:B------:R-:W-:Y:S02]  /*0cf0*/  ISETP.GT.U32.AND P3, PT, R0.reuse, 0x7f, PT ;  /* 0x0000007f0000780c */ /* 0x040fe40003f64070 */
[C---:B------:R-:W-:Y:S02]  /*0d00*/  ISETP.GT.U32.AND P4, PT, R0.reuse, 0x3f, PT ;  /* 0x0000003f0000780c */ /* 0x040fe40003f84070 */
[C---:B------:R-:W-:Y:S01]  /*0d10*/  ISETP.NE.AND P1, PT, R0.reuse, RZ, PT ;  /* 0x000000ff0000720c */ /* 0x040fe20003f25270 */
[----:B------:R-:W-:Y:S01]  /*0d20*/  BSSY.RECONVERGENT B0, `(.L_x_37) ;  /* 0x0000019000007945 */ /* 0x000fe20003800200 */
[----:B------:R-:W-:-:S07]  /*0d30*/  ISETP.GE.AND P2, PT, R0, UR5, PT ;  /* 0x0000000500007c0c */ /* 0x000fce000bf46270 */
[----:B------:R-:W-:Y:S04]  /*0d40*/  @!P3 LDS R2, [R8+0xc00] ;  /* 0x000c00000802b984 */ /* 0x000fe80000000800 */
[----:B0-----:R-:W0:Y:S02]  /*0d50*/  @!P3 LDS R3, [R8+0xa00] ;  /* 0x000a00000803b984 */ /* 0x001e240000000800 */
[----:B0-----:R-:W-:Y:S01]  /*0d60*/  ISETP.GE.AND P0, PT, R2, R3, !P3 ;  /* 0x000000030200720c */ /* 0x001fe20005f06270 */
[----:B------:R-:W-:-:S12]  /*0d70*/  @!P3 VIADD R2, R0, 0x80 ;  /* 0x000000800002b836 */ /* 0x000fd80000000000 */
[----:B------:R-:W-:Y:S01]  /*0d80*/  @P0 IMAD.MOV R2, RZ, RZ, R0 ;  /* 0x000000ffff020224 */ /* 0x000fe200078e0200 */
[----:B------:R-:W-:-:S04]  /*0d90*/  ISETP.GT.U32.AND P0, PT, R0, 0x1f, PT ;  /* 0x0000001f0000780c */ /* 0x000fc80003f04070 */
[----:B------:R0:W-:Y:S01]  /*0da0*/  @!P3 STS [R8], R2 ;  /* 0x000000020800b388 */ /* 0x0001e20000000800 */
[----:B------:R-:W-:Y:S06]  /*0db0*/  BAR.SYNC.DEFER_BLOCKING 0x0 ;  /* 0x0000000000007b1d */ /* 0x000fec0000010000 */
[----:B------:R-:W-:Y:S05]  /*0dc0*/  @P4 BRA `(.L_x_38) ;  /* 0x0000000000384947 */ /* 0x000fea0003800000 */
[----:B0-----:R-:W-:Y:S04]  /*0dd0*/  LDS R2, [R8] ;  /* 0x0000000008027984 */ /* 0x001fe80000000800 */
[----:B------:R-:W-:Y:S04]  /*0de0*/  LDS R3, [R8+0x100] ;  /* 0x0001000008037984 */ /* 0x000fe80000000800 */
[----:B-1----:R-:W0:Y:S04]  /*0df0*/  LDS R4, [R8] ;  /* 0x0000000008047984 */ /* 0x002e280000000800 */
[----:B------:R-:W2:Y:S04]  /*0e00*/  LDS R6, [R8+0x100] ;  /* 0x0001000008067984 */ /* 0x000ea80000000800 */
[----:B------:R-:W1:Y:S01]  /*0e10*/  LDS R10, [R8] ;  /* 0x00000000080a7984 */ /* 0x000e620000000800 */
[----:B0-----:R-:W-:Y:S01]  /*0e20*/  IMAD.IADD R3, R3, 0x1, -R4 ;  /* 0x0000000103037824 */ /* 0x001fe200078e0a04 */
[----:B--2---:R-:W-:Y:S01]  /*0e30*/  LEA R5, R6, R11, 0x2 ;  /* 0x0000000b06057211 */ /* 0x004fe200078e10ff */
[----:B-1----:R-:W-:-:S05]  /*0e40*/  IMAD R6, R10, 0x4, R11 ;  /* 0x000000040a067824 */ /* 0x002fca00078e020b */
[----:B------:R-:W-:Y:S04]  /*0e50*/  LDS R5, [R5+0xa00] ;  /* 0x000a000005057984 */ /* 0x000fe80000000800 */
[----:B------:R-:W0:Y:S02]  /*0e60*/  LDS R6, [R6+0xa00] ;  /* 0x000a000006067984 */ /* 0x000e240000000800 */
[----:B0-----:R-:W-:-:S04]  /*0e70*/  ISETP.GE.AND P3, PT, R5, R6, PT ;  /* 0x000000060500720c */ /* 0x001fc80003f66270 */
[----:B------:R-:W-:-:S04]  /*0e80*/  SEL R3, R3, RZ, !P3 ;  /* 0x000000ff03037207 */ /* 0x000fc80005800000 */
[----:B------:R-:W-:-:S05]  /*0e90*/  IADD3 R3, PT, PT, R2, R3, RZ ;  /* 0x0000000302037210 */ /* 0x000fca0007ffe0ff */
[----:B------:R3:W-:Y:S02]  /*0ea0*/  STS [R8], R3 ;  /* 0x0000000308007388 */ /* 0x0007e40000000800 */
.L_x_38:
[----:B------:R-:W-:Y:S05]  /*0eb0*/  BSYNC.RECONVERGENT B0 ;  /* 0x0000000000007941 */ /* 0x000fea0003800200 */
.L_x_37:
[----:B------:R-:W-:Y:S06]  /*0ec0*/  BAR.SYNC.DEFER_BLOCKING 0x0 ;  /* 0x0000000000007b1d */ /* 0x000fec0000010000 */
[----:B------:R-:W-:Y:S04]  /*0ed0*/  BSSY.RECONVERGENT B0, `(.L_x_39) ;  /* 0x0000056000007945 */ /* 0x000fe80003800200 */
[----:B------:R-:W-:Y:S05]  /*0ee0*/  @P0 BRA `(.L_x_40) ;  /* 0x0000000400500947 */ /* 0x000fea0003800000 */
[----:B0-----:R-:W-:Y:S04]  /*0ef0*/  LDS R2, [R8] ;  /* 0x0000000008027984 */ /* 0x001fe80000000800 */
[----:B---3--:R-:W-:Y:S04]  /*0f00*/  LDS R3, [R8+0x80] ;  /* 0x0000800008037984 */ /* 0x008fe80000000800 */
[----:B-1----:R-:W0:Y:S04]  /*0f10*/  LDS R4, [R8] ;  /* 0x0000000008047984 */ /* 0x002e280000000800 */
[----:B------:R-:W1:Y:S04]  /*0f20*/  LDS R6, [R8+0x80] ;  /* 0x0000800008067984 */ /* 0x000e680000000800 */
[----:B------:R-:W3:Y:S01]  /*0f30*/  LDS R10, [R8] ;  /* 0x00000000080a7984 */ /* 0x000ee20000000800 */
[----:B0-----:R-:W-:Y:S01]  /*0f40*/  IADD3 R3, PT, PT, R3, -R4, RZ ;  /* 0x8000000403037210 */ /* 0x001fe20007ffe0ff */
[----:B-1----:R-:W-:-:S02]  /*0f50*/  IMAD R7, R6, 0x4, R11 ;  /* 0x0000000406077824 */ /* 0x002fc400078e020b */
[----:B---3--:R-:W-:-:S03]  /*0f60*/  IMAD R9, R10, 0x4, R11 ;  /* 0x000000040a097824 */ /* 0x008fc600078e020b */
[----:B--2---:R-:W-:Y:S04]  /*0f70*/  LDS R5, [R7+0xa00] ;  /* 0x000a000007057984 */ /* 0x004fe80000000800 */
[----:B------:R-:W0:Y:S02]  /*0f80*/  LDS R6, [R9+0xa00] ;  /* 0x000a000009067984 */ /* 0x000e240000000800 */
[----:B0-----:R-:W-:-:S04]  /*0f90*/  ISETP.GE.AND P0, PT, R5, R6, PT ;  /* 0x000000060500720c */ /* 0x001fc80003f06270 */
[----:B------:R-:W-:-:S05]  /*0fa0*/  SEL R3, R3, RZ, !P0 ;  /* 0x000000ff03037207 */ /* 0x000fca0004000000 */
[----:B------:R-:W-:-:S05]  /*0fb0*/  IMAD.IADD R3, R2, 0x1, R3 ;  /* 0x0000000102037824 */ /* 0x000fca00078e0203 */
[----:B------:R-:W-:Y:S04]  /*0fc0*/  STS [R8], R3 ;  /* 0x0000000308007388 */ /* 0x000fe80000000800 */
[----:B------:R-:W-:Y:S04]  /*0fd0*/  LDS R2, [R8] ;  /* 0x0000000008027984 */ /* 0x000fe80000000800 */
[----:B------:R-:W-:Y:S04]  /*0fe0*/  LDS R4, [R8+0x40] ;  /* 0x0000400008047984 */ /* 0x000fe80000000800 */
[----:B------:R-:W0:Y:S04]  /*0ff0*/  LDS R5, [R8] ;  /* 0x0000000008057984 */ /* 0x000e280000000800 */
[----:B------:R-:W1:Y:S04]  /*1000*/  LDS R6, [R8+0x40] ;  /* 0x0000400008067984 */ /* 0x000e680000000800 */
[----:B------:R-:W2:Y:S01]  /*1010*/  LDS R10, [R8] ;  /* 0x00000000080a7984 */ /* 0x000ea20000000800 */
[----:B0-----:R-:W-:-:S02]  /*1020*/  IMAD.IADD R4, R4, 0x1, -R5 ;  /* 0x0000000104047824 */ /* 0x001fc400078e0a05 */
[----:B-1----:R-:W-:Y:S01]  /*1030*/  IMAD R9, R6, 0x4, R11 ;  /* 0x0000000406097824 */ /* 0x002fe200078e020b */
[----:B--2---:R-:W-:-:S04]  /*1040*/  LEA R7, R10, R11, 0x2 ;  /* 0x0000000b0a077211 */ /* 0x004fc800078e10ff */
[----:B------:R-:W-:Y:S04]  /*1050*/  LDS R6, [R9+0xa00] ;  /* 0x000a000009067984 */ /* 0x000fe80000000800 */
        /* <DEDUP_REMOVED lines=10> */
[----:B0-----:R-:W-:Y:S01]  /*1100*/  IMAD.IADD R4, R4, 0x1, -R5 ;  /* 0x0000000104047824 */ /* 0x001fe200078e0a05 */
[----:B-1----:R-:W-:Y:S01]  /*1110*/  LEA R9, R6, R11, 0x2 ;  /* 0x0000000b06097211 */ /* 0x002fe200078e10ff */
[----:B--2---:R-:W-:-:S04]  /*1120*/  IMAD R7, R10, 0x4, R11 ;  /* 0x000000040a077824 */ /* 0x004fc800078e020b */
[----:B------:R-:W-:Y:S04]  /*1130*/  LDS R6, [R9+0xa00] ;  /* 0x000a000009067984 */ /* 0x000fe80000000800 */
[----:B------:R-:W0:Y:S02]  /*1140*/  LDS R7, [R7+0xa00] ;  /* 0x000a000007077984 */ /* 0x000e240000000800 */
[----:B0-----:R-:W-:-:S04]  /*1150*/  ISETP.GE.AND P0, PT, R6, R7, PT ;  /* 0x000000070600720c */ /* 0x001fc80003f06270 */
[----:B------:R-:W-:-:S04]  /*1160*/  SEL R3, R4, RZ, !P0 ;  /* 0x000000ff04037207 */ /* 0x000fc80004000000 */
[----:B------:R-:W-:-:S05]  /*1170*/  IADD3 R3, PT, PT, R2, R3, RZ ;  /* 0x0000000302037210 */ /* 0x000fca0007ffe0ff */
[----:B------:R-:W-:Y:S04]  /*1180*/  STS [R8], R3 ;  /* 0x0000000308007388 */ /* 0x000fe80000000800 */
[----:B------:R-:W-:Y:S04]  /*1190*/  LDS R2, [R8] ;  /* 0x0000000008027984 */ /* 0x000fe80000000800 */
[----:B------:R-:W-:Y:S04]  /*11a0*/  LDS R4, [R8+0x10] ;  /* 0x0000100008047984 */ /* 0x000fe80000000800 */
[----:B------:R-:W0:Y:S04]  /*11b0*/  LDS R5, [R8] ;  /* 0x0000000008057984 */ /* 0x000e280000000800 */
[----:B------:R-:W1:Y:S04]  /*11c0*/  LDS R6, [R8+0x10] ;  /* 0x0000100008067984 */ /* 0x000e680000000800 */
[----:B------:R-:W2:Y:S01]  /*11d0*/  LDS R10, [R8] ;  /* 0x00000000080a7984 */ /* 0x000ea20000000800 */
[----:B0-----:R-:W-:Y:S01]  /*11e0*/  IADD3 R4, PT, PT, R4, -R5, RZ ;  /* 0x8000000504047210 */ /* 0x001fe20007ffe0ff */
[----:B-1----:R-:W-:-:S02]  /*11f0*/  IMAD R9, R6, 0x4, R11 ;  /* 0x0000000406097824 */ /* 0x002fc400078e020b */
[----:B--2---:R-:W-:-:S03]  /*1200*/  IMAD R7, R10, 0x4, R11 ;  /* 0x000000040a077824 */ /* 0x004fc600078e020b */
        /* <DEDUP_REMOVED lines=25> */
[----:B0-----:R-:W-:-:S02]  /*13a0*/  IADD3 R4, PT, PT, R4, -R5, RZ ;  /* 0x8000000504047210 */ /* 0x001fc40007ffe0ff */
[----:B-1----:R-:W-:Y:S01]  /*13b0*/  LEA R6, R6, R11, 0x2 ;  /* 0x0000000b06067211 */ /* 0x002fe200078e10ff */
[----:B--2---:R-:W-:-:S05]  /*13c0*/  IMAD R7, R10, 0x4, R11 ;  /* 0x000000040a077824 */ /* 0x004fca00078e020b */
[----:B------:R-:W-:Y:S04]  /*13d0*/  LDS R6, [R6+0xa00] ;  /* 0x000a000006067984 */ /* 0x000fe80000000800 */
[----:B------:R-:W0:Y:S02]  /*13e0*/  LDS R7, [R7+0xa00] ;  /* 0x000a000007077984 */ /* 0x000e240000000800 */
[----:B0-----:R-:W-:-:S04]  /*13f0*/  ISETP.GE.AND P0, PT, R6, R7, PT ;  /* 0x000000070600720c */ /* 0x001fc80003f06270 */
[----:B------:R-:W-:-:S05]  /*1400*/  SEL R3, R4, RZ, !P0 ;  /* 0x000000ff04037207 */ /* 0x000fca0004000000 */
[----:B------:R-:W-:-:S05]  /*1410*/  IMAD.IADD R3, R2, 0x1, R3 ;  /* 0x0000000102037824 */ /* 0x000fca00078e0203 */
[----:B------:R4:W-:Y:S02]  /*1420*/  STS [R8], R3 ;  /* 0x0000000308007388 */ /* 0x0009e40000000800 */
.L_x_40:
[----:B------:R-:W-:Y:S05]  /*1430*/  BSYNC.RECONVERGENT B0 ;  /* 0x0000000000007941 */ /* 0x000fea0003800200 */
.L_x_39:
[----:B------:R-:W-:Y:S06]  /*1440*/  BAR.SYNC.DEFER_BLOCKING 0x0 ;  /* 0x0000000000007b1d */ /* 0x000fec0000010000 */
[----:B------:R-:W-:Y:S04]  /*1450*/  BSSY.RECONVERGENT B0, `(.L_x_41) ;  /* 0x000000c000007945 */ /* 0x000fe80003800200 */
[----:B------:R-:W-:Y:S05]  /*1460*/  @P1 BRA `(.L_x_42) ;  /* 0x0000000000281947 */ /* 0x000fea0003800000 */
[----:B------:R-:W5:Y:S01]  /*1470*/  S2UR UR6, SR_CgaCtaId ;  /* 0x00000000000679c3 */ /* 0x000f620000008800 */
[----:B------:R-:W-:Y:S01]  /*1480*/  UMOV UR4, 0x400 ;  /* 0x0000040000047882 */ /* 0x000fe20000000000 */
[----:B-12---:R-:W1:Y:S06]  /*1490*/  S2R R5, SR_CTAID.Y ;  /* 0x0000000000057919 */ /* 0x006e6c0000002600 */
[----:B0--34-:R-:W0:Y:S01]  /*14a0*/  LDC.64 R2, c[0x0][0x380] ;  /* 0x0000e000ff027b82 */ /* 0x019e220000000a00 */
[----:B-----5:R-:W-:-:S09]  /*14b0*/  ULEA UR4, UR6, UR4, 0x18 ;  /* 0x0000000406047291 */ /* 0x020fd2000f8ec0ff */
[----:B------:R-:W2:Y:S01]  /*14c0*/  LDS R4, [UR4] ;  /* 0x00000004ff047984 */ /* 0x000ea20008000800 */
[----:B-1----:R-:W-:-:S04]  /*14d0*/  IMAD R5, R5, UR5, RZ ;  /* 0x0000000505057c24 */ /* 0x002fc8000f8e02ff */
[C---:B0-----:R-:W-:Y:S01]  /*14e0*/  IMAD.WIDE.U32 R2, R5.reuse, 0xc0, R2 ;  /* 0x000000c005027825 */ /* 0x041fe200078e0002 */
[----:B--2---:R-:W-:-:S05]  /*14f0*/  IADD3 R5, PT, PT, R5, R4, RZ ;  /* 0x0000000405057210 */ /* 0x004fca0007ffe0ff */
[----:B------:R0:W-:Y:S02]  /*1500*/  STG.E desc[UR10][R2.64+0x20], R5 ;  /* 0x0000200502007986 */ /* 0x0001e4000c10190a */
.L_x_42:
[----:B------:R-:W-:Y:S05]  /*1510*/  BSYNC.RECONVERGENT B0 ;  /* 0x0000000000007941 */ /* 0x000fea0003800200 */
.L_x_41:
[----:B------:R-:W-:Y:S05]  /*1520*/  @P2 EXIT ;  /* 0x000000000000294d */ /* 0x000fea0003800000 */
[----:B-1----:R-:W1:Y:S01]  /*1530*/  S2R R7, SR_CTAID.Y ;  /* 0x0000000000077919 */ /* 0x002e620000002600 */
[----:B0--34-:R-:W0:Y:S01]  /*1540*/  LDC.64 R2, c[0x0][0x380] ;  /* 0x0000e000ff027b82 */ /* 0x019e220000000a00 */
[----:B--2---:R-:W2:Y:S01]  /*1550*/  LDS R5, [R8+0xa00] ;  /* 0x000a000008057984 */ /* 0x004ea20000000800 */
[----:B-1----:R-:W-:-:S04]  /*1560*/  IMAD R7, R7, UR5, R0 ;  /* 0x0000000507077c24 */ /* 0x002fc8000f8e0200 */
[----:B0-----:R-:W-:-:S05]  /*1570*/  IMAD.WIDE.U32 R2, R7, 0xc0, R2 ;  /* 0x000000c007027825 */ /* 0x001fca00078e0002 */
[----:B--2---:R-:W-:Y:S01]  /*1580*/  STG.E desc[UR10][R2.64+0x10], R5 ;  /* 0x0000100502007986 */ /* 0x004fe2000c10190a */
[----:B------:R-:W-:Y:S05]  /*1590*/  EXIT ;  /* 0x000000000000794d */ /* 0x000fea0003800000 */
.L_x_43:
        /* <DEDUP_REMOVED lines=14> */
.L_x_172:


//--------------------- .text.cudaEstimateResidual --------------------------
	.section	.text.cudaEstimateResidual,"ax",@progbits
	.align	128
        .global         cudaEstimateResidual
        .type           cudaEstimateResidual,@function
        .size           cudaEstimateResidual,(.L_x_173 - cudaEstimateResidual)
        .other          cudaEstimateResidual,@"STO_CUDA_ENTRY STV_DEFAULT"
cudaEstimateResidual:
.text.cudaEstimateResidual:
[----:B------:R-:W-:Y:S01]  /*0000*/  LDC R1, c[0x0][0x37c] ;  /* 0x0000df00ff017b82 */ /* 0x000fe20000000800 */
[----:B------:R-:W0:Y:S01]  /*0010*/  S2R R7, SR_TID.X ;  /* 0x0000000000077919 */ /* 0x000e220000002100 */
[----:B------:R-:W1:Y:S01]  /*0020*/  LDCU UR6, c[0x0][0x360] ;  /* 0x00006c00ff0677ac */ /* 0x000e620008000800 */
[----:B------:R-:W2:Y:S01]  /*0030*/  S2R R0, SR_TID.Y ;  /* 0x0000000000007919 */ /* 0x000ea20000002200 */
[----:B------:R-:W3:Y:S04]  /*0040*/  LDCU.64 UR4, c[0x0][0x358] ;  /* 0x00006b00ff0477ac */ /* 0x000ee80008000a00 */
[----:B------:R-:W4:Y:S01]  /*0050*/  S2UR UR7, SR_CTAID.X ;  /* 0x00000000000779c3 */ /* 0x000f220000002500 */
[----:B------:R-:W5:Y:S07]  /*0060*/  S2R R10, SR_CgaCtaId ;  /* 0x00000000000a7919 */ /* 0x000f6e0000008800 */
[----:B------:R-:W5:Y:S01]  /*0070*/  LDC R13, c[0x0][0x3a0] ;  /* 0x0000e800ff0d7b82 */ /* 0x000f620000000800 */
[----:B0-----:R-:W-:-:S13]  /*0080*/  ISETP.GT.U32.AND P0, PT, R7, 0xf, PT ;  /* 0x0000000f0700780c */ /* 0x001fda0003f04070 */
[----:B------:R-:W2:Y:S01]  /*0090*/  @!P0 S2R R5, SR_CTAID.Y ;  /* 0x0000000000058919 */ /* 0x000ea20000002600 */
[----:B------:R-:W2:Y:S08]  /*00a0*/  @!P0 LDC R4, c[0x0][0x364] ;  /* 0x0000d900ff048b82 */ /* 0x000eb00000000800 */
[----:B------:R-:W0:Y:S01]  /*00b0*/  @!P0 LDC.64 R2, c[0x0][0x390] ;  /* 0x0000e400ff028b82 */ /* 0x000e220000000a00 */
[----:B--2---:R-:W-:-:S04]  /*00c0*/  @!P0 IMAD R5, R5, R4, R0 ;  /* 0x0000000405058224 */ /* 0x004fc800078e0200 */
[----:B0-----:R-:W-:-:S04]  /*00d0*/  @!P0 IMAD.WIDE.U32 R2, R5, 0xc0, R2 ;  /* 0x000000c005028825 */ /* 0x001fc800078e0002 */
[----:B------:R-:W-:Y:S02]  /*00e0*/  @!P0 IMAD.WIDE.U32 R4, R7, 0x4, R2 ;  /* 0x0000000407048825 */ /* 0x000fe400078e0002 */
[----:B------:R-:W0:Y:S04]  /*00f0*/  LDC.64 R2, c[0x0][0x398] ;  /* 0x0000e600ff027b82 */ /* 0x000e280000000a00 */
[----:B---3--:R2:W3:Y:S01]  /*0100*/  @!P0 LDG.E R5, desc[UR4][R4.64] ;  /* 0x0000000404058981 */ /* 0x0084e2000c1e1900 */
[----:B----4-:R-:W-:Y:S01]  /*0110*/  UIADD3 UR8, UPT, UPT, -UR7, URZ, URZ ;  /* 0x000000ff07087290 */ /* 0x010fe2000fffe1ff */
[----:B------:R-:W-:Y:S01]  /*0120*/  MOV R9, 0x400 ;  /* 0x0000040000097802 */ /* 0x000fe20000000f00 */
[----:B-1----:R-:W-:-:S03]  /*0130*/  IMAD R6, R0, UR6, RZ ;  /* 0x0000000600067c24 */ /* 0x002fc6000f8e02ff */
[----:B-----5:R-:W-:Y:S01]  /*0140*/  LEA R9, R10, R9, 0x18 ;  /* 0x000000090a097211 */ /* 0x020fe200078ec0ff */
[----:B------:R-:W-:Y:S02]  /*0150*/  IMAD.IADD R12, R6, 0x1, R7 ;  /* 0x00000001060c7824 */ /* 0x000fe400078e0207 */
[----:B0-----:R-:W-:-:S05]  /*0160*/  IMAD R8, R13, UR8, R3 ;  /* 0x000000080d087c24 */ /* 0x001fca000f8e0203 */
[----:B------:R-:W-:Y:S01]  /*0170*/  VIADDMNMX R17, R13, R2, R8, PT ;  /* 0x000000020d117246 */ /* 0x000fe20003800108 */
[----:B------:R-:W-:-:S03]  /*0180*/  IMAD R8, R0, 0xc0, R9 ;  /* 0x000000c000087824 */ /* 0x000fc600078e0209 */
[----:B------:R-:W-:Y:S01]  /*0190*/  ISETP.GE.AND P1, PT, R12, R17, PT ;  /* 0x000000110c00720c */ /* 0x000fe20003f26270 */
[----:B--2---:R-:W-:-:S12]  /*01a0*/  IMAD R4, R7, 0x4, R8 ;  /* 0x0000000407047824 */ /* 0x004fd800078e0208 */
[----:B------:R-:W0:Y:S01]  /*01b0*/  @!P1 LDC.64 R14, c[0x0][0x388] ;  /* 0x0000e200ff0e9b82 */ /* 0x000e220000000a00 */
[----:B------:R-:W-:Y:S01]  /*01c0*/  @!P1 IMAD R11, R13, UR7, R12 ;  /* 0x000000070d0b9c24 */ /* 0x000fe2000f8e020c */
[----:B---3--:R-:W-:Y:S06]  /*01d0*/  @!P0 STS [R4+0x880], R5 ;  /* 0x0008800504008388 */ /* 0x008fec0000000800 */
[----:B------:R-:W-:Y:S06]  /*01e0*/  BAR.SYNC.DEFER_BLOCKING 0x0 ;  /* 0x0000000000007b1d */ /* 0x000fec0000010000 */
[----:B------:R-:W1:Y:S02]  /*01f0*/  @!P1 LDS R10, [R9+0x884] ;  /* 0x00088400090a9984 */ /* 0x000e640000000800 */
[----:B-1----:R-:W-:-:S04]  /*0200*/  @!P1 IMAD.IADD R11, R10, 0x1, R11 ;  /* 0x000000010a0b9824 */ /* 0x002fc800078e020b */
[----:B0-----:R-:W-:Y:S02]  /*0210*/  @!P1 IMAD.WIDE R14, R11, 0x4, R14 ;  /* 0x000000040b0e9825 */ /* 0x001fe400078e020e */
[----:B------:R-:W0:Y:S04]  /*0220*/  @!P1 LDS R11, [R9+0x8ac] ;  /* 0x0008ac00090b9984 */ /* 0x000e280000000800 */
[----:B------:R-:W0:Y:S01]  /*0230*/  @!P1 LDG.E R14, desc[UR4][R14.64] ;  /* 0x000000040e0e9981 */ /* 0x000e22000c1e1900 */
[----:B------:R-:W-:Y:S02]  /*0240*/  HFMA2 R19, -RZ, RZ, 0, 0 ;  /* 0x00000000ff137431 */ /* 0x000fe400000001ff */
[C---:B------:R-:W-:Y:S01]  /*0250*/  IMAD R10, R12.reuse, 0x4, R9 ;  /* 0x000000040c0a7824 */ /* 0x040fe200078e0209 */
[----:B------:R-:W-:Y:S01]  /*0260*/  ISETP.GT.U32.AND P0, PT, R12, 0x1f, PT ;  /* 0x0000001f0c00780c */ /* 0x000fe20003f04070 */
[----:B------:R-:W-:Y:S01]  /*0270*/  BSSY.RECONVERGENT B0, `(.L_x_44) ;  /* 0x0000015000007945 */ /* 0x000fe20003800200 */
[----:B0-----:R-:W-:Y:S01]  /*0280*/  @!P1 SHF.R.S32.HI R19, RZ, R11, R14 ;  /* 0x0000000bff139219 */ /* 0x001fe2000001140e */
[----:B------:R-:W-:-:S04]  /*0290*/  VIADD R11, R8, 0x880 ;  /* 0x00000880080b7836 */ /* 0x000fc80000000000 */
[----:B------:R0:W-:Y:S06]  /*02a0*/  STS [R10], R19 ;  /* 0x000000130a007388 */ /* 0x0001ec0000000800 */
[----:B------:R-:W-:Y:S05]  /*02b0*/  @P0 BRA `(.L_x_45) ;  /* 0x0000000000400947 */ /* 0x000fea0003800000 */
[----:B------:R-:W-:Y:S01]  /*02c0*/  IMAD.IADD R12, R12, 0x1, R13 ;  /* 0x000000010c0c7824 */ /* 0x000fe200078e020d */
[----:B------:R-:W-:Y:S01]  /*02d0*/  BSSY.RECONVERGENT B1, `(.L_x_46) ;  /* 0x000000d000017945 */ /* 0x000fe20003800200 */
[----:B------:R-:W-:Y:S01]  /*02e0*/  LEA R16, R13, R10, 0x2 ;  /* 0x0000000a0d107211 */ /* 0x000fe200078e10ff */
[----:B------:R-:W-:Y:S02]  /*02f0*/  IMAD.MOV.U32 R5, RZ, RZ, RZ ;  /* 0x000000ffff057224 */ /* 0x000fe400078e00ff */
[----:B------:R-:W-:-:S13]  /*0300*/  ISETP.GE.AND P0, PT, R12, R17, PT ;  /* 0x000000110c00720c */ /* 0x000fda0003f06270 */
[----:B------:R-:W-:Y:S05]  /*0310*/  @P0 BRA `(.L_x_47) ;  /* 0x0000000000200947 */ /* 0x000fea0003800000 */
[----:B------:R-:W1:Y:S01]  /*0320*/  LDS R5, [R9+0x884] ;  /* 0x0008840009057984 */ /* 0x000e620000000800 */
[----:B------:R-:W2:Y:S01]  /*0330*/  LDC.64 R14, c[0x0][0x388] ;  /* 0x0000e200ff0e7b82 */ /* 0x000ea20000000a00 */
[----:B------:R-:W-:-:S04]  /*0340*/  IMAD R12, R13, UR7, R12 ;  /* 0x000000070d0c7c24 */ /* 0x000fc8000f8e020c */
[----:B-1----:R-:W-:-:S04]  /*0350*/  IMAD.IADD R5, R5, 0x1, R12 ;  /* 0x0000000105057824 */ /* 0x002fc800078e020c */
[----:B--2---:R-:W-:Y:S02]  /*0360*/  IMAD.WIDE R14, R5, 0x4, R14 ;  /* 0x00000004050e7825 */ /* 0x004fe400078e020e */
[----:B------:R-:W1:Y:S04]  /*0370*/  LDS R5, [R9+0x8ac] ;  /* 0x0008ac0009057984 */ /* 0x000e680000000800 */
[----:B------:R-:W1:Y:S02]  /*0380*/  LDG.E R14, desc[UR4][R14.64] ;  /* 0x000000040e0e7981 */ /* 0x000e64000c1e1900 */
[----:B-1----:R-:W-:-:S07]  /*0390*/  SHF.R.S32.HI R5, RZ, R5, R14 ;  /* 0x00000005ff057219 */ /* 0x002fce000001140e */
.L_x_47:
[----:B------:R-:W-:Y:S05]  /*03a0*/  BSYNC.RECONVERGENT B1 ;  /* 0x0000000000017941 */ /* 0x000fea0003800200 */
.L_x_46:
[----:B------:R1:W-:Y:S02]  /*03b0*/  STS [R16], R5 ;  /* 0x0000000510007388 */ /* 0x0003e40000000800 */
.L_x_45:
[----:B------:R-:W-:Y:S05]  /*03c0*/  BSYNC.RECONVERGENT B0 ;  /* 0x0000000000007941 */ /* 0x000fea0003800200 */
.L_x_44:
[----:B------:R-:W-:-:S13]  /*03d0*/  ISETP.GE.U32.AND P0, PT, R7, R2, PT ;  /* 0x000000020700720c */ /* 0x000fda0003f06070 */
[----:B------:R-:W2:Y:S01]  /*03e0*/  @!P0 S2R R2, SR_CTAID.Y ;  /* 0x0000000000028919 */ /* 0x000ea20000002600 */
[----:B-1----:R-:W2:Y:S08]  /*03f0*/  @!P0 LDC R5, c[0x0][0x364] ;  /* 0x0000d900ff058b82 */ /* 0x002eb00000000800 */
[----:B------:R-:W1:Y:S01]  /*0400*/  @!P0 LDC.64 R14, c[0x0][0x390] ;  /* 0x0000e400ff0e8b82 */ /* 0x000e620000000a00 */
[----:B--2---:R-:W-:-:S02]  /*0410*/  @!P0 IMAD R5, R2, R5, R0 ;  /* 0x0000000502058224 */ /* 0x004fc400078e0200 */
[----:B------:R-:W2:Y:S02]  /*0420*/  LDS R2, [R8+0x880] ;  /* 0x0008800008027984 */ /* 0x000ea40000000800 */
[----:B-1----:R-:W-:-:S03]  /*0430*/  @!P0 IMAD.WIDE.U32 R14, R5, 0xc0, R14 ;  /* 0x000000c0050e8825 */ /* 0x002fc600078e000e */
[----:B------:R-:W-:Y:S01]  /*0440*/  BAR.SYNC.DEFER_BLOCKING 0x0 ;  /* 0x0000000000007b1d */ /* 0x000fe20000010000 */
[----:B------:R-:W-:Y:S02]  /*0450*/  IMAD.MOV.U32 R5, RZ, RZ, RZ ;  /* 0x000000ffff057224 */ /* 0x000fe400078e00ff */
[----:B------:R-:W-:-:S05]  /*0460*/  @!P0 IMAD.WIDE.U32 R14, R7, 0x4, R14 ;  /* 0x00000004070e8825 */ /* 0x000fca00078e000e */
[----:B------:R-:W3:Y:S01]  /*0470*/  @!P0 LDG.E R5, desc[UR4][R14.64+0x40] ;  /* 0x000040040e058981 */ /* 0x000ee2000c1e1900 */
[----:B------:R-:W1:Y:S01]  /*0480*/  LDCU UR6, c[0x0][0x364] ;  /* 0x00006c80ff0677ac */ /* 0x000e620008000800 */
[----:B------:R-:W-:Y:S02]  /*0490*/  BSSY.RECONVERGENT B1, `(.L_x_48) ;  /* 0x00000bf000017945 */ /* 0x000fe40003800200 */
[----:B------:R-:W-:Y:S01]  /*04a0*/  STS [R10+0x480], RZ ;  /* 0x000480ff0a007388 */ /* 0x000fe20000000800 */
[----:B--2---:R-:W-:-:S03]  /*04b0*/  IMAD R2, R13, UR7, R2 ;  /* 0x000000070d027c24 */ /* 0x004fc6000f8e0202 */
[----:B---3--:R-:W-:Y:S04]  /*04c0*/  STS [R4+0x8c0], R5 ;  /* 0x0008c00504007388 */ /* 0x008fe80000000800 */
[----:B------:R-:W2:Y:S02]  /*04d0*/  LDS R12, [R8+0x894] ;  /* 0x00089400080c7984 */ /* 0x000ea40000000800 */
[----:B--2---:R-:W-:Y:S02]  /*04e0*/  ISETP.NE.AND P0, PT, R12, 0x1, PT ;  /* 0x000000010c00780c */ /* 0x004fe40003f05270 */
[----:B------:R-:W-:-:S11]  /*04f0*/  IADD3 R12, PT, PT, -R2, R3, RZ ;  /* 0x00000003020c7210 */ /* 0x000fd60007ffe1ff */
[----:B-1----:R-:W-:Y:S05]  /*0500*/  @!P0 BRA `(.L_x_49) ;  /* 0x0000000800dc8947 */ /* 0x002fea0003800000 */
[----:B------:R-:W-:Y:S01]  /*0510*/  IMAD R15, R7, 0x4, R9 ;  /* 0x00000004070f7824 */ /* 0x000fe200078e0209 */
[----:B------:R-:W-:Y:S01]  /*0520*/  VIMNMX R13, PT, PT, R12, R13, PT ;  /* 0x0000000d0c0d7248 */ /* 0x000fe20003fe0100 */
[----:B------:R-:W-:Y:S02]  /*0530*/  VIADD R14, R8, 0x8dc ;  /* 0x000008dc080e7836 */ /* 0x000fe40000000000 */
[----:B------:R-:W-:Y:S01]  /*0540*/  IMAD.MOV.U32 R16, RZ, RZ, RZ ;  /* 0x000000ffff107224 */ /* 0x000fe200078e00ff */
[----:B------:R-:W-:-:S07]  /*0550*/  IADD3 R15, PT, PT, R15, 0x10, RZ ;  /* 0x000000100f0f7810 */ /* 0x000fce0007ffe0ff */
.L_x_59:
[----:B-1----:R-:W1:Y:S01]  /*0560*/  LDS R17, [R8+0x880] ;  /* 0x0008800008117984 */ /* 0x002e620000000800 */
[----:B------:R-:W-:Y:S01]  /*0570*/  BSSY.RECONVERGENT B0, `(.L_x_50) ;  /* 0x000009c000007945 */ /* 0x000fe20003800200 */
[----:B------:R-:W-:Y:S02]  /*0580*/  IMAD R18, R16, 0x20, R7 ;  /* 0x0000002010127824 */ /* 0x000fe400078e0207 */
[----:B------:R-:W-:Y:S02]  /*0590*/  IMAD.MOV.U32 R20, RZ, RZ, RZ ;  /* 0x000000ffff147224 */ /* 0x000fe400078e00ff */
[----:B------:R-:W-:Y:S01]  /*05a0*/  IMAD.MOV.U32 R3, RZ, RZ, RZ ;  /* 0x000000ffff037224 */ /* 0x000fe200078e00ff */
[----:B-1----:R-:W-:-:S13]  /*05b0*/  ISETP.GE.AND P0, PT, R17, 0x1, PT ;  /* 0x000000011100780c */ /* 0x002fda0003f06270 */
[----:B------:R-:W-:Y:S05]  /*05c0*/  @!P0 BRA `(.L_x_51) ;  /* 0x0000000800588947 */ /* 0x000fea0003800000 */
[C---:B------:R-:W-:Y:S01]  /*05d0*/  ISETP.GE.U32.AND P1, PT, R17.reuse, 0x8, PT ;  /* 0x000000081100780c */ /* 0x040fe20003f26070 */
[----:B------:R-:W-:Y:S01]  /*05e0*/  BSSY.RECONVERGENT B2, `(.L_x_52) ;  /* 0x0000048000027945 */ /* 0x000fe20003800200 */
[----:B------:R-:W-:Y:S01]  /*05f0*/  LOP3.LUT R25, R17, 0x7, RZ, 0xc0, !PT ;  /* 0x0000000711197812 */ /* 0x000fe200078ec0ff */
[----:B------:R-:W-:Y:S01]  /*0600*/  IMAD.MOV.U32 R20, RZ, RZ, RZ ;  /* 0x000000ffff147224 */ /* 0x000fe200078e00ff */
[----:B0-----:R-:W-:Y:S02]  /*0610*/  MOV R19, RZ ;  /* 0x000000ff00137202 */ /* 0x001fe40000000f00 */
[----:B------:R-:W-:-:S07]  /*0620*/  ISETP.NE.AND P0, PT, R25, RZ, PT ;  /* 0x000000ff1900720c */ /* 0x000fce0003f05270 */
[----:B------:R-:W-:Y:S06]  /*0630*/  @!P1 BRA `(.L_x_53) ;  /* 0x0000000400089947 */ /* 0x000fec0003800000 */
[----:B------:R-:W-:Y:S01]  /*0640*/  LOP3.LUT R19, R17, 0x7ffffff8, RZ, 0xc0, !PT ;  /* 0x7ffffff811137812 */ /* 0x000fe200078ec0ff */
[----:B------:R-:W-:Y:S01]  /*0650*/  IMAD R3, R16, 0x80, R15 ;  /* 0x0000008010037824 */ /* 0x000fe200078e020f */
[----:B------:R-:W-:Y:S01]  /*0660*/  MOV R2, R14 ;  /* 0x0000000e00027202 */ /* 0x000fe20000000f00 */
[----:B------:R-:W-:Y:S02]  /*0670*/  IMAD.MOV.U32 R20, RZ, RZ, RZ ;  /* 0x000000ffff147224 */ /* 0x000fe400078e00ff */
[----:B------:R-:W-:-:S07]  /*0680*/  IMAD.MOV R5, RZ, RZ, -R19 ;  /* 0x000000ffff057224 */ /* 0x000fce00078e0a13 */
.L_x_54:
[----:B------:R-:W0:Y:S01]  /*0690*/  LDS R4, [R3+-0x10] ;  /* 0xfffff00003047984 */ /* 0x000e220000000800 */
[----:B------:R-:W-:-:S03]  /*06a0*/  VIADD R5, R5, 0x8 ;  /* 0x0000000805057836 */ /* 0x000fc60000000000 */
[----:B------:R-:W1:Y:S02]  /*06b0*/  LDS R21, [R2+-0x1c] ;  /* 0xffffe40002157984 */ /* 0x000e640000000800 */
[----:B------:R-:W-:Y:S02]  /*06c0*/  ISETP.NE.AND P1, PT, R5, RZ, PT ;  /* 0x000000ff0500720c */ /* 0x000fe40003f25270 */
[----:B------:R-:W2:Y:S04]  /*06d0*/  LDS R22, [R2+-0x18] ;  /* 0xffffe80002167984 */ /* 0x000ea80000000800 */
[----:B------:R-:W3:Y:S01]  /*06e0*/  LDS R23, [R3+-0xc] ;  /* 0xfffff40003177984 */ /* 0x000ee20000000800 */
[----:B0-----:R-:W-:-:S03]  /*06f0*/  IMAD.SHL.U32 R24, R4, 0x100, RZ ;  /* 0x0000010004187824 */ /* 0x001fc600078e00ff */
[----:B------:R-:W0:Y:S01]  /*0700*/  LDS R4, [R3+-0x8] ;  /* 0xfffff80003047984 */ /* 0x000e220000000800 */
[----:B-1----:R-:W-:Y:S01]  /*0710*/  IMAD.SHL.U32 R26, R21, 0x100, RZ ;  /* 0x00000100151a7824 */ /* 0x002fe200078e00ff */
[----:B------:R-:W-:Y:S02]  /*0720*/  SHF.R.S32.HI R27, RZ, 0x8, R24 ;  /* 0x00000008ff1b7819 */ /* 0x000fe40000011418 */
[----:B------:R-:W1:Y:S01]  /*0730*/  LDS R21, [R2+-0x14] ;  /* 0xffffec0002157984 */ /* 0x000e620000000800 */
[----:B--2---:R-:W-:Y:S01]  /*0740*/  IMAD.SHL.U32 R22, R22, 0x100, RZ ;  /* 0x0000010016167824 */ /* 0x004fe200078e00ff */
[----:B------:R-:W-:Y:S02]  /*0750*/  SHF.R.S32.HI R24, RZ, 0x8, R26 ;  /* 0x00000008ff187819 */ /* 0x000fe4000001141a */
[----:B---3--:R-:W-:-:S03]  /*0760*/  SHF.L.U32 R26, R23, 0x8, RZ ;  /* 0x00000008171a7819 */ /* 0x008fc600000006ff */
[----:B------:R-:W-:Y:S01]  /*0770*/  IMAD R24, R27, R24, R20 ;  /* 0x000000181b187224 */ /* 0x000fe200078e0214 */
[----:B------:R-:W-:Y:S01]  /*0780*/  SHF.R.S32.HI R22, RZ, 0x8, R22 ;  /* 0x00000008ff167819 */ /* 0x000fe20000011416 */
[----:B------:R-:W2:Y:S01]  /*0790*/  LDS R20, [R2+-0x10] ;  /* 0xfffff00002147984 */ /* 0x000ea20000000800 */
[----:B------:R-:W-:-:S03]  /*07a0*/  SHF.R.S32.HI R27, RZ, 0x8, R26 ;  /* 0x00000008ff1b7819 */ /* 0x000fc6000001141a */
[----:B------:R-:W3:Y:S02]  /*07b0*/  LDS R23, [R3+-0x4] ;  /* 0xfffffc0003177984 */ /* 0x000ee40000000800 */
[----:B------:R-:W-:Y:S02]  /*07c0*/  IMAD R26, R27, R22, R24 ;  /* 0x000000161b1a7224 */ /* 0x000fe400078e0218 */
[----:B------:R-:W4:Y:S04]  /*07d0*/  LDS R24, [R3] ;  /* 0x0000000003187984 */ /* 0x000f280000000800 */
[----:B------:R-:W5:Y:S01]  /*07e0*/  LDS R22, [R2+-0xc] ;  /* 0xfffff40002167984 */ /* 0x000f620000000800 */
[----:B0-----:R-:W-:Y:S02]  /*07f0*/  IMAD.SHL.U32 R4, R4, 0x100, RZ ;  /* 0x0000010004047824 */ /* 0x001fe400078e00ff */
[----:B-1----:R-:W-:-:S03]  /*0800*/  IMAD.SHL.U32 R27, R21, 0x100, RZ ;  /* 0x00000100151b7824 */ /* 0x002fc600078e00ff */
[----:B------:R-:W-:Y:S02]  /*0810*/  SHF.R.S32.HI R21, RZ, 0x8, R4 ;  /* 0x00000008ff157819 */ /* 0x000fe40000011404 */
[----:B------:R-:W-:Y:S01]  /*0820*/  SHF.R.S32.HI R27, RZ, 0x8, R27 ;  /* 0x00000008ff1b7819 */ /* 0x000fe2000001141b */
[----:B--2---:R-:W-:-:S04]  /*0830*/  IMAD.SHL.U32 R20, R20, 0x100, RZ ;  /* 0x0000010014147824 */ /* 0x004fc800078e00ff */
[----:B------:R-:W-:Y:S01]  /*0840*/  IMAD R21, R21, R27, R26 ;  /* 0x0000001b15157224 */ /* 0x000fe200078e021a */
[----:B---3--:R-:W-:Y:S02]  /*0850*/  SHF.L.U32 R23, R23, 0x8, RZ ;  /* 0x0000000817177819 */ /* 0x008fe400000006ff */
[----:B------:R-:W-:Y:S02]  /*0860*/  SHF.R.S32.HI R20, RZ, 0x8, R20 ;  /* 0x00000008ff147819 */ /* 0x000fe40000011414 */
[----:B------:R-:W-:Y:S01]  /*0870*/  SHF.R.S32.HI R4, RZ, 0x8, R23 ;  /* 0x00000008ff047819 */ /* 0x000fe20000011417 */
[----:B----4-:R-:W-:Y:S01]  /*0880*/  IMAD.SHL.U32 R24, R24, 0x100, RZ ;  /* 0x0000010018187824 */ /* 0x010fe200078e00ff */
[----:B------:R-:W0:Y:S01]  /*0890*/  LDS R23, [R3+0xc] ;  /* 0x00000c0003177984 */ /* 0x000e220000000800 */
[----:B-----5:R-:W-:Y:S02]  /*08a0*/  IMAD.SHL.U32 R22, R22, 0x100, RZ ;  /* 0x0000010016167824 */ /* 0x020fe400078e00ff */
[----:B------:R-:W-:Y:S01]  /*08b0*/  IMAD R21, R4, R20, R21 ;  /* 0x0000001404157224 */ /* 0x000fe200078e0215 */
[----:B------:R-:W-:Y:S01]  /*08c0*/  SHF.R.S32.HI R24, RZ, 0x8, R24 ;  /* 0x00000008ff187819 */ /* 0x000fe20000011418 */
[----:B------:R-:W1:Y:S01]  /*08d0*/  LDS R20, [R2+-0x8] ;  /* 0xfffff80002147984 */ /* 0x000e620000000800 */
[----:B------:R-:W-:-:S03]  /*08e0*/  SHF.R.S32.HI R22, RZ, 0x8, R22 ;  /* 0x00000008ff167819 */ /* 0x000fc60000011416 */
[----:B------:R-:W2:Y:S02]  /*08f0*/  LDS R4, [R3+0x4] ;  /* 0x0000040003047984 */ /* 0x000ea40000000800 */
[----:B------:R-:W-:Y:S02]  /*0900*/  IMAD R26, R24, R22, R21 ;  /* 0x00000016181a7224 */ /* 0x000fe400078e0215 */
[----:B------:R3:W4:Y:S04]  /*0910*/  LDS R21, [R3+0x8] ;  /* 0x0000080003157984 */ /* 0x0007280000000800 */
[----:B------:R-:W5:Y:S04]  /*0920*/  LDS R22, [R2+-0x4] ;  /* 0xfffffc0002167984 */ /* 0x000f680000000800 */
[----:B------:R3:W5:Y:S02]  /*0930*/  LDS R24, [R2] ;  /* 0x0000000002187984 */ /* 0x0007640000000800 */
[----:B---3--:R-:W-:Y:S01]  /*0940*/  VIADD R3, R3, 0x20 ;  /* 0x0000002003037836 */ /* 0x008fe20000000000 */
[----:B------:R-:W-:Y:S01]  /*0950*/  IADD3 R2, PT, PT, R2, 0x20, RZ ;  /* 0x0000002002027810 */ /* 0x000fe20007ffe0ff */
[----:B0-----:R-:W-:-:S02]  /*0960*/  IMAD.SHL.U32 R23, R23, 0x100, RZ ;  /* 0x0000010017177824 */ /* 0x001fc400078e00ff */
[----:B-1----:R-:W-:Y:S01]  /*0970*/  IMAD.SHL.U32 R20, R20, 0x100, RZ ;  /* 0x0000010014147824 */ /* 0x002fe200078e00ff */
[----:B--2---:R-:W-:-:S04]  /*0980*/  SHF.L.U32 R4, R4, 0x8, RZ ;  /* 0x0000000804047819 */ /* 0x004fc800000006ff */
[----:B------:R-:W-:Y:S01]  /*0990*/  SHF.R.S32.HI R20, RZ, 0x8, R20 ;  /* 0x00000008ff147819 */ /* 0x000fe20000011414 */
[----:B----4-:R-:W-:Y:S01]  /*09a0*/  IMAD.SHL.U32 R21, R21, 0x100, RZ ;  /* 0x0000010015157824 */ /* 0x010fe200078e00ff */
[----:B------:R-:W-:Y:S02]  /*09b0*/  SHF.R.S32.HI R27, RZ, 0x8, R4 ;  /* 0x00000008ff1b7819 */ /* 0x000fe40000011404 */
[----:B-----5:R-:W-:Y:S02]  /*09c0*/  SHF.L.U32 R22, R22, 0x8, RZ ;  /* 0x0000000816167819 */ /* 0x020fe400000006ff */
[----:B------:R-:W-:Y:S01]  /*09d0*/  SHF.R.S32.HI R21, RZ, 0x8, R21 ;  /* 0x00000008ff157819 */ /* 0x000fe20000011415 */
[----:B------:R-:W-:Y:S01]  /*09e0*/  IMAD R26, R27, R20, R26 ;  /* 0x000000141b1a7224 */ /* 0x000fe200078e021a */
[----:B------:R-:W-:Y:S01]  /*09f0*/  SHF.R.S32.HI R22, RZ, 0x8, R22 ;  /* 0x00000008ff167819 */ /* 0x000fe20000011416 */
[----:B------:R-:W-:Y:S01]  /*0a00*/  IMAD.SHL.U32 R24, R24, 0x100, RZ ;  /* 0x0000010018187824 */ /* 0x000fe200078e00ff */
[----:B------:R-:W-:-:S03]  /*0a10*/  SHF.R.S32.HI R20, RZ, 0x8, R23 ;  /* 0x00000008ff147819 */ /* 0x000fc60000011417 */
[----:B------:R-:W-:Y:S01]  /*0a20*/  IMAD R21, R21, R22, R26 ;  /* 0x0000001615157224 */ /* 0x000fe200078e021a */
[----:B------:R-:W-:-:S05]  /*0a30*/  SHF.R.S32.HI R24, RZ, 0x8, R24 ;  /* 0x00000008ff187819 */ /* 0x000fca0000011418 */
[----:B------:R-:W-:Y:S01]  /*0a40*/  IMAD R20, R20, R24, R21 ;  /* 0x0000001814147224 */ /* 0x000fe200078e0215 */
[----:B------:R-:W-:Y:S06]  /*0a50*/  @P1 BRA `(.L_x_54) ;  /* 0xfffffffc000c1947 */ /* 0x000fec000383ffff */
.L_x_53:
[----:B------:R-:W-:Y:S05]  /*0a60*/  BSYNC.RECONVERGENT B2 ;  /* 0x0000000000027941 */ /* 0x000fea0003800200 */
.L_x_52:
[----:B------:R-:W-:Y:S01]  /*0a70*/  IMAD.MOV.U32 R3, RZ, RZ, R17 ;  /* 0x000000ffff037224 */ /* 0x000fe200078e0011 */
[----:B------:R-:W-:Y:S06]  /*0a80*/  @!P0 BRA `(.L_x_51) ;  /* 0x0000000400288947 */ /* 0x000fec0003800000 */
[----:B------:R-:W-:Y:S01]  /*0a90*/  ISETP.GE.U32.AND P0, PT, R25, 0x4, PT ;  /* 0x000000041900780c */ /* 0x000fe20003f06070 */
[----:B------:R-:W-:Y:S01]  /*0aa0*/  BSSY.RECONVERGENT B2, `(.L_x_55) ;  /* 0x0000022000027945 */ /* 0x000fe20003800200 */
[----:B------:R-:W-:-:S04]  /*0ab0*/  LOP3.LUT R26, R17, 0x3, RZ, 0xc0, !PT ;  /* 0x00000003111a7812 */ /* 0x000fc800078ec0ff */
[----:B------:R-:W-:-:S07]  /*0ac0*/  ISETP.NE.AND P1, PT, R26, RZ, PT ;  /* 0x000000ff1a00720c */ /* 0x000fce0003f25270 */
[----:B------:R-:W-:Y:S06]  /*0ad0*/  @!P0 BRA `(.L_x_56) ;  /* 0x0000000000788947 */ /* 0x000fec0003800000 */
[----:B------:R-:W-:Y:S02]  /*0ae0*/  IMAD.IADD R2, R18, 0x1, R19 ;  /* 0x0000000112027824 */ /* 0x000fe400078e0213 */
[C---:B------:R-:W-:Y:S01]  /*0af0*/  IMAD R27, R19.reuse, 0x4, R11 ;  /* 0x00000004131b7824 */ /* 0x040fe200078e020b */
[----:B------:R-:W-:Y:S02]  /*0b00*/  IADD3 R19, PT, PT, R19, 0x4, RZ ;  /* 0x0000000413137810 */ /* 0x000fe40007ffe0ff */
[----:B------:R-:W-:Y:S02]  /*0b10*/  LEA R24, R2, R9, 0x2 ;  /* 0x0000000902187211 */ /* 0x000fe400078e10ff */
[----:B------:R-:W0:Y:S04]  /*0b20*/  LDS.64 R2, [R27+0x40] ;  /* 0x000040001b027984 */ /* 0x000e280000000a00 */
[----:B------:R-:W1:Y:S04]  /*0b30*/  LDS R25, [R24] ;  /* 0x0000000018197984 */ /* 0x000e680000000800 */
[----:B------:R-:W2:Y:S04]  /*0b40*/  LDS R21, [R24+0x4] ;  /* 0x0000040018157984 */ /* 0x000ea80000000800 */
[----:B------:R-:W3:Y:S04]  /*0b50*/  LDS.64 R4, [R27+0x48] ;  /* 0x000048001b047984 */ /* 0x000ee80000000a00 */
[----:B------:R-:W4:Y:S04]  /*0b60*/  LDS R22, [R24+0x8] ;  /* 0x0000080018167984 */ /* 0x000f280000000800 */
[----:B------:R-:W5:Y:S01]  /*0b70*/  LDS R23, [R24+0xc] ;  /* 0x00000c0018177984 */ /* 0x000f620000000800 */
[----:B0-----:R-:W-:Y:S01]  /*0b80*/  IMAD.SHL.U32 R2, R2, 0x100, RZ ;  /* 0x0000010002027824 */ /* 0x001fe200078e00ff */
[----:B------:R-:W-:Y:S01]  /*0b90*/  SHF.L.U32 R3, R3, 0x8, RZ ;  /* 0x0000000803037819 */ /* 0x000fe200000006ff */
[----:B-1----:R-:W-:-:S03]  /*0ba0*/  IMAD.SHL.U32 R25, R25, 0x100, RZ ;  /* 0x0000010019197824 */ /* 0x002fc600078e00ff */
[----:B------:R-:W-:Y:S02]  /*0bb0*/  SHF.R.S32.HI R2, RZ, 0x8, R2 ;  /* 0x00000008ff027819 */ /* 0x000fe40000011402 */
[----:B------:R-:W-:Y:S01]  /*0bc0*/  SHF.R.S32.HI R3, RZ, 0x8, R3 ;  /* 0x00000008ff037819 */ /* 0x000fe20000011403 */
[----:B--2---:R-:W-:Y:S01]  /*0bd0*/  IMAD.SHL.U32 R21, R21, 0x100, RZ ;  /* 0x0000010015157824 */ /* 0x004fe200078e00ff */
[----:B------:R-:W-:Y:S01]  /*0be0*/  SHF.R.S32.HI R25, RZ, 0x8, R25 ;  /* 0x00000008ff197819 */ /* 0x000fe20000011419 */
[----:B---3--:R-:W-:-:S03]  /*0bf0*/  IMAD.SHL.U32 R4, R4, 0x100, RZ ;  /* 0x0000010004047824 */ /* 0x008fc600078e00ff */
[----:B------:R-:W-:Y:S01]  /*0c00*/  SHF.R.S32.HI R21, RZ, 0x8, R21 ;  /* 0x00000008ff157819 */ /* 0x000fe20000011415 */
[----:B------:R-:W-:Y:S01]  /*0c10*/  IMAD R20, R25, R2, R20 ;  /* 0x0000000219147224 */ /* 0x000fe200078e0214 */
[----:B----4-:R-:W-:Y:S01]  /*0c20*/  SHF.L.U32 R22, R22, 0x8, RZ ;  /* 0x0000000816167819 */ /* 0x010fe200000006ff */
[----:B------:R-:W-:Y:S01]  /*0c30*/  IMAD.SHL.U32 R5, R5, 0x100, RZ ;  /* 0x0000010005057824 */ /* 0x000fe200078e00ff */
[----:B------:R-:W-:Y:S01]  /*0c40*/  SHF.R.S32.HI R4, RZ, 0x8, R4 ;  /* 0x00000008ff047819 */ /* 0x000fe20000011404 */
[----:B------:R-:W-:Y:S01]  /*0c50*/  IMAD R3, R21, R3, R20 ;  /* 0x0000000315037224 */ /* 0x000fe200078e0214 */
[----:B------:R-:W-:Y:S01]  /*0c60*/  SHF.R.S32.HI R22, RZ, 0x8, R22 ;  /* 0x00000008ff167819 */ /* 0x000fe20000011416 */
[----:B-----5:R-:W-:Y:S01]  /*0c70*/  IMAD.SHL.U32 R23, R23, 0x100, RZ ;  /* 0x0000010017177824 */ /* 0x020fe200078e00ff */
[----:B------:R-:W-:-:S03]  /*0c80*/  SHF.R.S32.HI R5, RZ, 0x8, R5 ;  /* 0x00000008ff057819 */ /* 0x000fc60000011405 */
[----:B------:R-:W-:Y:S01]  /*0c90*/  IMAD R3, R22, R4, R3 ;  /* 0x0000000416037224 */ /* 0x000fe200078e0203 */
[----:B------:R-:W-:-:S05]  /*0ca0*/  SHF.R.S32.HI R20, RZ, 0x8, R23 ;  /* 0x00000008ff147819 */ /* 0x000fca0000011417 */
[----:B------:R-:W-:-:S07]  /*0cb0*/  IMAD R20, R20, R5, R3 ;  /* 0x0000000514147224 */ /* 0x000fce00078e0203 */
.L_x_56:
[----:B------:R-:W-:Y:S05]  /*0cc0*/  BSYNC.RECONVERGENT B2 ;  /* 0x0000000000027941 */ /* 0x000fea0003800200 */
.L_x_55:
[----:B------:R-:W-:Y:S01]  /*0cd0*/  IMAD.MOV.U32 R3, RZ, RZ, R17 ;  /* 0x000000ffff037224 */ /* 0x000fe200078e0011 */
[----:B------:R-:W-:Y:S06]  /*0ce0*/  @!P1 BRA `(.L_x_51) ;  /* 0x0000000000909947 */ /* 0x000fec0003800000 */
[----:B------:R-:W-:Y:S01]  /*0cf0*/  ISETP.NE.AND P0, PT, R26, 0x1, PT ;  /* 0x000000011a00780c */ /* 0x000fe20003f05270 */
[----:B------:R-:W-:Y:S01]  /*0d00*/  BSSY.RECONVERGENT B2, `(.L_x_57) ;  /* 0x0000015000027945 */ /* 0x000fe20003800200 */
[----:B------:R-:W-:-:S04]  /*0d10*/  LOP3.LUT R2, R17, 0x1, RZ, 0xc0, !PT ;  /* 0x0000000111027812 */ /* 0x000fc800078ec0ff */
[----:B------:R-:W-:-:S07]  /*0d20*/  ISETP.NE.U32.AND P1, PT, R2, 0x1, PT ;  /* 0x000000010200780c */ /* 0x000fce0003f25070 */
[----:B------:R-:W-:Y:S06]  /*0d30*/  @!P0 BRA `(.L_x_58) ;  /* 0x0000000000448947 */ /* 0x000fec0003800000 */
[----:B------:R-:W-:Y:S01]  /*0d40*/  IMAD.IADD R2, R18, 0x1, R19 ;  /* 0x0000000112027824 */ /* 0x000fe200078e0213 */
[C---:B------:R-:W-:Y:S02]  /*0d50*/  LEA R3, R19.reuse, R11, 0x2 ;  /* 0x0000000b13037211 */ /* 0x040fe400078e10ff */
[----:B------:R-:W-:Y:S01]  /*0d60*/  IADD3 R19, PT, PT, R19, 0x2, RZ ;  /* 0x0000000213137810 */ /* 0x000fe20007ffe0ff */
[----:B------:R-:W-:-:S03]  /*0d70*/  IMAD R4, R2, 0x4, R9 ;  /* 0x0000000402047824 */ /* 0x000fc600078e0209 */
[----:B------:R-:W0:Y:S04]  /*0d80*/  LDS.64 R2, [R3+0x40] ;  /* 0x0000400003027984 */ /* 0x000e280000000a00 */
[----:B------:R-:W1:Y:S04]  /*0d90*/  LDS R5, [R4] ;  /* 0x0000000004057984 */ /* 0x000e680000000800 */
[----:B------:R-:W2:Y:S01]  /*0da0*/  LDS R21, [R4+0x4] ;  /* 0x0000040004157984 */ /* 0x000ea20000000800 */
[----:B0-----:R-:W-:Y:S02]  /*0db0*/  IMAD.SHL.U32 R2, R2, 0x100, RZ ;  /* 0x0000010002027824 */ /* 0x001fe400078e00ff */
[----:B------:R-:W-:Y:S01]  /*0dc0*/  IMAD.SHL.U32 R22, R3, 0x100, RZ ;  /* 0x0000010003167824 */ /* 0x000fe200078e00ff */
[----:B-1----:R-:W-:-:S02]  /*0dd0*/  SHF.L.U32 R5, R5, 0x8, RZ ;  /* 0x0000000805057819 */ /* 0x002fc400000006ff */
[----:B------:R-:W-:Y:S01]  /*0de0*/  SHF.R.S32.HI R2, RZ, 0x8, R2 ;  /* 0x00000008ff027819 */ /* 0x000fe20000011402 */
[----:B--2---:R-:W-:Y:S01]  /*0df0*/  IMAD.SHL.U32 R21, R21, 0x100, RZ ;  /* 0x0000010015157824 */ /* 0x004fe200078e00ff */
[----:B------:R-:W-:Y:S02]  /*0e00*/  SHF.R.S32.HI R5, RZ, 0x8, R5 ;  /* 0x00000008ff057819 */ /* 0x000fe40000011405 */
[----:B------:R-:W-:Y:S02]  /*0e10*/  SHF.R.S32.HI R22, RZ, 0x8, R22 ;  /* 0x00000008ff167819 */ /* 0x000fe40000011416 */
[----:B------:R-:W-:Y:S01]  /*0e20*/  SHF.R.S32.HI R21, RZ, 0x8, R21 ;  /* 0x00000008ff157819 */ /* 0x000fe20000011415 */
[----:B------:R-:W-:-:S04]  /*0e30*/  IMAD R2, R5, R2, R20 ;  /* 0x0000000205027224 */ /* 0x000fc800078e0214 */
[----:B------:R-:W-:-:S07]  /*0e40*/  IMAD R20, R21, R22, R2 ;  /* 0x0000001615147224 */ /* 0x000fce00078e0202 */
.L_x_58:
[----:B------:R-:W-:Y:S05]  /*0e50*/  BSYNC.RECONVERGENT B2 ;  /* 0x0000000000027941 */ /* 0x000fea0003800200 */
.L_x_57:
[----:B------:R-:W-:Y:S01]  /*0e60*/  IMAD.MOV.U32 R3, RZ, RZ, R17 ;  /* 0x000000ffff037224 */ /* 0x000fe200078e0011 */
[----:B------:R-:W-:Y:S06]  /*0e70*/  @P1 BRA `(.L_x_51) ;  /* 0x00000000002c1947 */ /* 0x000fec0003800000 */
[----:B------:R-:W-:Y:S01]  /*0e80*/  IMAD.IADD R2, R18, 0x1, R19 ;  /* 0x0000000112027824 */ /* 0x000fe200078e0213 */
[----:B------:R-:W-:-:S03]  /*0e90*/  LEA R19, R19, R11, 0x2 ;  /* 0x0000000b13137211 */ /* 0x000fc600078e10ff */
[----:B------:R-:W-:-:S03]  /*0ea0*/  IMAD R2, R2, 0x4, R9 ;  /* 0x0000000402027824 */ /* 0x000fc600078e0209 */
[----:B------:R-:W0:Y:S04]  /*0eb0*/  LDS R19, [R19+0x40] ;  /* 0x0000400013137984 */ /* 0x000e280000000800 */
[----:B------:R-:W1:Y:S01]  /*0ec0*/  LDS R2, [R2] ;  /* 0x0000000002027984 */ /* 0x000e620000000800 */
[----:B0-----:R-:W-:Y:S01]  /*0ed0*/  IMAD.SHL.U32 R4, R19, 0x100, RZ ;  /* 0x0000010013047824 */ /* 0x001fe200078e00ff */
[----:B-1----:R-:W-:-:S04]  /*0ee0*/  SHF.L.U32 R3, R2, 0x8, RZ ;  /* 0x0000000802037819 */ /* 0x002fc800000006ff */
[----:B------:R-:W-:Y:S02]  /*0ef0*/  SHF.R.S32.HI R4, RZ, 0x8, R4 ;  /* 0x00000008ff047819 */ /* 0x000fe40000011404 */
[----:B------:R-:W-:Y:S01]  /*0f00*/  SHF.R.S32.HI R5, RZ, 0x8, R3 ;  /* 0x00000008ff057819 */ /* 0x000fe20000011403 */
[----:B------:R-:W-:-:S04]  /*0f10*/  IMAD.MOV.U32 R3, RZ, RZ, R17 ;  /* 0x000000ffff037224 */ /* 0x000fc800078e0011 */
[----:B------:R-:W-:-:S07]  /*0f20*/  IMAD R20, R5, R4, R20 ;  /* 0x0000000405147224 */ /* 0x000fce00078e0214 */
.L_x_51:
[----:B------:R-:W-:Y:S05]  /*0f30*/  BSYNC.RECONVERGENT B0 ;  /* 0x0000000000007941 */ /* 0x000fea0003800200 */
.L_x_50:
[----:B------:R-:W-:Y:S01]  /*0f40*/  IMAD.IADD R2, R18, 0x1, R3 ;  /* 0x0000000112027824 */ /* 0x000fe200078e0203 */
[----:B------:R-:W-:Y:S01]  /*0f50*/  LDS R22, [R10+0x480] ;  /* 0x000480000a167984 */ /* 0x000fe20000000800 */
[----:B------:R-:W-:Y:S01]  /*0f60*/  ISETP.GT.AND P0, PT, R13, R18, PT ;  /* 0x000000120d00720c */ /* 0x000fe20003f04270 */
[----:B------:R-:W-:Y:S02]  /*0f70*/  VIADD R16, R16, 0x1 ;  /* 0x0000000110107836 */ /* 0x000fe40000000000 */
[----:B------:R-:W-:Y:S01]  /*0f80*/  LEA R2, R2, R9, 0x2 ;  /* 0x0000000902027211 */ /* 0x000fe200078e10ff */
[----:B------:R-:W1:Y:S05]  /*0f90*/  LDS R3, [R8+0x888] ;  /* 0x0008880008037984 */ /* 0x000e6a0000000800 */
[----:B------:R-:W2:Y:S01]  /*0fa0*/  LDS R2, [R2] ;  /* 0x0000000002027984 */ /* 0x000ea20000000800 */
[----:B-1----:R-:W-:-:S05]  /*0fb0*/  SHF.R.S32.HI R3, RZ, R3, R20 ;  /* 0x00000003ff037219 */ /* 0x002fca0000011414 */
[----:B--2---:R-:W-:-:S04]  /*0fc0*/  IMAD.IADD R3, R2, 0x1, -R3 ;  /* 0x0000000102037824 */ /* 0x004fc800078e0a03 */
[----:B------:R-:W-:Y:S01]  /*0fd0*/  IMAD.SHL.U32 R4, R3, 0x2, RZ ;  /* 0x0000000203047824 */ /* 0x000fe200078e00ff */
[----:B------:R-:W-:-:S04]  /*0fe0*/  SHF.R.S32.HI R3, RZ, 0x1f, R3 ;  /* 0x0000001fff037819 */ /* 0x000fc80000011403 */
[----:B------:R-:W-:-:S04]  /*0ff0*/  LOP3.LUT R3, R4, R3, RZ, 0x3c, !PT ;  /* 0x0000000304037212 */ /* 0x000fc800078e3cff */
[----:B------:R-:W-:-:S04]  /*1000*/  VIMNMX R3, PT, PT, R3, 0x7fffff, PT ;  /* 0x007fffff03037848 */ /* 0x000fc80003fe0100 */
[----:B------:R-:W-:-:S04]  /*1010*/  SHF.L.U32 R3, R3, 0x8, RZ ;  /* 0x0000000803037819 */ /* 0x000fc800000006ff */
[----:B------:R-:W-:-:S04]  /*1020*/  SHF.R.S32.HI R3, RZ, 0x8, R3 ;  /* 0x00000008ff037819 */ /* 0x000fc80000011403 */
[----:B------:R-:W-:Y:S02]  /*1030*/  SEL R3, R3, RZ, P0 ;  /* 0x000000ff03037207 */ /* 0x000fe40000000000 */
[----:B------:R-:W-:-:S03]  /*1040*/  ISETP.GE.U32.AND P0, PT, R16, UR6, PT ;  /* 0x0000000610007c0c */ /* 0x000fc6000bf06070 */
[----:B------:R-:W-:-:S05]  /*1050*/  IMAD.IADD R3, R3, 0x1, R22 ;  /* 0x0000000103037824 */ /* 0x000fca00078e0216 */
[----:B------:R1:W-:Y:S05]  /*1060*/  STS [R10+0x480], R3 ;  /* 0x000480030a007388 */ /* 0x0003ea0000000800 */
[----:B------:R-:W-:Y:S05]  /*1070*/  @!P0 BRA `(.L_x_59) ;  /* 0xfffffff400388947 */ /* 0x000fea000383ffff */
.L_x_49:
[----:B------:R-:W-:Y:S05]  /*1080*/  BSYNC.RECONVERGENT B1 ;  /* 0x0000000000017941 */ /* 0x000fea0003800200 */
.L_x_48:
[----:B------:R-:W-:Y:S01]  /*1090*/  LDS R2, [R10+0x4c0] ;  /* 0x0004c0000a027984 */ /* 0x000fe20000000800 */
[----:B------:R-:W-:Y:S01]  /*10a0*/  IMAD R6, R6, 0x4, R9 ;  /* 0x0000000406067824 */ /* 0x000fe200078e0209 */
[----:B------:R-:W2:Y:S01]  /*10b0*/  LDCU UR8, c[0x0][0x3a0] ;  /* 0x00007400ff0877ac */ /* 0x000ea20008000800 */
[----:B------:R-:W-:Y:S01]  /*10c0*/  ISETP.GT.U32.AND P1, PT, R7, 0xe, PT ;  /* 0x0000000e0700780c */ /* 0x000fe20003f24070 */
[----:B-1----:R-:W1:Y:S01]  /*10d0*/  LDS R3, [R10+0x480] ;  /* 0x000480000a037984 */ /* 0x002e620000000800 */
[----:B--2---:R-:W-:-:S05]  /*10e0*/  VIMNMX.RELU R12, PT, PT, R12, UR8, PT ;  /* 0x000000080c0c7c48 */ /* 0x004fca000bfe1100 */
[--C-:B------:R-:W-:Y:S01]  /*10f0*/  IMAD R4, R12, R7, R12.reuse ;  /* 0x000000070c047224 */ /* 0x100fe200078e020c */
[----:B------:R-:W-:Y:S02]  /*1100*/  SHF.R.U32.HI R12, RZ, 0x1, R12 ;  /* 0x00000001ff0c7819 */ /* 0x000fe4000001160c */
[----:B-1----:R-:W-:-:S05]  /*1110*/  IADD3 R3, PT, PT, R2, R3, RZ ;  /* 0x0000000302037210 */ /* 0x002fca0007ffe0ff */
[----:B------:R-:W-:Y:S04]  /*1120*/  STS [R10+0x480], R3 ;  /* 0x000480030a007388 */ /* 0x000fe80000000800 */
[----:B------:R-:W-:Y:S04]  /*1130*/  LDS R2, [R10+0x4a0] ;  /* 0x0004a0000a027984 */ /* 0x000fe80000000800 */
[----:B------:R-:W1:Y:S02]  /*1140*/  LDS R5, [R10+0x480] ;  /* 0x000480000a057984 */ /* 0x000e640000000800 */
[----:B-1----:R-:W-:-:S05]  /*1150*/  IMAD.IADD R5, R2, 0x1, R5 ;  /* 0x0000000102057824 */ /* 0x002fca00078e0205 */
[----:B------:R-:W-:Y:S04]  /*1160*/  STS [R10+0x480], R5 ;  /* 0x000480050a007388 */ /* 0x000fe80000000800 */
[----:B------:R-:W-:Y:S04]  /*1170*/  LDS R2, [R10+0x490] ;  /* 0x000490000a027984 */ /* 0x000fe80000000800 */
[----:B------:R-:W1:Y:S02]  /*1180*/  LDS R11, [R10+0x480] ;  /* 0x000480000a0b7984 */ /* 0x000e640000000800 */
[----:B-1----:R-:W-:-:S05]  /*1190*/  IMAD.IADD R11, R2, 0x1, R11 ;  /* 0x00000001020b7824 */ /* 0x002fca00078e020b */
[----:B------:R-:W-:Y:S04]  /*11a0*/  STS [R10+0x480], R11 ;  /* 0x0004800b0a007388 */ /* 0x000fe80000000800 */
[----:B------:R-:W-:Y:S04]  /*11b0*/  LDS R2, [R10+0x488] ;  /* 0x000488000a027984 */ /* 0x000fe80000000800 */
[----:B------:R-:W1:Y:S02]  /*11c0*/  LDS R13, [R10+0x480] ;  /* 0x000480000a0d7984 */ /* 0x000e640000000800 */
[----:B-1----:R-:W-:-:S05]  /*11d0*/  IADD3 R13, PT, PT, R2, R13, RZ ;  /* 0x0000000d020d7210 */ /* 0x002fca0007ffe0ff */
[----:B------:R-:W-:Y:S04]  /*11e0*/  STS [R10+0x480], R13 ;  /* 0x0004800d0a007388 */ /* 0x000fe80000000800 */
[----:B------:R-:W-:Y:S04]  /*11f0*/  LDS R2, [R10+0x484] ;  /* 0x000484000a027984 */ /* 0x000fe80000000800 */
[----:B------:R-:W1:Y:S02]  /*1200*/  LDS R3, [R10+0x480] ;  /* 0x000480000a037984 */ /* 0x000e640000000800 */
[----:B-1----:R-:W-:-:S05]  /*1210*/  IMAD.IADD R3, R2, 0x1, R3 ;  /* 0x0000000102037824 */ /* 0x002fca00078e0203 */
[----:B------:R1:W-:Y:S04]  /*1220*/  STS [R10+0x480], R3 ;  /* 0x000480030a007388 */ /* 0x0003e80000000800 */
[----:B------:R-:W2:Y:S01]  /*1230*/  LDS R8, [R8+0x894] ;  /* 0x0008940008087984 */ /* 0x000ea20000000800 */
[----:B-1----:R-:W-:Y:S01]  /*1240*/  IADD3 R3, PT, PT, R4, 0x7fffff, RZ ;  /* 0x007fffff04037810 */ /* 0x002fe20007ffe0ff */
[----:B------:R-:W-:Y:S01]  /*1250*/  @!P1 IMAD.MOV R3, RZ, RZ, R4 ;  /* 0x000000ffff039224 */ /* 0x000fe200078e0204 */
[----:B--2---:R-:W-:-:S13]  /*1260*/  ISETP.NE.AND P0, PT, R8, RZ, PT ;  /* 0x000000ff0800720c */ /* 0x004fda0003f05270 */
[----:B------:R-:W1:Y:S04]  /*1270*/  @!P0 LDS R2, [R6+0x480] ;  /* 0x0004800006028984 */ /* 0x000e680000000800 */
[----:B------:R-:W2:Y:S01]  /*1280*/  LDS R5, [R6+0x480] ;  /* 0x0004800006057984 */ /* 0x000ea20000000800 */
[----:B-1----:R-:W-:Y:S01]  /*1290*/  @!P0 ISETP.NE.AND P1, PT, R2, RZ, PT ;  /* 0x000000ff0200820c */ /* 0x002fe20003f25270 */
[----:B------:R-:W-:Y:S02]  /*12a0*/  HFMA2 R2, -RZ, RZ, 0, 5.9604644775390625e-08 ;  /* 0x00000001ff027431 */ /* 0x000fe400000001ff */
[----:B--2---:R-:W-:Y:S01]  /*12b0*/  IMAD.IADD R12, R5, 0x1, -R12 ;  /* 0x00000001050c7824 */ /* 0x004fe200078e0a0c */
[----:B------:R-:W-:-:S04]  /*12c0*/  @!P0 SEL R2, RZ, 0x1, !P1 ;  /* 0x00000001ff028807 */ /* 0x000fc80004800000 */
[----:B------:R-:W-:Y:S02]  /*12d0*/  SHF.R.S32.HI R12, RZ, R7, R12 ;  /* 0x00000007ff0c7219 */ /* 0x000fe4000001140c */
[----:B------:R-:W-:-:S03]  /*12e0*/  ISETP.NE.AND P0, PT, R7, RZ, PT ;  /* 0x000000ff0700720c */ /* 0x000fc60003f05270 */
[----:B------:R-:W-:-:S04]  /*12f0*/  IMAD.IADD R3, R12, 0x1, R3 ;  /* 0x000000010c037824 */ /* 0x000fc800078e0203 */
[----:B------:R-:W-:-:S05]  /*1300*/  IMAD R3, R3, R2, RZ ;  /* 0x0000000203037224 */ /* 0x000fca00078e02ff */
[----:B------:R-:W-:Y:S04]  /*1310*/  STS [R10+0x480], R3 ;  /* 0x000480030a007388 */ /* 0x000fe80000000800 */
[----:B------:R-:W-:Y:S04]  /*1320*/  LDS R2, [R10+0x480] ;  /* 0x000480000a027984 */ /* 0x000fe80000000800 */
[----:B------:R-:W1:Y:S02]  /*1330*/  LDS R5, [R10+0x4a0] ;  /* 0x0004a0000a057984 */ /* 0x000e640000000800 */
[----:B-1----:R-:W-:-:S05]  /*1340*/  VIMNMX R5, PT, PT, R2, R5, PT ;  /* 0x0000000502057248 */ /* 0x002fca0003fe0100 */
        /* <DEDUP_REMOVED lines=12> */
[----:B------:R1:W-:Y:S01]  /*1410*/  STS [R10+0x480], R3 ;  /* 0x000480030a007388 */ /* 0x0003e20000000800 */
[----:B------:R-:W-:Y:S05]  /*1420*/  @P0 EXIT ;  /* 0x000000000000094d */ /* 0x000fea0003800000 */
[----:B------:R-:W2:Y:S01]  /*1430*/  S2R R7, SR_CTAID.Y ;  /* 0x0000000000077919 */ /* 0x000ea20000002600 */
[----:B-1----:R-:W1:Y:S01]  /*1440*/  LDC.64 R2, c[0x0][0x380] ;  /* 0x0000e000ff027b82 */ /* 0x002e620000000a00 */
[----:B------:R-:W3:Y:S01]  /*1450*/  LDS R5, [R10+0x480] ;  /* 0x000480000a057984 */ /* 0x000ee20000000800 */
[----:B--2---:R-:W-:-:S05]  /*1460*/  IMAD R0, R7, UR6, R0 ;  /* 0x0000000607007c24 */ /* 0x004fca000f8e0200 */
[----:B------:R-:W-:-:S05]  /*1470*/  LEA R7, R0, UR7, 0x6 ;  /* 0x0000000700077c11 */ /* 0x000fca000f8e30ff */
[----:B-1----:R-:W-:-:S05]  /*1480*/  IMAD.WIDE.U32 R2, R7, 0x4, R2 ;  /* 0x0000000407027825 */ /* 0x002fca00078e0002 */
[----:B---3--:R-:W-:Y:S01]  /*1490*/  STG.E desc[UR4][R2.64], R5 ;  /* 0x0000000502007986 */ /* 0x008fe2000c101904 */
[----:B------:R-:W-:Y:S05]  /*14a0*/  EXIT ;  /* 0x000000000000794d */ /* 0x000fea0003800000 */
.L_x_60:
        /* <DEDUP_REMOVED lines=13> */
.L_x_173:


//--------------------- .text.cudaComputeLPCLattice512 --------------------------
	.section	.text.cudaComputeLPCLattice512,"ax",@progbits
	.align	128
        .global         cudaComputeLPCLattice512
        .type           cudaComputeLPCLattice512,@function
        .size           cudaComputeLPCLattice512,(.L_x_166 - cudaComputeLPCLattice512)
        .other          cudaComputeLPCLattice512,@"STO_CUDA_ENTRY STV_DEFAULT"
cudaComputeLPCLattice512:
.text.cudaComputeLPCLattice512:
[----:B------:R-:W-:Y:S01]  /*0000*/  LDC R1, c[0x0][0x37c] ;  /* 0x0000df00ff017b82 */ /* 0x000fe20000000800 */
[----:B------:R-:W0:Y:S01]  /*0010*/  S2R R5, SR_TID.X ;  /* 0x0000000000057919 */ /* 0x000e220000002100 */
[----:B------:R-:W1:Y:S06]  /*0020*/  LDCU.64 UR12, c[0x0][0x358] ;  /* 0x00006b00ff0c77ac */ /* 0x000e6c0008000a00 */
[----:B------:R-:W2:Y:S01]  /*0030*/  S2UR UR5, SR_CgaCtaId ;  /* 0x00000000000579c3 */ /* 0x000ea20000008800 */
[----:B------:R-:W3:Y:S01]  /*0040*/  LDCU UR6, c[0x0][0x398] ;  /* 0x00007300ff0677ac */ /* 0x000ee20008000800 */
[----:B0-----:R-:W-:-:S13]  /*0050*/  ISETP.GT.U32.AND P0, PT, R5, 0x2f, PT ;  /* 0x0000002f0500780c */ /* 0x001fda0003f04070 */
[----:B------:R-:W0:Y:S01]  /*0060*/  @!P0 S2R R7, SR_CTAID.Y ;  /* 0x0000000000078919 */ /* 0x000e220000002600 */
[----:B------:R-:W0:Y:S08]  /*0070*/  @!P0 LDC R0, c[0x0][0x388] ;  /* 0x0000e200ff008b82 */ /* 0x000e300000000800 */
[----:B------:R-:W4:Y:S01]  /*0080*/  @!P0 LDC.64 R2, c[0x0][0x380] ;  /* 0x0000e000ff028b82 */ /* 0x000f220000000a00 */
[----:B0-----:R-:W-:-:S04]  /*0090*/  @!P0 IMAD R7, R7, R0, RZ ;  /* 0x0000000007078224 */ /* 0x001fc800078e02ff */
[----:B----4-:R-:W-:-:S04]  /*00a0*/  @!P0 IMAD.WIDE.U32 R2, R7, 0xc0, R2 ;  /* 0x000000c007028825 */ /* 0x010fc800078e0002 */
[----:B------:R-:W-:-:S06]  /*00b0*/  @!P0 IMAD.WIDE.U32 R2, R5, 0x4, R2 ;  /* 0x0000000405028825 */ /* 0x000fcc00078e0002 */
[----:B-1----:R-:W4:Y:S01]  /*00c0*/  @!P0 LDG.E R3, desc[UR12][R2.64] ;  /* 0x0000000c02038981 */ /* 0x002f22000c1e1900 */
[----:B------:R-:W-:Y:S01]  /*00d0*/  UMOV UR4, 0x400 ;  /* 0x0000040000047882 */ /* 0x000fe20000000000 */
[C---:B---3--:R-:W-:Y:S01]  /*00e0*/  ISETP.GE.U32.AND P1, PT, R5.reuse, UR6, PT ;  /* 0x0000000605007c0c */ /* 0x048fe2000bf26070 */
[----:B--2---:R-:W-:Y:S01]  /*00f0*/  ULEA UR4, UR5, UR4, 0x18 ;  /* 0x0000000405047291 */ /* 0x004fe2000f8ec0ff */
[----:B------:R-:W-:Y:S01]  /*0100*/  IMAD.SHL.U32 R4, R5, 0x4, RZ ;  /* 0x0000000405047824 */ /* 0x000fe200078e00ff */
[----:B------:R-:W-:Y:S01]  /*0110*/  BSSY.RECONVERGENT B0, `(.L_x_61) ;  /* 0x000000d000007945 */ /* 0x000fe20003800200 */
[----:B------:R-:W-:-:S06]  /*0120*/  IMAD.MOV.U32 R7, RZ, RZ, RZ ;  /* 0x000000ffff077224 */ /* 0x000fcc00078e00ff */
[----:B----4-:R0:W-:Y:S01]  /*0130*/  @!P0 STS [R4+UR4], R3 ;  /* 0x0000000304008988 */ /* 0x0101e20008000804 */
[----:B------:R-:W-:Y:S06]  /*0140*/  BAR.SYNC.DEFER_BLOCKING 0x0 ;  /* 0x0000000000007b1d */ /* 0x000fec0000010000 */
[----:B------:R-:W-:Y:S05]  /*0150*/  @P1 BRA `(.L_x_62) ;  /* 0x0000000000201947 */ /* 0x000fea0003800000 */
[----:B------:R-:W1:Y:S01]  /*0160*/  LDS R0, [UR4+0x4] ;  /* 0x00000404ff007984 */ /* 0x000e620008000800 */
[----:B0-----:R-:W0:Y:S01]  /*0170*/  LDC.64 R2, c[0x0][0x390] ;  /* 0x0000e400ff027b82 */ /* 0x001e220000000a00 */
[----:B-1----:R-:W-:-:S04]  /*0180*/  IMAD.IADD R7, R0, 0x1, R5 ;  /* 0x0000000100077824 */ /* 0x002fc800078e0205 */
[----:B0-----:R-:W-:Y:S02]  /*0190*/  IMAD.WIDE.U32 R2, R7, 0x4, R2 ;  /* 0x0000000407027825 */ /* 0x001fe400078e0002 */
[----:B------:R-:W0:Y:S04]  /*01a0*/  LDS R7, [UR4+0x2c] ;  /* 0x00002c04ff077984 */ /* 0x000e280008000800 */
[----:B------:R-:W0:Y:S02]  /*01b0*/  LDG.E R2, desc[UR12][R2.64] ;  /* 0x0000000c02027981 */ /* 0x000e24000c1e1900 */
[----:B0-----:R-:W-:-:S04]  /*01c0*/  SHF.R.S32.HI R7, RZ, R7, R2 ;  /* 0x00000007ff077219 */ /* 0x001fc80000011402 */
[----:B------:R-:W-:-:S07]  /*01d0*/  I2FP.F32.S32 R7, R7 ;  /* 0x0000000700077245 */ /* 0x000fce0000201400 */
.L_x_62:
[----:B------:R-:W-:Y:S05]  /*01e0*/  BSYNC.RECONVERGENT B0 ;  /* 0x0000000000007941 */ /* 0x000fea0003800200 */
.L_x_61:
[----:B------:R-:W-:Y:S01]  /*01f0*/  STS [R4+UR4+0xc0], R7 ;  /* 0x0000c00704007988 */ /* 0x000fe20008000804 */
[C---:B------:R-:W-:Y:S01]  /*0200*/  ISETP.GT.U32.AND P0, PT, R5.reuse, 0xff, PT ;  /* 0x000000ff0500780c */ /* 0x040fe20003f04070 */
[----:B------:R-:W1:Y:S01]  /*0210*/  LDCU UR6, c[0x0][0x39c] ;  /* 0x00007380ff0677ac */ /* 0x000e620008000800 */
[----:B------:R-:W-:Y:S01]  /*0220*/  ISETP.GT.U32.AND P1, PT, R5, 0x7f, PT ;  /* 0x0000007f0500780c */ /* 0x000fe20003f24070 */
[----:B------:R-:W-:Y:S01]  /*0230*/  STS [R4+UR4+0x8c0], R7 ;  /* 0x0008c00704007988 */ /* 0x000fe20008000804 */
[----:B------:R-:W-:Y:S01]  /*0240*/  VIADD R2, R4, UR4 ;  /* 0x0000000404027c36 */ /* 0x000fe20008000000 */
[----:B------:R-:W-:Y:S01]  /*0250*/  UMOV UR5, UR4 ;  /* 0x0000000400057c82 */ /* 0x000fe20008000000 */
[----:B------:R-:W-:Y:S01]  /*0260*/  BAR.SYNC.DEFER_BLOCKING 0x0 ;  /* 0x0000000000007b1d */ /* 0x000fe20000010000 */
[----:B-1----:R-:W-:-:S05]  /*0270*/  UISETP.GE.AND UP0, UPT, UR6, 0x1, UPT ;  /* 0x000000010600788c */ /* 0x002fca000bf06270 */
[----:B------:R-:W0:Y:S02]  /*0280*/  LDS R0, [R4+UR4+0xc0] ;  /* 0x0000c00404007984 */ /* 0x000e240008000800 */
[----:B0-----:R-:W-:-:S05]  /*0290*/  FMUL R3, R0, R0 ;  /* 0x0000000000037220 */ /* 0x001fca0000400000 */
[----:B------:R-:W-:Y:S01]  /*02a0*/  STS [R4+UR4+0x20c0], R3 ;  /* 0x0020c00304007988 */ /* 0x000fe20008000804 */
[----:B------:R-:W-:Y:S06]  /*02b0*/  BAR.SYNC.DEFER_BLOCKING 0x0 ;  /* 0x0000000000007b1d */ /* 0x000fec0000010000 */
[----:B------:R-:W-:Y:S04]  /*02c0*/  @!P0 LDS R0, [R4+UR4+0x24c0] ;  /* 0x0024c00404008984 */ /* 0x000fe80008000800 */
[----:B------:R-:W0:Y:S02]  /*02d0*/  @!P0 LDS R9, [R4+UR4+0x20c0] ;  /* 0x0020c00404098984 */ /* 0x000e240008000800 */
[----:B0-----:R-:W-:-:S05]  /*02e0*/  @!P0 FADD R9, R0, R9 ;  /* 0x0000000900098221 */ /* 0x001fca0000000000 */
[----:B------:R-:W-:Y:S01]  /*02f0*/  @!P0 STS [R4+UR4+0x20c0], R9 ;  /* 0x0020c00904008988 */ /* 0x000fe20008000804 */
[----:B------:R-:W-:Y:S01]  /*0300*/  BAR.SYNC.DEFER_BLOCKING 0x0 ;  /* 0x0000000000007b1d */ /* 0x000fe20000010000 */
[----:B------:R-:W-:-:S05]  /*0310*/  ISETP.GT.U32.AND P0, PT, R5, 0x3f, PT ;  /* 0x0000003f0500780c */ /* 0x000fca0003f04070 */
        /* <DEDUP_REMOVED lines=11> */
[----:B------:R-:W-:-:S05]  /*03d0*/  ISETP.NE.AND P0, PT, R5, RZ, PT ;  /* 0x000000ff0500720c */ /* 0x000fca0003f05270 */
[----:B------:R-:W-:Y:S04]  /*03e0*/  @!P1 LDS R0, [R4+UR4+0x2140] ;  /* 0x0021400404009984 */ /* 0x000fe80008000800 */
[----:B------:R-:W0:Y:S02]  /*03f0*/  @!P1 LDS R9, [R4+UR4+0x20c0] ;  /* 0x0020c00404099984 */ /* 0x000e240008000800 */
[----:B0-----:R-:W-:-:S05]  /*0400*/  @!P1 FADD R9, R0, R9 ;  /* 0x0000000900099221 */ /* 0x001fca0000000000 */
[----:B------:R-:W-:Y:S01]  /*0410*/  @!P1 STS [R4+UR4+0x20c0], R9 ;  /* 0x0020c00904009988 */ /* 0x000fe20008000804 */
[----:B------:R-:W-:Y:S06]  /*0420*/  BAR.SYNC.DEFER_BLOCKING 0x0 ;  /* 0x0000000000007b1d */ /* 0x000fec0000010000 */
[----:B------:R-:W-:Y:S04]  /*0430*/  @!P1 LDS R0, [R4+UR4+0x2100] ;  /* 0x0021000404009984 */ /* 0x000fe80008000800 */
[----:B------:R-:W0:Y:S02]  /*0440*/  @!P1 LDS R7, [R4+UR4+0x20c0] ;  /* 0x0020c00404079984 */ /* 0x000e240008000800 */
[----:B0-----:R-:W-:-:S05]  /*0450*/  @!P1 FADD R7, R0, R7 ;  /* 0x0000000700079221 */ /* 0x001fca0000000000 */
[----:B------:R-:W-:Y:S04]  /*0460*/  @!P1 STS [R4+UR4+0x20c0], R7 ;  /* 0x0020c00704009988 */ /* 0x000fe80008000804 */
[----:B------:R-:W-:Y:S04]  /*0470*/  LDS R0, [R4+UR4+0x20e0] ;  /* 0x0020e00404007984 */ /* 0x000fe80008000800 */
[----:B------:R-:W0:Y:S02]  /*0480*/  LDS R3, [R4+UR4+0x20c0] ;  /* 0x0020c00404037984 */ /* 0x000e240008000800 */
[----:B0-----:R-:W-:-:S05]  /*0490*/  FADD R3, R0, R3 ;  /* 0x0000000300037221 */ /* 0x001fca0000000000 */
[----:B------:R-:W-:Y:S04]  /*04a0*/  STS [R4+UR4+0x20c0], R3 ;  /* 0x0020c00304007988 */ /* 0x000fe80008000804 */
        /* <DEDUP_REMOVED lines=11> */
[----:B------:R-:W-:Y:S01]  /*0560*/  STS [R4+UR4+0x20c0], R7 ;  /* 0x0020c00704007988 */ /* 0x000fe20008000804 */
[----:B------:R-:W-:Y:S06]  /*0570*/  BAR.SYNC.DEFER_BLOCKING 0x0 ;  /* 0x0000000000007b1d */ /* 0x000fec0000010000 */
[----:B------:R-:W0:Y:S04]  /*0580*/  @!P0 LDS R0, [UR4+0x20c0] ;  /* 0x0020c004ff008984 */ /* 0x000e280008000800 */
[----:B0-----:R-:W-:Y:S04]  /*0590*/  @!P0 STS [UR4+0x31c4], R0 ;  /* 0x0031c400ff008988 */ /* 0x001fe80008000804 */
[----:B------:R-:W0:Y:S04]  /*05a0*/  @!P0 LDS R3, [UR4+0x31c4] ;  /* 0x0031c404ff038984 */ /* 0x000e280008000800 */
[----:B0-----:R0:W-:Y:S01]  /*05b0*/  @!P0 STS [UR4+0x31c0], R3 ;  /* 0x0031c003ff008988 */ /* 0x0011e20008000804 */
[----:B------:R-:W-:Y:S06]  /*05c0*/  BAR.SYNC.DEFER_BLOCKING 0x0 ;  /* 0x0000000000007b1d */ /* 0x000fec0000010000 */
[----:B------:R-:W-:Y:S05]  /*05d0*/  BRA.U !UP0, `(.L_x_63) ;  /* 0x0000000d08947547 */ /* 0x000fea000b800000 */
[----:B------:R-:W-:Y:S01]  /*05e0*/  VIADD R2, R2, 0x10c0 ;  /* 0x000010c002027836 */ /* 0x000fe20000000000 */
[----:B------:R-:W-:Y:S01]  /*05f0*/  IADD3 R6, PT, PT, -R4, 0x28bc, RZ ;  /* 0x000028bc04067810 */ /* 0x000fe20007ffe1ff */
[----:B------:R-:W-:Y:S01]  /*0600*/  IMAD.MOV.U32 R7, RZ, RZ, R5 ;  /* 0x000000ffff077224 */ /* 0x000fe200078e0005 */
[----:B------:R-:W1:Y:S01]  /*0610*/  LDCU UR10, c[0x0][0x398] ;  /* 0x00007300ff0a77ac */ /* 0x000e620008000800 */
[----:B------:R-:W2:Y:S01]  /*0620*/  LDCU UR11, c[0x0][0x398] ;  /* 0x00007300ff0b77ac */ /* 0x000ea20008000800 */
[----:B------:R-:W-:Y:S01]  /*0630*/  UIADD3 UR6, UPT, UPT, -UR6, URZ, URZ ;  /* 0x000000ff06067290 */ /* 0x000fe2000fffe1ff */
[----:B------:R-:W-:-:S11]  /*0640*/  UMOV UR9, 0x1 ;  /* 0x0000000100097882 */ /* 0x000fd60000000000 */
.L_x_67:
[----:B0-----:R-:W0:Y:S01]  /*0650*/  LDS R3, [R4+UR5+0xc4] ;  /* 0x0000c40504037984 */ /* 0x001e220008000800 */
[----:B------:R-:W-:Y:S01]  /*0660*/  VIADD R7, R7, 0x1 ;  /* 0x0000000107077836 */ /* 0x000fe20000000000 */
[----:B------:R-:W-:Y:S01]  /*0670*/  ISETP.GT.U32.AND P1, PT, R5, 0x7f, PT ;  /* 0x0000007f0500780c */ /* 0x000fe20003f24070 */
[----:B------:R-:W3:Y:S01]  /*0680*/  S2UR UR8, SR_CgaCtaId ;  /* 0x00000000000879c3 */ /* 0x000ee20000008800 */
[----:B------:R-:W4:Y:S01]  /*0690*/  LDS R9, [R4+UR4+0x8c0] ;  /* 0x0008c00404097984 */ /* 0x000f220008000800 */
[----:B------:R-:W-:Y:S01]  /*06a0*/  UMOV UR7, 0x400 ;  /* 0x0000040000077882 */ /* 0x000fe20000000000 */
[----:B--2---:R-:W-:Y:S01]  /*06b0*/  ISETP.GE.U32.AND P0, PT, R7, UR11, PT ;  /* 0x0000000b07007c0c */ /* 0x004fe2000bf06070 */
[----:B------:R-:W-:-:S03]  /*06c0*/  UIADD3 UR6, UPT, UPT, UR6, 0x1, URZ ;  /* 0x0000000106067890 */ /* 0x000fc6000fffe0ff */
[----:B------:R-:W-:Y:S01]  /*06d0*/  FSEL R0, RZ, 1, P0 ;  /* 0x3f800000ff007808 */ /* 0x000fe20000000000 */
[----:B------:R-:W-:Y:S01]  /*06e0*/  UISETP.NE.AND UP0, UPT, UR6, URZ, UPT ;  /* 0x000000ff0600728c */ /* 0x000fe2000bf05270 */
[----:B------:R-:W-:Y:S01]  /*06f0*/  ISETP.GT.U32.AND P0, PT, R5, 0xff, PT ;  /* 0x000000ff0500780c */ /* 0x000fe20003f04070 */
[----:B---3--:R-:W-:Y:S02]  /*0700*/  ULEA UR7, UR8, UR7, 0x18 ;  /* 0x0000000708077291 */ /* 0x008fe4000f8ec0ff */
[----:B0-----:R-:W-:-:S04]  /*0710*/  FMUL R0, R0, R3 ;  /* 0x0000000300007220 */ /* 0x001fc80000400000 */
[----:B----4-:R-:W-:-:S05]  /*0720*/  FMUL R9, R0, R9 ;  /* 0x0000000900097220 */ /* 0x010fca0000400000 */
        /* <DEDUP_REMOVED lines=28> */
[----:B------:R-:W-:-:S03]  /*08f0*/  ISETP.NE.AND P1, PT, R5, 0x20, PT ;  /* 0x000000200500780c */ /* 0x000fc60003f25270 */
        /* <DEDUP_REMOVED lines=17> */
[----:B------:R-:W0:Y:S04]  /*0a10*/  LDS R0, [UR7+0x20c0] ;  /* 0x0020c007ff007984 */ /* 0x000e280008000800 */
[----:B------:R-:W-:Y:S04]  /*0a20*/  LDS R3, [UR7+0x31c4] ;  /* 0x0031c407ff037984 */ /* 0x000fe80008000800 */
[----:B------:R-:W2:Y:S01]  /*0a30*/  LDS R8, [UR7+0x31c0] ;  /* 0x0031c007ff087984 */ /* 0x000ea20008000800 */
[----:B0-----:R-:W-:Y:S01]  /*0a40*/  FADD R0, R0, R0 ;  /* 0x0000000000007221 */ /* 0x001fe20000000000 */
[----:B--2---:R-:W-:-:S04]  /*0a50*/  FADD R3, R3, R8 ;  /* 0x0000000803037221 */ /* 0x004fc80000000000 */
[----:B------:R-:W0:Y:S08]  /*0a60*/  MUFU.RCP R8, R3 ;  /* 0x0000000300087308 */ /* 0x000e300000001000 */
[----:B------:R-:W2:Y:S01]  /*0a70*/  FCHK P0, R0, R3 ;  /* 0x0000000300007302 */ /* 0x000ea20000000000 */
[----:B0-----:R-:W-:-:S04]  /*0a80*/  FFMA R9, -R3, R8, 1 ;  /* 0x3f80000003097423 */ /* 0x001fc80000000108 */
[----:B------:R-:W-:-:S04]  /*0a90*/  FFMA R9, R8, R9, R8 ;  /* 0x0000000908097223 */ /* 0x000fc80000000008 */
[----:B------:R-:W-:-:S04]  /*0aa0*/  FFMA R8, R0, R9, RZ ;  /* 0x0000000900087223 */ /* 0x000fc800000000ff */
[----:B------:R-:W-:-:S04]  /*0ab0*/  FFMA R10, -R3, R8, R0 ;  /* 0x00000008030a7223 */ /* 0x000fc80000000100 */
[----:B------:R-:W-:Y:S01]  /*0ac0*/  FFMA R9, R9, R10, R8 ;  /* 0x0000000a09097223 */ /* 0x000fe20000000008 */
[----:B------:R-:W-:Y:S01]  /*0ad0*/  VIADD R8, R4, UR5 ;  /* 0x0000000504087c36 */ /* 0x000fe20008000000 */
[----:B--2---:R-:W-:Y:S06]  /*0ae0*/  @!P0 BRA `(.L_x_64) ;  /* 0x00000000000c8947 */ /* 0x004fec0003800000 */
[----:B------:R-:W-:-:S07]  /*0af0*/  MOV R10, 0xb10 ;  /* 0x00000b10000a7802 */ /* 0x000fce0000000f00 */
[----:B-1----:R-:W-:Y:S05]  /*0b00*/  CALL.REL.NOINC `($__internal_0_$__cuda_sm3x_div_rn_noftz_f32_slowpath) ;  /* 0x00000010002c7944 */ /* 0x002fea0003c00000 */
[----:B------:R-:W-:-:S07]  /*0b10*/  IMAD.MOV.U32 R9, RZ, RZ, R0 ;  /* 0x000000ffff097224 */ /* 0x000fce00078e0000 */
.L_x_64:
[----:B------:R-:W-:Y:S06]  /*0b20*/  BAR.SYNC.DEFER_BLOCKING 0x0 ;  /* 0x0000000000007b1d */ /* 0x000fec0000010000 */
[----:B------:R-:W-:Y:S01]  /*0b30*/  BSSY.RECONVERGENT B0, `(.L_x_65) ;  /* 0x000000f000007945 */ /* 0x000fe20003800200 */
[----:B------:R-:W-:Y:S04]  /*0b40*/  @!P1 STS [UR5+0x2940], R9 ;  /* 0x00294009ff009988 */ /* 0x000fe80008000805 */
[----:B------:R-:W0:Y:S04]  /*0b50*/  @!P1 LDS R0, [UR5+0x2940] ;  /* 0x00294005ff009984 */ /* 0x000e280008000800 */
[----:B0-----:R0:W-:Y:S01]  /*0b60*/  @!P1 STS [UR5+0x28c0], R0 ;  /* 0x0028c000ff009988 */ /* 0x0011e20008000805 */
[----:B------:R-:W-:Y:S05]  /*0b70*/  @!P1 BRA `(.L_x_66) ;  /* 0x0000000000289947 */ /* 0x000fea0003800000 */
[----:B------:R-:W-:-:S13]  /*0b80*/  ISETP.GT.U32.AND P0, PT, R5, 0x1f, PT ;  /* 0x0000001f0500780c */ /* 0x000fda0003f04070 */
[----:B------:R-:W-:Y:S05]  /*0b90*/  @P0 BRA `(.L_x_66) ;  /* 0x0000000000200947 */ /* 0x000fea0003800000 */
[----:B------:R-:W2:Y:S01]  /*0ba0*/  LDS R10, [R6+UR5] ;  /* 0x00000005060a7984 */ /* 0x000ea20008000800 */
[----:B------:R-:W-:-:S03]  /*0bb0*/  UIADD3 UR7, UPT, UPT, UR9, -0x1, URZ ;  /* 0xffffffff09077890 */ /* 0x000fc6000fffe0ff */
[----:B------:R-:W3:Y:S03]  /*0bc0*/  LDS R11, [R4+UR4+0x28c0] ;  /* 0x0028c004040b7984 */ /* 0x000ee60008000800 */
[----:B------:R-:W-:-:S04]  /*0bd0*/  ISETP.GE.U32.AND P0, PT, R5, UR7, PT ;  /* 0x0000000705007c0c */ /* 0x000fc8000bf06070 */
[----:B0-----:R-:W-:Y:S01]  /*0be0*/  FSEL R0, RZ, 1, P0 ;  /* 0x3f800000ff007808 */ /* 0x001fe20000000000 */
[----:B--2---:R-:W-:-:S04]  /*0bf0*/  FMUL.RZ R3, R10, R9 ;  /* 0x000000090a037220 */ /* 0x004fc8000040c000 */
[----:B---3--:R-:W-:-:S05]  /*0c00*/  FFMA R3, R0, -R3, R11 ;  /* 0x8000000300037223 */ /* 0x008fca000000000b */
[----:B------:R2:W-:Y:S02]  /*0c10*/  STS [R4+UR4+0x28c0], R3 ;  /* 0x0028c00304007988 */ /* 0x0005e40008000804 */
.L_x_66:
[----:B-1----:R-:W-:Y:S05]  /*0c20*/  BSYNC.RECONVERGENT B0 ;  /* 0x0000000000007941 */ /* 0x002fea0003800200 */
.L_x_65:
[----:B------:R-:W-:Y:S01]  /*0c30*/  UIADD3 UR10, UPT, UPT, UR10, -0x1, URZ ;  /* 0xffffffff0a0a7890 */ /* 0x000fe2000fffe0ff */
[C---:B------:R-:W-:Y:S01]  /*0c40*/  ISETP.GT.U32.AND P2, PT, R5.reuse, 0x3f, PT ;  /* 0x0000003f0500780c */ /* 0x040fe20003f44070 */
[----:B------:R-:W-:Y:S01]  /*0c50*/  UIADD3 UR9, UPT, UPT, UR9, 0x1, URZ ;  /* 0x0000000109097890 */ /* 0x000fe2000fffe0ff */
[C---:B------:R-:W-:Y:S01]  /*0c60*/  ISETP.GT.U32.AND P3, PT, R5.reuse, 0x1f, PT ;  /* 0x0000001f0500780c */ /* 0x040fe20003f64070 */
[----:B------:R-:W-:Y:S01]  /*0c70*/  UIADD3 UR5, UPT, UPT, UR5, 0x4, URZ ;  /* 0x0000000405057890 */ /* 0x000fe2000fffe0ff */
[C---:B------:R-:W-:Y:S02]  /*0c80*/  ISETP.NE.AND P4, PT, R5.reuse, RZ, PT ;  /* 0x000000ff0500720c */ /* 0x040fe40003f85270 */
[C---:B------:R-:W-:Y:S02]  /*0c90*/  ISETP.GE.U32.AND P0, PT, R5.reuse, UR10, PT ;  /* 0x0000000a05007c0c */ /* 0x040fe4000bf06070 */
[----:B------:R-:W-:-:S11]  /*0ca0*/  ISETP.GE.U32.AND P1, PT, R5, UR10, PT ;  /* 0x0000000a05007c0c */ /* 0x000fd6000bf26070 */
[----:B0-----:R-:W-:Y:S04]  /*0cb0*/  @!P0 LDS R0, [R8+0xc4] ;  /* 0x0000c40008008984 */ /* 0x001fe80000000800 */
[----:B--2---:R-:W0:Y:S02]  /*0cc0*/  @!P0 LDS R3, [R4+UR4+0x8c0] ;  /* 0x0008c00404038984 */ /* 0x004e240008000800 */
[----:B0-----:R-:W-:-:S05]  /*0cd0*/  @!P0 FFMA R3, R3, -R9, R0 ;  /* 0x8000000903038223 */ /* 0x001fca0000000000 */
[----:B------:R-:W-:Y:S04]  /*0ce0*/  @!P0 STS [R8+0xc4], R3 ;  /* 0x0000c40308008388 */ /* 0x000fe80000000800 */
[----:B------:R-:W0:Y:S02]  /*0cf0*/  @!P0 LDS R11, [R4+UR4+0x8c0] ;  /* 0x0008c004040b8984 */ /* 0x000e240008000800 */
[----:B0-----:R-:W-:Y:S01]  /*0d00*/  @!P0 FFMA R11, R0, -R9, R11 ;  /* 0x80000009000b8223 */ /* 0x001fe2000000000b */
[----:B------:R-:W-:Y:S02]  /*0d10*/  FSEL R0, RZ, 1, P1 ;  /* 0x3f800000ff007808 */ /* 0x000fe40000800000 */
[C---:B------:R-:W-:Y:S02]  /*0d20*/  ISETP.GT.U32.AND P1, PT, R5.reuse, 0x7f, PT ;  /* 0x0000007f0500780c */ /* 0x040fe40003f24070 */
[----:B------:R-:W-:Y:S01]  /*0d30*/  @!P0 STS [R4+UR4+0x8c0], R11 ;  /* 0x0008c00b04008988 */ /* 0x000fe20008000804 */
[----:B------:R-:W-:Y:S01]  /*0d40*/  BAR.SYNC.DEFER_BLOCKING 0x0 ;  /* 0x0000000000007b1d */ /* 0x000fe20000010000 */
[----:B------:R-:W-:-:S05]  /*0d50*/  ISETP.GT.U32.AND P0, PT, R5, 0xff, PT ;  /* 0x000000ff0500780c */ /* 0x000fca0003f04070 */
[----:B------:R-:W0:Y:S02]  /*0d60*/  LDS R9, [R8+0xc4] ;  /* 0x0000c40008097984 */ /* 0x000e240000000800 */
[----:B0-----:R-:W-:-:S04]  /*0d70*/  FMUL R9, R9, R9 ;  /* 0x0000000909097220 */ /* 0x001fc80000400000 */
[----:B------:R-:W-:-:S05]  /*0d80*/  FMUL R9, R0, R9 ;  /* 0x0000000900097220 */ /* 0x000fca0000400000 */
[----:B------:R-:W-:Y:S01]  /*0d90*/  STS [R4+UR4+0x20c0], R9 ;  /* 0x0020c00904007988 */ /* 0x000fe20008000804 */
[----:B------:R-:W-:Y:S06]  /*0da0*/  BAR.SYNC.DEFER_BLOCKING 0x0 ;  /* 0x0000000000007b1d */ /* 0x000fec0000010000 */
[----:B------:R-:W-:Y:S04]  /*0db0*/  @!P0 LDS R3, [R4+UR4+0x24c0] ;  /* 0x0024c00404038984 */ /* 0x000fe80008000800 */
[----:B------:R-:W0:Y:S02]  /*0dc0*/  @!P0 LDS R10, [R4+UR4+0x20c0] ;  /* 0x0020c004040a8984 */ /* 0x000e240008000800 */
[----:B0-----:R-:W-:Y:S01]  /*0dd0*/  @!P0 FADD R3, R3, R10 ;  /* 0x0000000a03038221 */ /* 0x001fe20000000000 */
[----:B------:R-:W-:-:S04]  /*0de0*/  @!P4 MOV R10, 0x400 ;  /* 0x00000400000ac802 */ /* 0x000fc80000000f00 */
        /* <DEDUP_REMOVED lines=20> */
[----:B------:R0:W-:Y:S04]  /*0f30*/  @!P3 STS [R4+UR4+0x20c0], R11 ;  /* 0x0020c00b0400b988 */ /* 0x0001e80008000804 */
[----:B------:R-:W-:Y:S04]  /*0f40*/  LDS R8, [R4+UR4+0x20e0] ;  /* 0x0020e00404087984 */ /* 0x000fe80008000800 */
[----:B------:R-:W1:Y:S01]  /*0f50*/  LDS R9, [R4+UR4+0x20c0] ;  /* 0x0020c00404097984 */ /* 0x000e620008000800 */
[----:B0-----:R-:W0:Y:S02]  /*0f60*/  @!P4 S2R R11, SR_CgaCtaId ;  /* 0x00000000000bc919 */ /* 0x001e240000008800 */
[----:B0-----:R-:W-:Y:S01]  /*0f70*/  @!P4 LEA R10, R11, R10, 0x18 ;  /* 0x0000000a0b0ac211 */ /* 0x001fe200078ec0ff */
[----:B-1----:R-:W-:-:S05]  /*0f80*/  FADD R9, R8, R9 ;  /* 0x0000000908097221 */ /* 0x002fca0000000000 */
        /* <DEDUP_REMOVED lines=14> */
[----:B------:R-:W0:Y:S04]  /*1070*/  @!P4 LDS R3, [R10+0x20c0] ;  /* 0x0020c0000a03c984 */ /* 0x000e280000000800 */
[----:B0-----:R-:W-:Y:S01]  /*1080*/  @!P4 STS [R10+0x31c0], R3 ;  /* 0x0031c0030a00c388 */ /* 0x001fe20000000800 */
[----:B------:R-:W-:Y:S06]  /*1090*/  BAR.SYNC.DEFER_BLOCKING 0x0 ;  /* 0x0000000000007b1d */ /* 0x000fec0000010000 */
[----:B------:R-:W0:Y:S02]  /*10a0*/  LDS R8, [R4+UR4+0x8c0] ;  /* 0x0008c00404087984 */ /* 0x000e240008000800 */
[----:B0-----:R-:W-:Y:S01]  /*10b0*/  FMUL R11, R8, R8 ;  /* 0x00000008080b7220 */ /* 0x001fe20000400000 */
[----:B------:R-:W-:-:S03]  /*10c0*/  @!P4 MOV R8, 0x400 ;  /* 0x000004000008c802 */ /* 0x000fc60000000f00 */
[----:B------:R-:W-:-:S05]  /*10d0*/  FMUL R11, R0, R11 ;  /* 0x0000000b000b7220 */ /* 0x000fca0000400000 */
[----:B------:R-:W-:Y:S01]  /*10e0*/  STS [R4+UR4+0x20c0], R11 ;  /* 0x0020c00b04007988 */ /* 0x000fe20008000804 */
        /* <DEDUP_REMOVED lines=28> */
[----:B------:R0:W-:Y:S04]  /*12b0*/  STS [R4+UR4+0x20c0], R11 ;  /* 0x0020c00b04007988 */ /* 0x0001e80008000804 */
        /* <DEDUP_REMOVED lines=18> */
[----:B------:R-:W0:Y:S04]  /*13e0*/  @!P3 LDS R9, [R4+UR4+0x28c0] ;  /* 0x0028c0040409b984 */ /* 0x000e280008000800 */
[----:B0-----:R0:W-:Y:S02]  /*13f0*/  @!P3 STS [R2], R9 ;  /* 0x000000090200b388 */ /* 0x0011e40000000800 */
[----:B0-----:R-:W-:Y:S01]  /*1400*/  VIADD R2, R2, 0x80 ;  /* 0x0000008002027836 */ /* 0x001fe20000000000 */
[----:B------:R-:W-:Y:S06]  /*1410*/  BAR.SYNC.DEFER_BLOCKING 0x0 ;  /* 0x0000000000007b1d */ /* 0x000fec0000010000 */
[----:B------:R-:W-:Y:S05]  /*1420*/  BRA.U UP0, `(.L_x_67) ;  /* 0xfffffff100887547 */ /* 0x000fea000b83ffff */
.L_x_63:
[----:B------:R-:W1:Y:S01]  /*1430*/  LDCU UR7, c[0x0][0x39c] ;  /* 0x00007380ff0777ac */ /* 0x000e620008000800 */
[----:B------:R-:W-:-:S04]  /*1440*/  SHF.R.U32.HI R0, RZ, 0x5, R5 ;  /* 0x00000005ff007819 */ /* 0x000fc80000011605 */
[----:B-1----:R-:W-:-:S13]  /*1450*/  ISETP.GE.AND P0, PT, R0, UR7, PT ;  /* 0x0000000700007c0c */ /* 0x002fda000bf06270 */
[----:B------:R-:W-:Y:S05]  /*1460*/  @P0 EXIT ;  /* 0x000000000000094d */ /* 0x000fea0003800000 */
[----:B------:R-:W1:Y:S01]  /*1470*/  S2UR UR6, SR_CgaCtaId ;  /* 0x00000000000679c3 */ /* 0x000e620000008800 */
[----:B------:R-:W-:Y:S01]  /*1480*/  UMOV UR5, 0x400 ;  /* 0x0000040000057882 */ /* 0x000fe20000000000 */
[----:B------:R-:W-:Y:S01]  /*1490*/  LOP3.LUT R7, R4, 0x7c, RZ, 0xc0, !PT ;  /* 0x0000007c04077812 */ /* 0x000fe200078ec0ff */
[C---:B------:R-:W-:Y:S01]  /*14a0*/  IMAD.SHL.U32 R9, R0.reuse, 0x80, RZ ;  /* 0x0000008000097824 */ /* 0x040fe200078e00ff */
[----:B------:R-:W-:Y:S01]  /*14b0*/  LOP3.LUT R5, R5, 0x1f, RZ, 0xc0, !PT ;  /* 0x0000001f05057812 */ /* 0x000fe200078ec0ff */
[----:B------:R-:W2:Y:S02]  /*14c0*/  LDCU UR7, c[0x0][0x39c] ;  /* 0x00007380ff0777ac */ /* 0x000ea40008000800 */
[----:B------:R-:W-:Y:S01]  /*14d0*/  IMAD R6, R0, 0x84, -R7 ;  /* 0x0000008400067824 */ /* 0x000fe200078e0a07 */
[----:B------:R-:W3:Y:S01]  /*14e0*/  LDC R11, c[0x0][0x388] ;  /* 0x0000e200ff0b7b82 */ /* 0x000ee20000000800 */
[----:B------:R-:W-:-:S07]  /*14f0*/  LOP3.LUT R9, R9, 0x7c, R4, 0xf8, !PT ;  /* 0x0000007c09097812 */ /* 0x000fce00078ef804 */
[----:B0-----:R-:W0:Y:S01]  /*1500*/  LDC.64 R2, c[0x0][0x380] ;  /* 0x0000e000ff027b82 */ /* 0x001e220000000a00 */
[----:B-1----:R-:W-:-:S07]  /*1510*/  ULEA UR5, UR6, UR5, 0x18 ;  /* 0x0000000506057291 */ /* 0x002fce000f8ec0ff */
[----:B------:R-:W3:Y:S01]  /*1520*/  S2UR UR6, SR_CTAID.Y ;  /* 0x00000000000679c3 */ /* 0x000ee20000002600 */
[----:B------:R-:W-:Y:S01]  /*1530*/  IMAD.U32 R8, RZ, RZ, UR5 ;  /* 0x00000005ff087e24 */ /* 0x000fe2000f8e00ff */
[----:B------:R-:W1:Y:S04]  /*1540*/  LDS R10, [UR5+0x2c] ;  /* 0x00002c05ff0a7984 */ /* 0x000e680008000800 */
[--C-:B------:R-:W-:Y:S02]  /*1550*/  IADD3 R6, PT, PT, R6, 0x10c0, R8.reuse ;  /* 0x000010c006067810 */ /* 0x100fe40007ffe008 */
[----:B------:R-:W-:Y:S02]  /*1560*/  IADD3 R8, PT, PT, R9, 0x10c0, R8 ;  /* 0x000010c009087810 */ /* 0x000fe40007ffe008 */
[----:B------:R-:W-:Y:S01]  /*1570*/  LOP3.LUT R9, R4, 0xf80, RZ, 0xc0, !PT ;  /* 0x00000f8004097812 */ /* 0x000fe200078ec0ff */
[----:B---3--:R-:W-:Y:S01]  /*1580*/  IMAD R11, R11, UR6, R0 ;  /* 0x000000060b0b7c24 */ /* 0x008fe2000f8e0200 */
[----:B012---:R-:W-:-:S07]  /*1590*/  VIMNMX R10, PT, PT, R10, 0x2, PT ;  /* 0x000000020a0a7848 */ /* 0x007fce0003fe0100 */
.L_x_70:
[----:B0-----:R-:W0:Y:S01]  /*15a0*/  LDS R12, [R8] ;  /* 0x00000000080c7984 */ /* 0x001e220000000800 */
[----:B--2---:R-:W-:Y:S01]  /*15b0*/  IADD3 R13, PT, PT, -R10, 0xa, RZ ;  /* 0x0000000a0a0d7810 */ /* 0x004fe20007ffe1ff */
[----:B------:R-:W-:Y:S01]  /*15c0*/  IMAD.MOV.U32 R15, RZ, RZ, -0x100 ;  /* 0xffffff00ff0f7424 */ /* 0x000fe200078e00ff */
[----:B------:R-:W-:Y:S01]  /*15d0*/  BSSY.RECONVERGENT B0, `(.L_x_68) ;  /* 0x0000055000007945 */ /* 0x000fe20003800200 */
[----:B------:R-:W-:Y:S01]  /*15e0*/  IMAD.MOV.U32 R18, RZ, RZ, -0x1 ;  /* 0xffffffffff127424 */ /* 0x000fe200078e00ff */
[----:B------:R-:W-:Y:S01]  /*15f0*/  ISETP.NE.AND P2, PT, R5, RZ, PT ;  /* 0x000000ff0500720c */ /* 0x000fe20003f45270 */
[----:B0-----:R-:W-:Y:S01]  /*1600*/  FMUL R14, |R12|, 32768 ;  /* 0x470000000c0e7820 */ /* 0x001fe20000400200 */
[----:B------:R-:W-:-:S05]  /*1610*/  VIADD R12, R0, 0x1 ;  /* 0x00000001000c7836 */ /* 0x000fca0000000000 */
[----:B------:R-:W0:Y:S01]  /*1620*/  F2I.NTZ R14, R14 ;  /* 0x0000000e000e7305 */ /* 0x000e220000203100 */
[----:B------:R-:W-:-:S13]  /*1630*/  ISETP.GE.U32.AND P0, PT, R12, 0x9, PT ;  /* 0x000000090c00780c */ /* 0x000fda0003f06070 */
[----:B------:R-:W-:Y:S01]  /*1640*/  @P0 IADD3 R13, PT, PT, -R10, 0x9, RZ ;  /* 0x000000090a0d0810 */ /* 0x000fe20007ffe1ff */
[----:B01----:R-:W0:Y:S01]  /*1650*/  FLO.U32 R16, R14 ;  /* 0x0000000e00107300 */ /* 0x003e2200000e0000 */
[----:B------:R-:W-:Y:S02]  /*1660*/  ISETP.GE.U32.AND P0, PT, R5, R12, PT ;  /* 0x0000000c0500720c */ /* 0x000fe40003f06070 */
[----:B0-----:R-:W-:Y:S02]  /*1670*/  IADD3 R16, PT, PT, R13, 0x1f, -R16 ;  /* 0x0000001f0d107810 */ /* 0x001fe40007ffe810 */
[----:B------:R-:W-:-:S03]  /*1680*/  SHF.L.U32 R13, R18, R13, RZ ;  /* 0x0000000d120d7219 */ /* 0x000fc600000006ff */
[----:B------:R-:W-:-:S05]  /*1690*/  IMAD R16, R16, R15, 0x2100 ;  /* 0x0000210010107424 */ /* 0x000fca00078e020f */
[----:B------:R-:W-:-:S04]  /*16a0*/  SHF.R.S32.HI R16, RZ, 0x8, R16 ;  /* 0x00000008ff107819 */ /* 0x000fc80000011410 */
[----:B------:R-:W-:Y:S02]  /*16b0*/  SEL R15, R16, RZ, !P0 ;  /* 0x000000ff100f7207 */ /* 0x000fe40004000000 */
[----:B------:R-:W-:-:S03]  /*16c0*/  ISETP.GE.U32.AND P0, PT, R5, R12, PT ;  /* 0x0000000c0500720c */ /* 0x000fc60003f06070 */
[----:B------:R-:W-:Y:S04]  /*16d0*/  STS [R4+UR4+0x29c0], R15 ;  /* 0x0029c00f04007988 */ /* 0x000fe80008000804 */
[----:B------:R-:W-:Y:S04]  /*16e0*/  LDS R16, [R4+UR4+0x29c0] ;  /* 0x0029c00404107984 */ /* 0x000fe80008000800 */
[----:B------:R-:W0:Y:S02]  /*16f0*/  LDS R17, [R4+UR4+0x2a00] ;  /* 0x002a000404117984 */ /* 0x000e240008000800 */
[----:B0-----:R-:W-:-:S05]  /*1700*/  VIMNMX R17, PT, PT, R16, R17, !PT ;  /* 0x0000001110117248 */ /* 0x001fca0007fe0100 */
[----:B------:R-:W-:Y:S04]  /*1710*/  STS [R4+UR4+0x29c0], R17 ;  /* 0x0029c01104007988 */ /* 0x000fe80008000804 */
[----:B------:R-:W-:Y:S04]  /*1720*/  LDS R14, [R4+UR4+0x29c0] ;  /* 0x0029c004040e7984 */ /* 0x000fe80008000800 */
[----:B------:R-:W0:Y:S02]  /*1730*/  LDS R19, [R4+UR4+0x29e0] ;  /* 0x0029e00404137984 */ /* 0x000e240008000800 */
[----:B0-----:R-:W-:-:S05]  /*1740*/  VIMNMX R19, PT, PT, R14, R19, !PT ;  /* 0x000000130e137248 */ /* 0x001fca0007fe0100 */
[----:B------:R0:W-:Y:S04]  /*1750*/  STS [R4+UR4+0x29c0], R19 ;  /* 0x0029c01304007988 */ /* 0x0001e80008000804 */
[----:B------:R-:W-:Y:S04]  /*1760*/  LDS R14, [R4+UR4+0x29c0] ;  /* 0x0029c004040e7984 */ /* 0x000fe80008000800 */
[----:B------:R-:W1:Y:S01]  /*1770*/  LDS R21, [R4+UR4+0x29d0] ;  /* 0x0029d00404157984 */ /* 0x000e620008000800 */
[----:B0-----:R-:W-:Y:S01]  /*1780*/  IMAD.MOV.U32 R19, RZ, RZ, 0xf ;  /* 0x0000000fff137424 */ /* 0x001fe200078e00ff */
[----:B-1----:R-:W-:-:S05]  /*1790*/  VIMNMX R21, PT, PT, R14, R21, !PT ;  /* 0x000000150e157248 */ /* 0x002fca0007fe0100 */
[----:B------:R0:W-:Y:S04]  /*17a0*/  STS [R4+UR4+0x29c0], R21 ;  /* 0x0029c01504007988 */ /* 0x0001e80008000804 */
[----:B------:R-:W-:Y:S04]  /*17b0*/  LDS R14, [R4+UR4+0x29c0] ;  /* 0x0029c004040e7984 */ /* 0x000fe80008000800 */
[----:B------:R-:W1:Y:S01]  /*17c0*/  LDS R15, [R4+UR4+0x29c8] ;  /* 0x0029c804040f7984 */ /* 0x000e620008000800 */
[----:B0-----:R-:W-:Y:S01]  /*17d0*/  IMAD.MOV.U32 R21, RZ, RZ, 0x1 ;  /* 0x00000001ff157424 */ /* 0x001fe200078e00ff */
[----:B-1----:R-:W-:-:S05]  /*17e0*/  VIMNMX R15, PT, PT, R14, R15, !PT ;  /* 0x0000000f0e0f7248 */ /* 0x002fca0007fe0100 */
[----:B------:R-:W-:Y:S04]  /*17f0*/  STS [R4+UR4+0x29c0], R15 ;  /* 0x0029c00f04007988 */ /* 0x000fe80008000804 */
[----:B------:R-:W-:Y:S04]  /*1800*/  LDS R14, [R4+UR4+0x29c0] ;  /* 0x0029c004040e7984 */ /* 0x000fe80008000800 */
[----:B------:R-:W0:Y:S02]  /*1810*/  LDS R17, [R4+UR4+0x29c4] ;  /* 0x0029c40404117984 */ /* 0x000e240008000800 */
[----:B0-----:R-:W-:-:S05]  /*1820*/  VIMNMX R17, PT, PT, R14, R17, !PT ;  /* 0x000000110e117248 */ /* 0x001fca0007fe0100 */
[----:B------:R-:W-:Y:S04]  /*1830*/  STS [R4+UR4+0x29c0], R17 ;  /* 0x0029c01104007988 */ /* 0x000fe80008000804 */
[----:B------:R-:W0:Y:S04]  /*1840*/  LDS R14, [R9+UR5+0x29c0] ;  /* 0x0029c005090e7984 */ /* 0x000e280008000800 */
[----:B------:R-:W1:Y:S01]  /*1850*/  LDS R16, [R6] ;  /* 0x0000000006107984 */ /* 0x000e620000000800 */
[----:B0-----:R-:W-:-:S05]  /*1860*/  IMAD.MOV R14, RZ, RZ, -R14 ;  /* 0x000000ffff0e7224 */ /* 0x001fca00078e0a0e */
[----:B------:R-:W-:-:S04]  /*1870*/  VIADDMNMX.RELU R14, R14, R19, 0xf, PT ;  /* 0x0000000f0e0e7446 */ /* 0x000fc80003801113 */
[----:B------:R-:W-:-:S04]  /*1880*/  SHF.L.U32 R15, R21, R14, RZ ;  /* 0x0000000e150f7219 */ /* 0x000fc800000006ff */
[----:B------:R-:W-:-:S05]  /*1890*/  I2FP.F32.U32 R15, R15 ;  /* 0x0000000f000f7245 */ /* 0x000fca0000201000 */
[----:B-1----:R-:W-:Y:S01]  /*18a0*/  FMUL R16, R16, R15 ;  /* 0x0000000f10107220 */ /* 0x002fe20000400000 */
[----:B------:R-:W-:-:S05]  /*18b0*/  LOP3.LUT R15, RZ, R13, RZ, 0x33, !PT ;  /* 0x0000000dff0f7212 */ /* 0x000fca00078e33ff */
[----:B------:R-:W0:Y:S02]  /*18c0*/  F2I.NTZ R16, R16 ;  /* 0x0000001000107305 */ /* 0x000e240000203100 */
[----:B0-----:R-:W-:-:S04]  /*18d0*/  VIMNMX R18, PT, PT, R15, R16, PT ;  /* 0x000000100f127248 */ /* 0x001fc80003fe0100 */
[----:B------:R-:W-:-:S04]  /*18e0*/  VIMNMX R13, PT, PT, R13, R18, !PT ;  /* 0x000000120d0d7248 */ /* 0x000fc80007fe0100 */
[----:B------:R-:W0:Y:S08]  /*18f0*/  FLO.U32 R15, R13 ;  /* 0x0000000d000f7300 */ /* 0x000e3000000e0000 */
[----:B------:R-:W1:Y:S01]  /*1900*/  FLO.U32 R17, ~R13 ;  /* 0x8000000d00117300 */ /* 0x000e6200000e0000 */
[----:B0-----:R-:W-:Y:S01]  /*1910*/  IMAD.MOV R18, RZ, RZ, -R15 ;  /* 0x000000ffff127224 */ /* 0x001fe200078e0a0f */
[----:B-1----:R-:W-:-:S04]  /*1920*/  IADD3 R17, PT, PT, -R17, 0x1f, RZ ;  /* 0x0000001f11117810 */ /* 0x002fc80007ffe1ff */
[----:B------:R-:W-:-:S04]  /*1930*/  VIADDMNMX.U32 R17, R18, 0x1f, R17, !PT ;  /* 0x0000001f12117846 */ /* 0x000fc80007800011 */
[----:B------:R-:W-:-:S05]  /*1940*/  IADD3 R17, PT, PT, -R17, 0x21, RZ ;  /* 0x0000002111117810 */ /* 0x000fca0007ffe1ff */
        /* <DEDUP_REMOVED lines=19> */
[----:B0-----:R-:W-:Y:S01]  /*1a80*/  VIMNMX R19, PT, PT, R16, R17, !PT ;  /* 0x0000001110137248 */ /* 0x001fe20007fe0100 */
[----:B------:R-:W-:-:S04]  /*1a90*/  IMAD.WIDE R16, R11, 0xc0, R2 ;  /* 0x000000c00b107825 */ /* 0x000fc800078e0202 */
[----:B------:R0:W-:Y:S04]  /*1aa0*/  STS [R4+UR4+0x29c0], R19 ;  /* 0x0029c01304007988 */ /* 0x0001e80008000804 */
[----:B------:R0:W1:Y:S01]  /*1ab0*/  LDS R23, [R9+UR5+0x29c0] ;  /* 0x0029c00509177984 */ /* 0x0000620008000800 */
[----:B------:R-:W-:Y:S05]  /*1ac0*/  @P0 BRA `(.L_x_69) ;  /* 0x0000000000140947 */ /* 0x000fea0003800000 */
[----:B------:R-:W-:Y:S02]  /*1ad0*/  ISETP.NE.AND P0, PT, R5, RZ, PT ;  /* 0x000000ff0500720c */ /* 0x000fe40003f05270 */
[----:B------:R-:W-:-:S05]  /*1ae0*/  IADD3 R18, P1, PT, R7, R16, RZ ;  /* 0x0000001007127210 */ /* 0x000fca0007f3e0ff */
[----:B0-----:R-:W-:-:S05]  /*1af0*/  IMAD.X R19, RZ, RZ, R17, P1 ;  /* 0x000000ffff137224 */ /* 0x001fca00008e0611 */
[----:B------:R2:W-:Y:S04]  /*1b00*/  STG.E desc[UR12][R18.64+0x40], R13 ;  /* 0x0000400d12007986 */ /* 0x0005e8000c10190c */
[----:B------:R2:W-:Y:S02]  /*1b10*/  @!P0 STG.E desc[UR12][R16.64+0x8], R14 ;  /* 0x0000080e10008986 */ /* 0x0005e4000c10190c */
.L_x_69:
[----:B------:R-:W-:Y:S05]  /*1b20*/  BSYNC.RECONVERGENT B0 ;  /* 0x0000000000007941 */ /* 0x000fea0003800200 */
.L_x_68:
[----:B-1----:R1:W-:Y:S01]  /*1b30*/  @!P2 STG.E desc[UR12][R16.64+0xc], R23 ;  /* 0x00000c171000a986 */ /* 0x0023e2000c10190c */
[C---:B------:R-:W-:Y:S02]  /*1b40*/  VIADD R12, R0.reuse, 0x11 ;  /* 0x00000011000c7836 */ /* 0x040fe40000000000 */
[----:B------:R-:W-:Y:S02]  /*1b50*/  VIADD R0, R0, 0x10 ;  /* 0x0000001000007836 */ /* 0x000fe40000000000 */
[----:B------:R-:W-:Y:S01]  /*1b60*/  VIADD R11, R11, 0x10 ;  /* 0x000000100b0b7836 */ /* 0x000fe20000000000 */
[----:B------:R-:W-:Y:S01]  /*1b70*/  ISETP.GT.AND P0, PT, R12, UR7, PT ;  /* 0x000000070c007c0c */ /* 0x000fe2000bf04270 */
[----:B------:R-:W-:Y:S02]  /*1b80*/  VIADD R8, R8, 0x800 ;  /* 0x0000080008087836 */ /* 0x000fe40000000000 */
[----:B------:R-:W-:-:S10]  /*1b90*/  VIADD R6, R6, 0x840 ;  /* 0x0000084006067836 */ /* 0x000fd40000000000 */
[----:B------:R-:W-:Y:S05]  /*1ba0*/  @!P0 BRA `(.L_x_70) ;  /* 0xfffffff8007c8947 */ /* 0x000fea000383ffff */
[----:B------:R-:W-:Y:S05]  /*1bb0*/  EXIT ;  /* 0x000000000000794d */ /* 0x000fea0003800000 */
        .weak           $__internal_0_$__cuda_sm3x_div_rn_noftz_f32_slowpath
        .type           $__internal_0_$__cuda_sm3x_div_rn_noftz_f32_slowpath,@function
        .size           $__internal_0_$__cuda_sm3x_div_rn_noftz_f32_slowpath,(.L_x_166 - $__internal_0_$__cuda_sm3x_div_rn_noftz_f32_slowpath)
$__internal_0_$__cuda_sm3x_div_rn_noftz_f32_slowpath:
[--C-:B------:R-:W-:Y:S01]  /*1bc0*/  SHF.R.U32.HI R11, RZ, 0x17, R3.reuse ;  /* 0x00000017ff0b7819 */ /* 0x100fe20000011603 */
[--C-:B------:R-:W-:Y:S01]  /*1bd0*/  IMAD.MOV.U32 R13, RZ, RZ, R0.reuse ;  /* 0x000000ffff0d7224 */ /* 0x100fe200078e0000 */
[----:B------:R-:W-:Y:S01]  /*1be0*/  SHF.R.U32.HI R9, RZ, 0x17, R0 ;  /* 0x00000017ff097819 */ /* 0x000fe20000011600 */
[----:B------:R-:W-:Y:S01]  /*1bf0*/  IMAD.MOV.U32 R14, RZ, RZ, R3 ;  /* 0x000000ffff0e7224 */ /* 0x000fe200078e0003 */
[----:B------:R-:W-:Y:S02]  /*1c00*/  LOP3.LUT R11, R11, 0xff, RZ, 0xc0, !PT ;  /* 0x000000ff0b0b7812 */ /* 0x000fe400078ec0ff */
[----:B------:R-:W-:-:S03]  /*1c10*/  LOP3.LUT R12, R9, 0xff, RZ, 0xc0, !PT ;  /* 0x000000ff090c7812 */ /* 0x000fc600078ec0ff */
[----:B------:R-:W-:Y:S02]  /*1c20*/  VIADD R16, R11, 0xffffffff ;  /* 0xffffffff0b107836 */ /* 0x000fe40000000000 */
[----:B------:R-:W-:-:S03]  /*1c30*/  VIADD R15, R12, 0xffffffff ;  /* 0xffffffff0c0f7836 */ /* 0x000fc60000000000 */
[----:B------:R-:W-:-:S04]  /*1c40*/  ISETP.GT.U32.AND P0, PT, R16, 0xfd, PT ;  /* 0x000000fd1000780c */ /* 0x000fc80003f04070 */
[----:B------:R-:W-:-:S13]  /*1c50*/  ISETP.GT.U32.OR P0, PT, R15, 0xfd, P0 ;  /* 0x000000fd0f00780c */ /* 0x000fda0000704470 */
[----:B------:R-:W-:Y:S01]  /*1c60*/  @!P0 IMAD.MOV.U32 R9, RZ, RZ, RZ ;  /* 0x000000ffff098224 */ /* 0x000fe200078e00ff */
[----:B------:R-:W-:Y:S06]  /*1c70*/  @!P0 BRA `(.L_x_71) ;  /* 0x00000000005c8947 */ /* 0x000fec0003800000 */
[----:B------:R-:W-:Y:S02]  /*1c80*/  FSETP.GTU.FTZ.AND P0, PT, |R0|, +INF , PT ;  /* 0x7f8000000000780b */ /* 0x000fe40003f1c200 */
[----:B------:R-:W-:-:S04]  /*1c90*/  FSETP.GTU.FTZ.AND P2, PT, |R3|, +INF , PT ;  /* 0x7f8000000300780b */ /* 0x000fc80003f5c200 */
[----:B------:R-:W-:-:S13]  /*1ca0*/  PLOP3.LUT P0, PT, P0, P2, PT, 0xf8, 0x8f ;  /* 0x00000000008f781c */ /* 0x000fda0000705f70 */
[----:B------:R-:W-:Y:S05]  /*1cb0*/  @P0 BRA `(.L_x_72) ;  /* 0x0000000400440947 */ /* 0x000fea0003800000 */
[----:B------:R-:W-:-:S13]  /*1cc0*/  LOP3.LUT P0, RZ, R14, 0x7fffffff, R13, 0xc8, !PT ;  /* 0x7fffffff0eff7812 */ /* 0x000fda000780c80d */
[----:B------:R-:W-:Y:S05]  /*1cd0*/  @!P0 BRA `(.L_x_73) ;  /* 0x0000000400348947 */ /* 0x000fea0003800000 */
[C---:B------:R-:W-:Y:S02]  /*1ce0*/  FSETP.NEU.FTZ.AND P3, PT, |R0|.reuse, +INF , PT ;  /* 0x7f8000000000780b */ /* 0x040fe40003f7d200 */
[----:B------:R-:W-:Y:S02]  /*1cf0*/  FSETP.NEU.FTZ.AND P2, PT, |R3|, +INF , PT ;  /* 0x7f8000000300780b */ /* 0x000fe40003f5d200 */
[----:B------:R-:W-:-:S11]  /*1d00*/  FSETP.NEU.FTZ.AND P0, PT, |R0|, +INF , PT ;  /* 0x7f8000000000780b */ /* 0x000fd60003f1d200 */
[----:B------:R-:W-:Y:S05]  /*1d10*/  @!P2 BRA !P3, `(.L_x_73) ;  /* 0x000000040024a947 */ /* 0x000fea0005800000 */
[----:B------:R-:W-:-:S04]  /*1d20*/  LOP3.LUT P3, RZ, R13, 0x7fffffff, RZ, 0xc0, !PT ;  /* 0x7fffffff0dff7812 */ /* 0x000fc8000786c0ff */
[----:B------:R-:W-:-:S13]  /*1d30*/  PLOP3.LUT P2, PT, P2, P3, PT, 0x2f, 0xf2 ;  /* 0x0000000000f2781c */ /* 0x000fda0001746577 */
[----:B------:R-:W-:Y:S05]  /*1d40*/  @P2 BRA `(.L_x_74) ;  /* 0x0000000400102947 */ /* 0x000fea0003800000 */
[----:B------:R-:W-:-:S04]  /*1d50*/  LOP3.LUT P2, RZ, R14, 0x7fffffff, RZ, 0xc0, !PT ;  /* 0x7fffffff0eff7812 */ /* 0x000fc8000784c0ff */
[----:B------:R-:W-:-:S13]  /*1d60*/  PLOP3.LUT P0, PT, P0, P2, PT, 0x2f, 0xf2 ;  /* 0x0000000000f2781c */ /* 0x000fda0000704577 */
[----:B------:R-:W-:Y:S05]  /*1d70*/  @P0 BRA `(.L_x_75) ;  /* 0x0000000000f80947 */ /* 0x000fea0003800000 */
[----:B------:R-:W-:Y:S02]  /*1d80*/  ISETP.GE.AND P0, PT, R15, RZ, PT ;  /* 0x000000ff0f00720c */ /* 0x000fe40003f06270 */
[----:B------:R-:W-:-:S11]  /*1d90*/  ISETP.GE.AND P2, PT, R16, RZ, PT ;  /* 0x000000ff1000720c */ /* 0x000fd60003f46270 */
[----:B------:R-:W-:Y:S02]  /*1da0*/  @P0 IMAD.MOV.U32 R9, RZ, RZ, RZ ;  /* 0x000000ffff090224 */ /* 0x000fe400078e00ff */
[----:B------:R-:W-:Y:S01]  /*1db0*/  @!P0 FFMA R13, R0, 1.84467440737095516160e+19, RZ ;  /* 0x5f800000000d8823 */ /* 0x000fe200000000ff */
[----:B------:R-:W-:Y:S02]  /*1dc0*/  @!P0 IMAD.MOV.U32 R9, RZ, RZ, -0x40 ;  /* 0xffffffc0ff098424 */ /* 0x000fe400078e00ff */
[----:B------:R-:W-:Y:S02]  /*1dd0*/  @!P2 FFMA R14, R3, 1.84467440737095516160e+19, RZ ;  /* 0x5f800000030ea823 */ /* 0x000fe400000000ff */
[----:B------:R-:W-:-:S07]  /*1de0*/  @!P2 VIADD R9, R9, 0x40 ;  /* 0x000000400909a836 */ /* 0x000fce0000000000 */
.L_x_71:
[----:B------:R-:W-:Y:S01]  /*1df0*/  LEA R3, R11, 0xc0800000, 0x17 ;  /* 0xc08000000b037811 */ /* 0x000fe200078eb8ff */
[----:B------:R-:W-:-:S04]  /*1e00*/  VIADD R12, R12, 0xffffff81 ;  /* 0xffffff810c0c7836 */ /* 0x000fc80000000000 */
[----:B------:R-:W-:Y:S02]  /*1e10*/  IMAD.IADD R3, R14, 0x1, -R3 ;  /* 0x000000010e037824 */ /* 0x000fe400078e0a03 */
[C---:B------:R-:W-:Y:S01]  /*1e20*/  IMAD R0, R12.reuse, -0x800000, R13 ;  /* 0xff8000000c007824 */ /* 0x040fe200078e020d */
[----:B------:R-:W-:Y:S01]  /*1e30*/  IADD3 R12, PT, PT, R12, 0x7f, -R11 ;  /* 0x0000007f0c0c7810 */ /* 0x000fe20007ffe80b */
[----:B------:R-:W0:Y:S01]  /*1e40*/  MUFU.RCP R14, R3 ;  /* 0x00000003000e7308 */ /* 0x000e220000001000 */
[----:B------:R-:W-:-:S03]  /*1e50*/  FADD.FTZ R15, -R3, -RZ ;  /* 0x800000ff030f7221 */ /* 0x000fc60000010100 */
[----:B------:R-:W-:Y:S02]  /*1e60*/  IMAD.IADD R12, R12, 0x1, R9 ;  /* 0x000000010c0c7824 */ /* 0x000fe400078e0209 */
[----:B0-----:R-:W-:-:S04]  /*1e70*/  FFMA R17, R14, R15, 1 ;  /* 0x3f8000000e117423 */ /* 0x001fc8000000000f */
[----:B------:R-:W-:-:S04]  /*1e80*/  FFMA R16, R14, R17, R14 ;  /* 0x000000110e107223 */ /* 0x000fc8000000000e */
[----:B------:R-:W-:-:S04]  /*1e90*/  FFMA R13, R0, R16, RZ ;  /* 0x00000010000d7223 */ /* 0x000fc800000000ff */
[----:B------:R-:W-:-:S04]  /*1ea0*/  FFMA R14, R15, R13, R0 ;  /* 0x0000000d0f0e7223 */ /* 0x000fc80000000000 */
[----:B------:R-:W-:-:S04]  /*1eb0*/  FFMA R13, R16, R14, R13 ;  /* 0x0000000e100d7223 */ /* 0x000fc8000000000d */
[----:B------:R-:W-:-:S04]  /*1ec0*/  FFMA R14, R15, R13, R0 ;  /* 0x0000000d0f0e7223 */ /* 0x000fc80000000000 */
[----:B------:R-:W-:-:S05]  /*1ed0*/  FFMA R0, R16, R14, R13 ;  /* 0x0000000e10007223 */ /* 0x000fca000000000d */
[----:B------:R-:W-:-:S04]  /*1ee0*/  SHF.R.U32.HI R3, RZ, 0x17, R0 ;  /* 0x00000017ff037819 */ /* 0x000fc80000011600 */
[----:B------:R-:W-:-:S05]  /*1ef0*/  LOP3.LUT R3, R3, 0xff, RZ, 0xc0, !PT ;  /* 0x000000ff03037812 */ /* 0x000fca00078ec0ff */
[----:B------:R-:W-:-:S04]  /*1f00*/  IMAD.IADD R11, R3, 0x1, R12 ;  /* 0x00000001030b7824 */ /* 0x000fc800078e020c */
[----:B------:R-:W-:-:S05]  /*1f10*/  VIADD R3, R11, 0xffffffff ;  /* 0xffffffff0b037836 */ /* 0x000fca0000000000 */
[----:B------:R-:W-:-:S13]  /*1f20*/  ISETP.GE.U32.AND P0, PT, R3, 0xfe, PT ;  /* 0x000000fe0300780c */ /* 0x000fda0003f06070 */
[----:B------:R-:W-:Y:S05]  /*1f30*/  @!P0 BRA `(.L_x_76) ;  /* 0x0000000000808947 */ /* 0x000fea0003800000 */
[----:B------:R-:W-:-:S13]  /*1f40*/  ISETP.GT.AND P0, PT, R11, 0xfe, PT ;  /* 0x000000fe0b00780c */ /* 0x000fda0003f04270 */
[----:B------:R-:W-:Y:S05]  /*1f50*/  @P0 BRA `(.L_x_77) ;  /* 0x00000000006c0947 */ /* 0x000fea0003800000 */
[----:B------:R-:W-:-:S13]  /*1f60*/  ISETP.GE.AND P0, PT, R11, 0x1, PT ;  /* 0x000000010b00780c */ /* 0x000fda0003f06270 */
[----:B------:R-:W-:Y:S05]  /*1f70*/  @P0 BRA `(.L_x_78) ;  /* 0x0000000000980947 */ /* 0x000fea0003800000 */
[----:B------:R-:W-:Y:S02]  /*1f80*/  ISETP.GE.AND P0, PT, R11, -0x18, PT ;  /* 0xffffffe80b00780c */ /* 0x000fe40003f06270 */
[----:B------:R-:W-:-:S11]  /*1f90*/  LOP3.LUT R0, R0, 0x80000000, RZ, 0xc0, !PT ;  /* 0x8000000000007812 */ /* 0x000fd600078ec0ff */
[----:B------:R-:W-:Y:S05]  /*1fa0*/  @!P0 BRA `(.L_x_78) ;  /* 0x00000000008c8947 */ /* 0x000fea0003800000 */
[CCC-:B------:R-:W-:Y:S01]  /*1fb0*/  FFMA.RZ R3, R16.reuse, R14.reuse, R13.reuse ;  /* 0x0000000e10037223 */ /* 0x1c0fe2000000c00d */
[CCC-:B------:R-:W-:Y:S01]  /*1fc0*/  FFMA.RM R12, R16.reuse, R14.reuse, R13.reuse ;  /* 0x0000000e100c7223 */ /* 0x1c0fe2000000400d */
[C---:B------:R-:W-:Y:S02]  /*1fd0*/  ISETP.NE.AND P3, PT, R11.reuse, RZ, PT ;  /* 0x000000ff0b00720c */ /* 0x040fe40003f65270 */
[----:B------:R-:W-:Y:S02]  /*1fe0*/  ISETP.NE.AND P2, PT, R11, RZ, PT ;  /* 0x000000ff0b00720c */ /* 0x000fe40003f45270 */
[----:B------:R-:W-:Y:S01]  /*1ff0*/  LOP3.LUT R9, R3, 0x7fffff, RZ, 0xc0, !PT ;  /* 0x007fffff03097812 */ /* 0x000fe200078ec0ff */
[----:B------:R-:W-:Y:S01]  /*2000*/  FFMA.RP R3, R16, R14, R13 ;  /* 0x0000000e10037223 */ /* 0x000fe2000000800d */
[----:B------:R-:W-:Y:S02]  /*2010*/  VIADD R14, R11, 0x20 ;  /* 0x000000200b0e7836 */ /* 0x000fe40000000000 */
[----:B------:R-:W-:Y:S01]  /*2020*/  LOP3.LUT R9, R9, 0x800000, RZ, 0xfc, !PT ;  /* 0x0080000009097812 */ /* 0x000fe200078efcff */
[----:B------:R-:W-:Y:S01]  /*2030*/  IMAD.MOV R11, RZ, RZ, -R11 ;  /* 0x000000ffff0b7224 */ /* 0x000fe200078e0a0b */
[----:B------:R-:W-:-:S02]  /*2040*/  FSETP.NEU.FTZ.AND P0, PT, R3, R12, PT ;  /* 0x0000000c0300720b */ /* 0x000fc40003f1d000 */
[----:B------:R-:W-:Y:S02]  /*2050*/  SHF.L.U32 R14, R9, R14, RZ ;  /* 0x0000000e090e7219 */ /* 0x000fe400000006ff */
[----:B------:R-:W-:Y:S02]  /*2060*/  SEL R12, R11, RZ, P3 ;  /* 0x000000ff0b0c7207 */ /* 0x000fe40001800000 */
[----:B------:R-:W-:Y:S02]  /*2070*/  ISETP.NE.AND P2, PT, R14, RZ, P2 ;  /* 0x000000ff0e00720c */ /* 0x000fe40001745270 */
[----:B------:R-:W-:Y:S02]  /*2080*/  SHF.R.U32.HI R12, RZ, R12, R9 ;  /* 0x0000000cff0c7219 */ /* 0x000fe40000011609 */
[----:B------:R-:W-:Y:S02]  /*2090*/  PLOP3.LUT P0, PT, P0, P2, PT, 0xf8, 0x8f ;  /* 0x00000000008f781c */ /* 0x000fe40000705f70 */
[----:B------:R-:W-:-:S02]  /*20a0*/  SHF.R.U32.HI R14, RZ, 0x1, R12 ;  /* 0x00000001ff0e7819 */ /* 0x000fc4000001160c */
[----:B------:R-:W-:-:S04]  /*20b0*/  SEL R3, RZ, 0x1, !P0 ;  /* 0x00000001ff037807 */ /* 0x000fc80004000000 */
[----:B------:R-:W-:-:S04]  /*20c0*/  LOP3.LUT R3, R3, 0x1, R14, 0xf8, !PT ;  /* 0x0000000103037812 */ /* 0x000fc800078ef80e */
[----:B------:R-:W-:-:S05]  /*20d0*/  LOP3.LUT R3, R3, R12, RZ, 0xc0, !PT ;  /* 0x0000000c03037212 */ /* 0x000fca00078ec0ff */
[----:B------:R-:W-:-:S05]  /*20e0*/  IMAD.IADD R3, R14, 0x1, R3 ;  /* 0x000000010e037824 */ /* 0x000fca00078e0203 */
[----:B------:R-:W-:Y:S01]  /*20f0*/  LOP3.LUT R0, R3, R0, RZ, 0xfc, !PT ;  /* 0x0000000003007212 */ /* 0x000fe200078efcff */
[----:B------:R-:W-:Y:S06]  /*2100*/  BRA `(.L_x_78) ;  /* 0x0000000000347947 */ /* 0x000fec0003800000 */
.L_x_77:
[----:B------:R-:W-:-:S04]  /*2110*/  LOP3.LUT R0, R0, 0x80000000, RZ, 0xc0, !PT ;  /* 0x8000000000007812 */ /* 0x000fc800078ec0ff */
[----:B------:R-:W-:Y:S01]  /*2120*/  LOP3.LUT R0, R0, 0x7f800000, RZ, 0xfc, !PT ;  /* 0x7f80000000007812 */ /* 0x000fe200078efcff */
[----:B------:R-:W-:Y:S06]  /*2130*/  BRA `(.L_x_78) ;  /* 0x0000000000287947 */ /* 0x000fec0003800000 */
.L_x_76:
[----:B------:R-:W-:Y:S01]  /*2140*/  IMAD R0, R12, 0x800000, R0 ;  /* 0x008000000c007824 */ /* 0x000fe200078e0200 */
[----:B------:R-:W-:Y:S06]  /*2150*/  BRA `(.L_x_78) ;  /* 0x0000000000207947 */ /* 0x000fec0003800000 */
.L_x_75:
[----:B------:R-:W-:-:S04]  /*2160*/  LOP3.LUT R0, R14, 0x80000000, R13, 0x48, !PT ;  /* 0x800000000e007812 */ /* 0x000fc800078e480d */
[----:B------:R-:W-:Y:S01]  /*2170*/  LOP3.LUT R0, R0, 0x7f800000, RZ, 0xfc, !PT ;  /* 0x7f80000000007812 */ /* 0x000fe200078efcff */
[----:B------:R-:W-:Y:S06]  /*2180*/  BRA `(.L_x_78) ;  /* 0x0000000000147947 */ /* 0x000fec0003800000 */
.L_x_74:
[----:B------:R-:W-:Y:S01]  /*2190*/  LOP3.LUT R0, R14, 0x80000000, R13, 0x48, !PT ;  /* 0x800000000e007812 */ /* 0x000fe200078e480d */
[----:B------:R-:W-:Y:S06]  /*21a0*/  BRA `(.L_x_78) ;  /* 0x00000000000c7947 */ /* 0x000fec0003800000 */
.L_x_73:
[----:B------:R-:W0:Y:S01]  /*21b0*/  MUFU.RSQ R0, -QNAN ;  /* 0xffc0000000007908 */ /* 0x000e220000001400 */
[----:B------:R-:W-:Y:S05]  /*21c0*/  BRA `(.L_x_78) ;  /* 0x0000000000047947 */ /* 0x000fea0003800000 */
.L_x_72:
[----:B------:R-:W-:-:S07]  /*21d0*/  FADD.FTZ R0, R0, R3 ;  /* 0x0000000300007221 */ /* 0x000fce0000010000 */
.L_x_78:
[----:B------:R-:W-:-:S04]  /*21e0*/  IMAD.MOV.U32 R11, RZ, RZ, 0x0 ;  /* 0x00000000ff0b7424 */ /* 0x000fc800078e00ff */
[----:B0-----:R-:W-:Y:S05]  /*21f0*/  RET.REL.NODEC R10 `(cudaComputeLPCLattice512) ;  /* 0xffffffdc0a807950 */ /* 0x001fea0003c3ffff */
.L_x_79:
        /* <DEDUP_REMOVED lines=16> */
.L_x_166:


//--------------------- .text.cudaComputeLPCLattice --------------------------
	.section	.text.cudaComputeLPCLattice,"ax",@progbits
	.align	128
        .global         cudaComputeLPCLattice
        .type           cudaComputeLPCLattice,@function
        .size           cudaComputeLPCLattice,(.L_x_167 - cudaComputeLPCLattice)
        .other          cudaComputeLPCLattice,@"STO_CUDA_ENTRY STV_DEFAULT"
cudaComputeLPCLattice:
.text.cudaComputeLPCLattice:
        /* <DEDUP_REMOVED lines=14> */
[----:B---3--:R-:W-:Y:S01]  /*00e0*/  ISETP.GE.U32.AND P1, PT, R11, UR7, PT ;  /* 0x000000070b007c0c */ /* 0x008fe2000bf26070 */
[----:B--2---:R-:W-:-:S06]  /*00f0*/  ULEA UR4, UR5, UR4, 0x18 ;  /* 0x0000000405047291 */ /* 0x004fcc000f8ec0ff */
[----:B------:R-:W-:-:S06]  /*0100*/  LEA R10, R11, UR4, 0x2 ;  /* 0x000000040b0a7c11 */ /* 0x000fcc000f8e10ff */
[----:B------:R-:W0:Y:S01]  /*0110*/  @!P1 LDC.64 R4, c[0x0][0x390] ;  /* 0x0000e400ff049b82 */ /* 0x000e220000000a00 */
[----:B----4-:R-:W-:Y:S07]  /*0120*/  @!P0 STS [R10], R3 ;  /* 0x000000030a008388 */ /* 0x010fee0000000800 */
[----:B------:R-:W-:Y:S06]  /*0130*/  BAR.SYNC.DEFER_BLOCKING 0x0 ;  /* 0x0000000000007b1d */ /* 0x000fec0000010000 */
[----:B------:R-:W1:Y:S04]  /*0140*/  @!P1 LDS R0, [UR4+0x4] ;  /* 0x00000404ff009984 */ /* 0x000e680008000800 */
[----:B------:R-:W2:Y:S01]  /*0150*/  @!P1 LDS R9, [UR4+0x2c] ;  /* 0x00002c04ff099984 */ /* 0x000ea20008000800 */
[----:B-1----:R-:W-:-:S04]  /*0160*/  @!P1 IMAD.IADD R7, R0, 0x1, R11 ;  /* 0x0000000100079824 */ /* 0x002fc800078e020b */
[----:B0-----:R-:W-:-:S06]  /*0170*/  @!P1 IMAD.WIDE.U32 R4, R7, 0x4, R4 ;  /* 0x0000000407049825 */ /* 0x001fcc00078e0004 */
[----:B------:R-:W2:Y:S01]  /*0180*/  @!P1 LDG.E R4, desc[UR8][R4.64] ;  /* 0x0000000804049981 */ /* 0x000ea2000c1e1900 */
[----:B------:R-:W-:Y:S01]  /*0190*/  IMAD.MOV.U32 R7, RZ, RZ, RZ ;  /* 0x000000ffff077224 */ /* 0x000fe200078e00ff */
[----:B------:R-:W-:Y:S01]  /*01a0*/  BSSY.RECONVERGENT B0, `(.L_x_80) ;  /* 0x0000010000007945 */ /* 0x000fe20003800200 */
[----:B------:R-:W-:Y:S02]  /*01b0*/  VIADD R2, R11, 0x100 ;  /* 0x000001000b027836 */ /* 0x000fe40000000000 */
[----:B------:R-:W-:-:S03]  /*01c0*/  IMAD.MOV.U32 R3, RZ, RZ, RZ ;  /* 0x000000ffff037224 */ /* 0x000fc600078e00ff */
[----:B------:R-:W-:Y:S02]  /*01d0*/  ISETP.GE.U32.AND P0, PT, R2, UR7, PT ;  /* 0x0000000702007c0c */ /* 0x000fe4000bf06070 */
[----:B--2---:R-:W-:-:S04]  /*01e0*/  @!P1 SHF.R.S32.HI R9, RZ, R9, R4 ;  /* 0x00000009ff099219 */ /* 0x004fc80000011404 */
[----:B------:R-:W-:-:S05]  /*01f0*/  @!P1 I2FP.F32.S32 R7, R9 ;  /* 0x0000000900079245 */ /* 0x000fca0000201400 */
[----:B------:R0:W-:Y:S02]  /*0200*/  STS [R10+0xc0], R7 ;  /* 0x0000c0070a007388 */ /* 0x0001e40000000800 */
[----:B------:R-:W-:Y:S05]  /*0210*/  @P0 BRA `(.L_x_81) ;  /* 0x0000000000200947 */ /* 0x000fea0003800000 */
[----:B------:R-:W1:Y:S01]  /*0220*/  LDS R3, [UR4+0x4] ;  /* 0x00000404ff037984 */ /* 0x000e620008000800 */
[----:B------:R-:W2:Y:S01]  /*0230*/  LDC.64 R4, c[0x0][0x390] ;  /* 0x0000e400ff047b82 */ /* 0x000ea20000000a00 */
[----:B-1----:R-:W-:-:S04]  /*0240*/  IMAD.IADD R3, R2, 0x1, R3 ;  /* 0x0000000102037824 */ /* 0x002fc800078e0203 */
[----:B--2---:R-:W-:Y:S02]  /*0250*/  IMAD.WIDE.U32 R4, R3, 0x4, R4 ;  /* 0x0000000403047825 */ /* 0x004fe400078e0004 */
[----:B------:R-:W1:Y:S04]  /*0260*/  LDS R3, [UR4+0x2c] ;  /* 0x00002c04ff037984 */ /* 0x000e680008000800 */
[----:B------:R-:W1:Y:S02]  /*0270*/  LDG.E R4, desc[UR8][R4.64] ;  /* 0x0000000804047981 */ /* 0x000e64000c1e1900 */
[----:B-1----:R-:W-:-:S04]  /*0280*/  SHF.R.S32.HI R3, RZ, R3, R4 ;  /* 0x00000003ff037219 */ /* 0x002fc80000011404 */
[----:B------:R-:W-:-:S07]  /*0290*/  I2FP.F32.S32 R3, R3 ;  /* 0x0000000300037245 */ /* 0x000fce0000201400 */
.L_x_81:
[----:B------:R-:W-:Y:S05]  /*02a0*/  BSYNC.RECONVERGENT B0 ;  /* 0x0000000000007941 */ /* 0x000fea0003800200 */
.L_x_80:
[----:B------:R-:W-:Y:S01]  /*02b0*/  STS [R10+0x4c0], R3 ;  /* 0x0004c0030a007388 */ /* 0x000fe20000000800 */
[C---:B------:R-:W-:Y:S01]  /*02c0*/  ISETP.GT.U32.AND P0, PT, R11.reuse, 0x7f, PT ;  /* 0x0000007f0b00780c */ /* 0x040fe20003f04070 */
[----:B------:R-:W-:Y:S01]  /*02d0*/  BSSY.RECONVERGENT B0, `(.L_x_82) ;  /* 0x0000048000007945 */ /* 0x000fe20003800200 */
[----:B------:R-:W-:Y:S01]  /*02e0*/  ISETP.GT.U32.AND P1, PT, R11, 0x3f, PT ;  /* 0x0000003f0b00780c */ /* 0x000fe20003f24070 */
[----:B------:R-:W1:Y:S04]  /*02f0*/  LDS R5, [R10+0xc0] ;  /* 0x0000c0000a057984 */ /* 0x000e680000000800 */
[----:B-1----:R-:W-:Y:S04]  /*0300*/  STS [R10+0x8c0], R5 ;  /* 0x0008c0050a007388 */ /* 0x002fe80000000800 */
[----:B0-----:R-:W0:Y:S04]  /*0310*/  LDS R7, [R10+0x4c0] ;  /* 0x0004c0000a077984 */ /* 0x001e280000000800 */
[----:B0-----:R-:W-:Y:S01]  /*0320*/  STS [R10+0xcc0], R7 ;  /* 0x000cc0070a007388 */ /* 0x001fe20000000800 */
[----:B------:R-:W-:Y:S06]  /*0330*/  BAR.SYNC.DEFER_BLOCKING 0x0 ;  /* 0x0000000000007b1d */ /* 0x000fec0000010000 */
[----:B------:R-:W-:Y:S04]  /*0340*/  LDS R0, [R10+0xc0] ;  /* 0x0000c0000a007984 */ /* 0x000fe80000000800 */
[----:B------:R-:W-:Y:S04]  /*0350*/  LDS R9, [R10+0xc0] ;  /* 0x0000c0000a097984 */ /* 0x000fe80000000800 */
[----:B------:R-:W-:Y:S04]  /*0360*/  LDS R4, [R10+0x4c0] ;  /* 0x0004c0000a047984 */ /* 0x000fe80000000800 */
[----:B------:R-:W0:Y:S02]  /*0370*/  LDS R13, [R10+0x4c0] ;  /* 0x0004c0000a0d7984 */ /* 0x000e240000000800 */
[----:B0-----:R-:W-:-:S04]  /*0380*/  FMUL R13, R4, R13 ;  /* 0x0000000d040d7220 */ /* 0x001fc80000400000 */
[----:B------:R-:W-:-:S05]  /*0390*/  FFMA R9, R0, R9, R13 ;  /* 0x0000000900097223 */ /* 0x000fca000000000d */
[----:B------:R-:W-:Y:S01]  /*03a0*/  STS [R10+0x10c0], R9 ;  /* 0x0010c0090a007388 */ /* 0x000fe20000000800 */
[----:B------:R-:W-:Y:S06]  /*03b0*/  BAR.SYNC.DEFER_BLOCKING 0x0 ;  /* 0x0000000000007b1d */ /* 0x000fec0000010000 */
[----:B------:R-:W-:Y:S04]  /*03c0*/  @!P0 LDS R0, [R10+0x12c0] ;  /* 0x0012c0000a008984 */ /* 0x000fe80000000800 */
[----:B------:R-:W0:Y:S02]  /*03d0*/  @!P0 LDS R3, [R10+0x10c0] ;  /* 0x0010c0000a038984 */ /* 0x000e240000000800 */
[----:B0-----:R-:W-:-:S05]  /*03e0*/  @!P0 FADD R3, R0, R3 ;  /* 0x0000000300038221 */ /* 0x001fca0000000000 */
[----:B------:R-:W-:Y:S01]  /*03f0*/  @!P0 STS [R10+0x10c0], R3 ;  /* 0x0010c0030a008388 */ /* 0x000fe20000000800 */
[----:B------:R-:W-:Y:S01]  /*0400*/  BAR.SYNC.DEFER_BLOCKING 0x0 ;  /* 0x0000000000007b1d */ /* 0x000fe20000010000 */
[----:B------:R-:W-:-:S05]  /*0410*/  ISETP.GT.U32.AND P0, PT, R11, 0x1f, PT ;  /* 0x0000001f0b00780c */ /* 0x000fca0003f04070 */
[----:B------:R-:W-:Y:S04]  /*0420*/  @!P1 LDS R0, [R10+0x11c0] ;  /* 0x0011c0000a009984 */ /* 0x000fe80000000800 */
[----:B------:R-:W0:Y:S02]  /*0430*/  @!P1 LDS R5, [R10+0x10c0] ;  /* 0x0010c0000a059984 */ /* 0x000e240000000800 */
[----:B0-----:R-:W-:-:S05]  /*0440*/  @!P1 FADD R5, R0, R5 ;  /* 0x0000000500059221 */ /* 0x001fca0000000000 */
[----:B------:R-:W-:Y:S01]  /*0450*/  @!P1 STS [R10+0x10c0], R5 ;  /* 0x0010c0050a009388 */ /* 0x000fe20000000800 */
[----:B------:R-:W-:Y:S06]  /*0460*/  BAR.SYNC.DEFER_BLOCKING 0x0 ;  /* 0x0000000000007b1d */ /* 0x000fec0000010000 */
        /* <DEDUP_REMOVED lines=9> */
[----:B------:R-:W-:-:S03]  /*0500*/  ISETP.NE.AND P0, PT, R11, RZ, PT ;  /* 0x000000ff0b00720c */ /* 0x000fc60003f05270 */
[----:B------:R-:W-:Y:S04]  /*0510*/  LDS R0, [R10+0x10e0] ;  /* 0x0010e0000a007984 */ /* 0x000fe80000000800 */
[----:B------:R-:W0:Y:S02]  /*0520*/  LDS R5, [R10+0x10c0] ;  /* 0x0010c0000a057984 */ /* 0x000e240000000800 */
[----:B0-----:R-:W-:-:S05]  /*0530*/  FADD R5, R0, R5 ;  /* 0x0000000500057221 */ /* 0x001fca0000000000 */
[----:B------:R-:W-:Y:S04]  /*0540*/  STS [R10+0x10c0], R5 ;  /* 0x0010c0050a007388 */ /* 0x000fe80000000800 */
        /* <DEDUP_REMOVED lines=11> */
[----:B------:R0:W-:Y:S01]  /*0600*/  STS [R10+0x10c0], R3 ;  /* 0x0010c0030a007388 */ /* 0x0001e20000000800 */
[----:B------:R-:W-:Y:S05]  /*0610*/  @P0 BRA `(.L_x_83) ;  /* 0x00000000004c0947 */ /* 0x000fea0003800000 */
[----:B0-----:R-:W0:Y:S04]  /*0620*/  LDS R3, [UR4+0x10c0] ;  /* 0x0010c004ff037984 */ /* 0x001e280008000800 */
[----:B0-----:R0:W-:Y:S04]  /*0630*/  STS [UR4+0x16c4], R3 ;  /* 0x0016c403ff007988 */ /* 0x0011e80008000804 */
[----:B------:R-:W1:Y:S01]  /*0640*/  LDS R0, [UR4+0x10c0] ;  /* 0x0010c004ff007984 */ /* 0x000e620008000800 */
[----:B0-----:R-:W-:-:S04]  /*0650*/  I2FP.F32.S32 R3, UR7 ;  /* 0x0000000700037c45 */ /* 0x001fc80008201400 */
[----:B------:R-:W0:Y:S02]  /*0660*/  MUFU.RCP R4, R3 ;  /* 0x0000000300047308 */ /* 0x000e240000001000 */
[----:B0-----:R-:W-:-:S04]  /*0670*/  FFMA R5, -R3, R4, 1 ;  /* 0x3f80000003057423 */ /* 0x001fc80000000104 */
[----:B------:R-:W-:Y:S02]  /*0680*/  FFMA R5, R4, R5, R4 ;  /* 0x0000000504057223 */ /* 0x000fe40000000004 */
[----:B-1----:R-:W0:Y:S02]  /*0690*/  FCHK P0, R0, R3 ;  /* 0x0000000300007302 */ /* 0x002e240000000000 */
[----:B------:R-:W-:-:S04]  /*06a0*/  FFMA R4, R0, R5, RZ ;  /* 0x0000000500047223 */ /* 0x000fc800000000ff */
[----:B------:R-:W-:-:S04]  /*06b0*/  FFMA R6, -R3, R4, R0 ;  /* 0x0000000403067223 */ /* 0x000fc80000000100 */
[----:B------:R-:W-:Y:S01]  /*06c0*/  FFMA R4, R5, R6, R4 ;  /* 0x0000000605047223 */ /* 0x000fe20000000004 */
[----:B0-----:R-:W-:Y:S06]  /*06d0*/  @!P0 BRA `(.L_x_84) ;  /* 0x00000000000c8947 */ /* 0x001fec0003800000 */
[----:B------:R-:W-:-:S07]  /*06e0*/  MOV R21, 0x700 ;  /* 0x0000070000157802 */ /* 0x000fce0000000f00 */
[----:B------:R-:W-:Y:S05]  /*06f0*/  CALL.REL.NOINC `($__internal_1_$__cuda_sm3x_div_rn_noftz_f32_slowpath) ;  /* 0x00000014007c7944 */ /* 0x000fea0003c00000 */
[----:B------:R-:W-:-:S07]  /*0700*/  IMAD.MOV.U32 R4, RZ, RZ, R0 ;  /* 0x000000ffff047224 */ /* 0x000fce00078e0000 */
.L_x_84:
[----:B------:R-:W0:Y:S01]  /*0710*/  S2UR UR6, SR_CgaCtaId ;  /* 0x00000000000679c3 */ /* 0x000e220000008800 */
[----:B------:R-:W-:Y:S02]  /*0720*/  UMOV UR5, 0x400 ;  /* 0x0000040000057882 */ /* 0x000fe40000000000 */
[----:B0-----:R-:W-:-:S09]  /*0730*/  ULEA UR5, UR6, UR5, 0x18 ;  /* 0x0000000506057291 */ /* 0x001fd2000f8ec0ff */
[----:B------:R1:W-:Y:S03]  /*0740*/  STS [UR5+0x1640], R4 ;  /* 0x00164004ff007988 */ /* 0x0003e60008000805 */
.L_x_83:
[----:B------:R-:W-:Y:S05]  /*0750*/  BSYNC.RECONVERGENT B0 ;  /* 0x0000000000007941 */ /* 0x000fea0003800200 */
.L_x_82:
[----:B------:R-:W2:Y:S08]  /*0760*/  LDC R14, c[0x0][0x39c] ;  /* 0x0000e700ff0e7b82 */ /* 0x000eb00000000800 */
[----:B------:R-:W-:Y:S01]  /*0770*/  BAR.SYNC.DEFER_BLOCKING 0x0 ;  /* 0x0000000000007b1d */ /* 0x000fe20000010000 */
[----:B--2---:R-:W-:-:S13]  /*0780*/  ISETP.GE.AND P0, PT, R14, 0x1, PT ;  /* 0x000000010e00780c */ /* 0x004fda0003f06270 */
[----:B------:R-:W-:Y:S05]  /*0790*/  @!P0 EXIT ;  /* 0x000000000000894d */ /* 0x000fea0003800000 */
[----:B------:R-:W2:Y:S01]  /*07a0*/  S2UR UR5, SR_CTAID.Y ;  /* 0x00000000000579c3 */ /* 0x000ea20000002600 */
[----:B------:R-:W2:Y:S01]  /*07b0*/  LDCU UR6, c[0x0][0x388] ;  /* 0x00007100ff0677ac */ /* 0x000ea20008000800 */
[----:B------:R-:W-:Y:S02]  /*07c0*/  IMAD.MOV.U32 R0, RZ, RZ, -0x4 ;  /* 0xfffffffcff007424 */ /* 0x000fe400078e00ff */
[----:B------:R-:W-:Y:S02]  /*07d0*/  HFMA2 R22, -RZ, RZ, 0, 1.5318393707275390625e-05 ;  /* 0x00000101ff167431 */ /* 0x000fe400000001ff */
[----:B------:R-:W-:Y:S01]  /*07e0*/  IMAD.MOV R14, RZ, RZ, -R14 ;  /* 0x000000ffff0e7224 */ /* 0x000fe200078e0a0e */
[----:B------:R-:W3:Y:S01]  /*07f0*/  LDCU UR7, c[0x0][0x398] ;  /* 0x00007300ff0777ac */ /* 0x000ee20008000800 */
[----:B------:R-:W-:Y:S01]  /*0800*/  IMAD.MOV.U32 R16, RZ, RZ, R11 ;  /* 0x000000ffff107224 */ /* 0x000fe200078e000b */
[----:B-1----:R-:W1:Y:S01]  /*0810*/  LDC.64 R4, c[0x0][0x380] ;  /* 0x0000e000ff047b82 */ /* 0x002e620000000a00 */
[----:B------:R-:W-:Y:S01]  /*0820*/  IMAD R15, R11, R0, 0x14bc ;  /* 0x000014bc0b0f7424 */ /* 0x000fe200078e0200 */
[----:B------:R-:W4:Y:S06]  /*0830*/  LDCU UR10, c[0x0][0x398] ;  /* 0x00007300ff0a77ac */ /* 0x000f2c0008000800 */
[----:B------:R-:W0:Y:S01]  /*0840*/  LDC.64 R6, c[0x0][0x380] ;  /* 0x0000e000ff067b82 */ /* 0x000e220000000a00 */
[----:B--2---:R-:W-:-:S06]  /*0850*/  UIMAD UR5, UR5, UR6, URZ ;  /* 0x00000006050572a4 */ /* 0x004fcc000f8e02ff */
[----:B------:R-:W-:Y:S02]  /*0860*/  IMAD.U32 R17, RZ, RZ, UR5 ;  /* 0x00000005ff117e24 */ /* 0x000fe4000f8e00ff */
[----:B-1-34-:R-:W-:-:S07]  /*0870*/  IMAD.WIDE.U32 R4, R11, 0x4, R4 ;  /* 0x000000040b047825 */ /* 0x01afce00078e0004 */
.L_x_101:
[----:B------:R-:W-:Y:S01]  /*0880*/  LEA R20, R11, UR4, 0x2 ;  /* 0x000000040b147c11 */ /* 0x000fe2000f8e10ff */
[C---:B------:R-:W-:Y:S01]  /*0890*/  VIADD R0, R16.reuse, 0x101 ;  /* 0x0000010110007836 */ /* 0x040fe20000000000 */
[----:B------:R-:W-:Y:S01]  /*08a0*/  BSSY.RECONVERGENT B0, `(.L_x_85) ;  /* 0x000004f000007945 */ /* 0x000fe20003800200 */
[----:B------:R-:W-:Y:S02]  /*08b0*/  VIADD R16, R16, 0x1 ;  /* 0x0000000110107836 */ /* 0x000fe40000000000 */
[----:B0-----:R-:W0:Y:S01]  /*08c0*/  LDS R3, [R20+0xc4] ;  /* 0x0000c40014037984 */ /* 0x001e220000000800 */
[----:B------:R-:W-:Y:S01]  /*08d0*/  ISETP.GE.U32.AND P1, PT, R0, UR10, PT ;  /* 0x0000000a00007c0c */ /* 0x000fe2000bf26070 */
[----:B------:R-:W-:Y:S01]  /*08e0*/  VIADD R14, R14, 0x1 ;  /* 0x000000010e0e7836 */ /* 0x000fe20000000000 */
[----:B------:R-:W-:Y:S01]  /*08f0*/  ISETP.GE.U32.AND P0, PT, R16, UR10, PT ;  /* 0x0000000a10007c0c */ /* 0x000fe2000bf06070 */
[----:B-1----:R-:W1:Y:S01]  /*0900*/  LDS R8, [R20+0x4c4] ;  /* 0x0004c40014087984 */ /* 0x002e620000000800 */
[----:B--2---:R-:W-:-:S02]  /*0910*/  FSEL R19, RZ, 1, P1 ;  /* 0x3f800000ff137808 */ /* 0x004fc40000800000 */
[----:B------:R-:W-:Y:S01]  /*0920*/  FSEL R18, RZ, 1, P0 ;  /* 0x3f800000ff127808 */ /* 0x000fe20000000000 */
[----:B------:R-:W-:Y:S01]  /*0930*/  LDS R9, [R10+0x8c0] ;  /* 0x0008c0000a097984 */ /* 0x000fe20000000800 */
[C---:B------:R-:W-:Y:S02]  /*0940*/  ISETP.GT.U32.AND P0, PT, R11.reuse, 0x7f, PT ;  /* 0x0000007f0b00780c */ /* 0x040fe40003f04070 */
[----:B------:R-:W-:Y:S01]  /*0950*/  ISETP.GT.U32.AND P1, PT, R11, 0x3f, PT ;  /* 0x0000003f0b00780c */ /* 0x000fe20003f24070 */
[----:B------:R-:W2:Y:S01]  /*0960*/  LDS R12, [R10+0xcc0] ;  /* 0x000cc0000a0c7984 */ /* 0x000ea20000000800 */
[----:B------:R-:W-:Y:S01]  /*0970*/  ISETP.NE.AND P2, PT, R14, RZ, PT ;  /* 0x000000ff0e00720c */ /* 0x000fe20003f45270 */
[----:B0-----:R-:W-:Y:S01]  /*0980*/  FMUL R18, R18, R3 ;  /* 0x0000000312127220 */ /* 0x001fe20000400000 */
[----:B-1----:R-:W-:-:S04]  /*0990*/  FMUL R19, R19, R8 ;  /* 0x0000000813137220 */ /* 0x002fc80000400000 */
[----:B--2---:R-:W-:-:S04]  /*09a0*/  FMUL R3, R19, R12 ;  /* 0x0000000c13037220 */ /* 0x004fc80000400000 */
        /* <DEDUP_REMOVED lines=38> */
[----:B0-----:R-:W-:Y:S01]  /*0c10*/  FADD R13, R0, R9 ;  /* 0x00000009000d7221 */ /* 0x001fe20000000000 */
[----:B------:R-:W-:-:S04]  /*0c20*/  IMAD.WIDE R8, R17, 0xc0, R4 ;  /* 0x000000c011087825 */ /* 0x000fc800078e0204 */
[----:B------:R0:W-:Y:S01]  /*0c30*/  STS [R10+0x10c0], R13 ;  /* 0x0010c00d0a007388 */ /* 0x0001e20000000800 */
[----:B------:R-:W-:Y:S05]  /*0c40*/  @P0 BRA `(.L_x_86) ;  /* 0x0000000000500947 */ /* 0x000fea0003800000 */
[----:B------:R-:W1:Y:S01]  /*0c50*/  S2UR UR6, SR_CgaCtaId ;  /* 0x00000000000679c3 */ /* 0x000e620000008800 */
[----:B------:R-:W-:Y:S02]  /*0c60*/  UMOV UR5, 0x400 ;  /* 0x0000040000057882 */ /* 0x000fe40000000000 */
[----:B-1----:R-:W-:-:S09]  /*0c70*/  ULEA UR5, UR6, UR5, 0x18 ;  /* 0x0000000506057291 */ /* 0x002fd2000f8ec0ff */
[----:B------:R-:W-:Y:S04]  /*0c80*/  LDS R0, [UR5+0x10c0] ;  /* 0x0010c005ff007984 */ /* 0x000fe80008000800 */
[----:B------:R-:W1:Y:S02]  /*0c90*/  LDS R3, [UR5+0x16c4] ;  /* 0x0016c405ff037984 */ /* 0x000e640008000800 */
[----:B-1----:R-:W0:Y:S08]  /*0ca0*/  MUFU.RCP R12, R3 ;  /* 0x00000003000c7308 */ /* 0x002e300000001000 */
[----:B------:R-:W1:Y:S01]  /*0cb0*/  FCHK P0, R0, R3 ;  /* 0x0000000300007302 */ /* 0x000e620000000000 */
[----:B0-----:R-:W-:-:S04]  /*0cc0*/  FFMA R13, -R3, R12, 1 ;  /* 0x3f800000030d7423 */ /* 0x001fc8000000010c */
[----:B------:R-:W-:-:S04]  /*0cd0*/  FFMA R13, R12, R13, R12 ;  /* 0x0000000d0c0d7223 */ /* 0x000fc8000000000c */
[----:B------:R-:W-:-:S04]  /*0ce0*/  FFMA R12, R0, R13, RZ ;  /* 0x0000000d000c7223 */ /* 0x000fc800000000ff */
[----:B------:R-:W-:-:S04]  /*0cf0*/  FFMA R21, -R3, R12, R0 ;  /* 0x0000000c03157223 */ /* 0x000fc80000000100 */
[----:B------:R-:W-:Y:S01]  /*0d00*/  FFMA R12, R13, R21, R12 ;  /* 0x000000150d0c7223 */ /* 0x000fe2000000000c */
[----:B-1----:R-:W-:Y:S06]  /*0d10*/  @!P0 BRA `(.L_x_87) ;  /* 0x00000000000c8947 */ /* 0x002fec0003800000 */
[----:B------:R-:W-:-:S07]  /*0d20*/  MOV R21, 0xd40 ;  /* 0x00000d4000157802 */ /* 0x000fce0000000f00 */
[----:B------:R-:W-:Y:S05]  /*0d30*/  CALL.REL.NOINC `($__internal_1_$__cuda_sm3x_div_rn_noftz_f32_slowpath) ;  /* 0x0000000c00ec7944 */ /* 0x000fea0003c00000 */
[----:B------:R-:W-:-:S07]  /*0d40*/  IMAD.MOV.U32 R12, RZ, RZ, R0 ;  /* 0x000000ffff0c7224 */ /* 0x000fce00078e0000 */
.L_x_87:
[----:B------:R-:W0:Y:S01]  /*0d50*/  S2UR UR6, SR_CgaCtaId ;  /* 0x00000000000679c3 */ /* 0x000e220000008800 */
[----:B------:R-:W-:Y:S02]  /*0d60*/  UMOV UR5, 0x400 ;  /* 0x0000040000057882 */ /* 0x000fe40000000000 */
[----:B0-----:R-:W-:-:S09]  /*0d70*/  ULEA UR5, UR6, UR5, 0x18 ;  /* 0x0000000506057291 */ /* 0x001fd2000f8ec0ff */
[----:B------:R1:W-:Y:S03]  /*0d80*/  STS [UR5+0x16c8], R12 ;  /* 0x0016c80cff007988 */ /* 0x0003e60008000805 */
.L_x_86:
[----:B------:R-:W-:Y:S05]  /*0d90*/  BSYNC.RECONVERGENT B0 ;  /* 0x0000000000007941 */ /* 0x000fea0003800200 */
.L_x_85:
[----:B------:R-:W-:Y:S01]  /*0da0*/  BAR.SYNC.DEFER_BLOCKING 0x0 ;  /* 0x0000000000007b1d */ /* 0x000fe20000010000 */
[----:B------:R-:W-:-:S05]  /*0db0*/  ISETP.NE.AND P0, PT, R11, RZ, PT ;  /* 0x000000ff0b00720c */ /* 0x000fca0003f05270 */
[----:B------:R-:W-:Y:S04]  /*0dc0*/  BSSY.RECONVERGENT B1, `(.L_x_88) ;  /* 0x000001a000017945 */ /* 0x000fe80003800200 */
[----:B------:R-:W-:Y:S04]  /*0dd0*/  BSSY.RELIABLE B0, `(.L_x_89) ;  /* 0x000000c000007945 */ /* 0x000fe80003800100 */
[----:B------:R-:W2:Y:S01]  /*0de0*/  @!P0 S2R R3, SR_CgaCtaId ;  /* 0x0000000000038919 */ /* 0x000ea20000008800 */
[----:B------:R-:W-:-:S04]  /*0df0*/  @!P0 MOV R0, 0x400 ;  /* 0x0000040000008802 */ /* 0x000fc80000000f00 */
[----:B--2---:R-:W-:-:S06]  /*0e00*/  @!P0 LEA R0, R3, R0, 0x18 ;  /* 0x0000000003008211 */ /* 0x004fcc00078ec0ff */
[----:B------:R-:W2:Y:S04]  /*0e10*/  @!P0 LDS R0, [R0+0x16c8] ;  /* 0x0016c80000008984 */ /* 0x000ea80000000800 */
[----:B--2---:R-:W-:Y:S04]  /*0e20*/  @!P0 STS [UR4+0x1540], R0 ;  /* 0x00154000ff008988 */ /* 0x004fe80008000804 */
[----:B------:R-:W2:Y:S04]  /*0e30*/  @!P0 LDS R3, [UR4+0x1540] ;  /* 0x00154004ff038984 */ /* 0x000ea80008000800 */
[----:B--2---:R2:W-:Y:S01]  /*0e40*/  @!P0 STS [UR4+0x14c0], R3 ;  /* 0x0014c003ff008988 */ /* 0x0045e20008000804 */
[----:B------:R-:W-:Y:S05]  /*0e50*/  @!P0 BRA `(.L_x_90) ;  /* 0x00000000000c8947 */ /* 0x000fea0003800000 */
[----:B------:R-:W-:-:S13]  /*0e60*/  ISETP.GT.U32.AND P1, PT, R11, 0x1f, PT ;  /* 0x0000001f0b00780c */ /* 0x000fda0003f24070 */
[----:B------:R-:W-:Y:S05]  /*0e70*/  @P1 BREAK.RELIABLE B0 ;  /* 0x0000000000001942 */ /* 0x000fea0003800100 */
[----:B------:R-:W-:Y:S05]  /*0e80*/  @P1 BRA `(.L_x_91) ;  /* 0x0000000000341947 */ /* 0x000fea0003800000 */
.L_x_90:
[----:B------:R-:W-:Y:S05]  /*0e90*/  BSYNC.RELIABLE B0 ;  /* 0x0000000000007941 */ /* 0x000fea0003800100 */
.L_x_89:
[----:B------:R-:W3:Y:S01]  /*0ea0*/  S2UR UR6, SR_CgaCtaId ;  /* 0x00000000000679c3 */ /* 0x000ee20000008800 */
[----:B------:R-:W-:Y:S01]  /*0eb0*/  UMOV UR5, 0x400 ;  /* 0x0000040000057882 */ /* 0x000fe20000000000 */
[----:B------:R-:W-:-:S05]  /*0ec0*/  VIADD R0, R22, 0xfffffeff ;  /* 0xfffffeff16007836 */ /* 0x000fca0000000000 */
[----:B------:R-:W-:-:S04]  /*0ed0*/  ISETP.GE.U32.AND P1, PT, R11, R0, PT ;  /* 0x000000000b00720c */ /* 0x000fc80003f26070 */
[----:B------:R-:W-:Y:S01]  /*0ee0*/  FSEL R0, RZ, 1, P1 ;  /* 0x3f800000ff007808 */ /* 0x000fe20000800000 */
[----:B---3--:R-:W-:-:S09]  /*0ef0*/  ULEA UR5, UR6, UR5, 0x18 ;  /* 0x0000000506057291 */ /* 0x008fd2000f8ec0ff */
[----:B--2---:R-:W-:Y:S04]  /*0f00*/  LDS R3, [UR5+0x16c8] ;  /* 0x0016c805ff037984 */ /* 0x004fe80008000800 */
[----:B-1----:R-:W1:Y:S04]  /*0f10*/  LDS R12, [R15+UR4] ;  /* 0x000000040f0c7984 */ /* 0x002e680008000800 */
[----:B0-----:R-:W0:Y:S01]  /*0f20*/  LDS R13, [R10+0x14c0] ;  /* 0x0014c0000a0d7984 */ /* 0x001e220000000800 */
[----:B-1----:R-:W-:-:S04]  /*0f30*/  FMUL.RZ R3, R3, R12 ;  /* 0x0000000c03037220 */ /* 0x002fc8000040c000 */
[----:B0-----:R-:W-:-:S05]  /*0f40*/  FFMA R3, R0, -R3, R13 ;  /* 0x8000000300037223 */ /* 0x001fca000000000d */
[----:B------:R3:W-:Y:S02]  /*0f50*/  STS [R10+0x14c0], R3 ;  /* 0x0014c0030a007388 */ /* 0x0007e40000000800 */
.L_x_91:
[----:B------:R-:W-:Y:S05]  /*0f60*/  BSYNC.RECONVERGENT B1 ;  /* 0x0000000000017941 */ /* 0x000fea0003800200 */
.L_x_88:
[----:B------:R-:W-:Y:S05]  /*0f70*/  WARPSYNC.ALL ;  /* 0x0000000000007948 */ /* 0x000fea0003800000 */
[----:B------:R-:W-:Y:S01]  /*0f80*/  UIADD3 UR7, UPT, UPT, UR7, -0x1, URZ ;  /* 0xffffffff07077890 */ /* 0x000fe2000fffe0ff */
[----:B------:R-:W-:Y:S05]  /*0f90*/  BSSY.RECONVERGENT B1, `(.L_x_92) ;  /* 0x0000010000017945 */ /* 0x000fea0003800200 */
[----:B------:R-:W-:-:S02]  /*0fa0*/  ISETP.GE.U32.AND P1, PT, R11, UR7, PT ;  /* 0x000000070b007c0c */ /* 0x000fc4000bf26070 */
[----:B------:R-:W-:-:S11]  /*0fb0*/  ISETP.GE.U32.AND P3, PT, R2, UR7, PT ;  /* 0x0000000702007c0c */ /* 0x000fd6000bf66070 */
[----:B------:R-:W-:Y:S05]  /*0fc0*/  @P1 BRA `(.L_x_93) ;  /* 0x0000000000301947 */ /* 0x000fea0003800000 */
[----:B------:R-:W4:Y:S01]  /*0fd0*/  S2UR UR6, SR_CgaCtaId ;  /* 0x00000000000679c3 */ /* 0x000f220000008800 */
[----:B------:R-:W-:Y:S02]  /*0fe0*/  UMOV UR5, 0x400 ;  /* 0x0000040000057882 */ /* 0x000fe40000000000 */
[----:B----4-:R-:W-:-:S09]  /*0ff0*/  ULEA UR5, UR6, UR5, 0x18 ;  /* 0x0000000506057291 */ /* 0x010fd2000f8ec0ff */
[----:B------:R-:W-:Y:S04]  /*1000*/  LDS R0, [UR5+0x16c8] ;  /* 0x0016c805ff007984 */ /* 0x000fe80008000800 */
[----:B--23--:R-:W-:Y:S04]  /*1010*/  LDS R3, [R10+0x8c0] ;  /* 0x0008c0000a037984 */ /* 0x00cfe80000000800 */
[----:B0-----:R-:W0:Y:S02]  /*1020*/  LDS R13, [R20+0xc4] ;  /* 0x0000c400140d7984 */ /* 0x001e240000000800 */
[----:B0-----:R-:W-:-:S05]  /*1030*/  FFMA R3, -R0, R3, R13 ;  /* 0x0000000300037223 */ /* 0x001fca000000010d */
[----:B------:R-:W-:Y:S04]  /*1040*/  STS [R20+0xc4], R3 ;  /* 0x0000c40314007388 */ /* 0x000fe80000000800 */
[----:B------:R-:W-:Y:S04]  /*1050*/  LDS R13, [UR5+0x16c8] ;  /* 0x0016c805ff0d7984 */ /* 0x000fe80008000800 */
[----:B------:R-:W0:Y:S02]  /*1060*/  LDS R21, [R10+0x8c0] ;  /* 0x0008c0000a157984 */ /* 0x000e240000000800 */
[----:B0-----:R-:W-:-:S05]  /*1070*/  FFMA R13, -R18, R13, R21 ;  /* 0x0000000d120d7223 */ /* 0x001fca0000000115 */
[----:B------:R4:W-:Y:S02]  /*1080*/  STS [R10+0x8c0], R13 ;  /* 0x0008c00d0a007388 */ /* 0x0009e40000000800 */
.L_x_93:
[----:B------:R-:W-:Y:S05]  /*1090*/  BSYNC.RECONVERGENT B1 ;  /* 0x0000000000017941 */ /* 0x000fea0003800200 */
.L_x_92:
[----:B------:R-:W-:Y:S04]  /*10a0*/  BSSY.RECONVERGENT B1, `(.L_x_94) ;  /* 0x000000e000017945 */ /* 0x000fe80003800200 */
[----:B------:R-:W-:Y:S05]  /*10b0*/  @P3 BRA `(.L_x_95) ;  /* 0x0000000000303947 */ /* 0x000fea0003800000 */
[----:B------:R-:W5:Y:S01]  /*10c0*/  S2UR UR6, SR_CgaCtaId ;  /* 0x00000000000679c3 */ /* 0x000f620000008800 */
[----:B------:R-:W-:Y:S02]  /*10d0*/  UMOV UR5, 0x400 ;  /* 0x0000040000057882 */ /* 0x000fe40000000000 */
[----:B-----5:R-:W-:-:S09]  /*10e0*/  ULEA UR5, UR6, UR5, 0x18 ;  /* 0x0000000506057291 */ /* 0x020fd2000f8ec0ff */
[----:B------:R-:W-:Y:S04]  /*10f0*/  LDS R0, [UR5+0x16c8] ;  /* 0x0016c805ff007984 */ /* 0x000fe80008000800 */
[----:B--23--:R-:W-:Y:S04]  /*1100*/  LDS R3, [R10+0xcc0] ;  /* 0x000cc0000a037984 */ /* 0x00cfe80000000800 */
[----:B0---4-:R-:W0:Y:S02]  /*1110*/  LDS R13, [R20+0x4c4] ;  /* 0x0004c400140d7984 */ /* 0x011e240000000800 */
[----:B0-----:R-:W-:-:S05]  /*1120*/  FFMA R3, -R0, R3, R13 ;  /* 0x0000000300037223 */ /* 0x001fca000000010d */
[----:B------:R-:W-:Y:S04]  /*1130*/  STS [R20+0x4c4], R3 ;  /* 0x0004c40314007388 */ /* 0x000fe80000000800 */
[----:B------:R-:W-:Y:S04]  /*1140*/  LDS R0, [UR5+0x16c8] ;  /* 0x0016c805ff007984 */ /* 0x000fe80008000800 */
[----:B-1----:R-:W0:Y:S02]  /*1150*/  LDS R12, [R10+0xcc0] ;  /* 0x000cc0000a0c7984 */ /* 0x002e240000000800 */
[----:B0-----:R-:W-:-:S05]  /*1160*/  FFMA R19, -R19, R0, R12 ;  /* 0x0000000013137223 */ /* 0x001fca000000010c */
[----:B------:R0:W-:Y:S02]  /*1170*/  STS [R10+0xcc0], R19 ;  /* 0x000cc0130a007388 */ /* 0x0001e40000000800 */
.L_x_95:
[----:B------:R-:W-:Y:S05]  /*1180*/  BSYNC.RECONVERGENT B1 ;  /* 0x0000000000017941 */ /* 0x000fea0003800200 */
.L_x_94:
[----:B------:R-:W-:Y:S01]  /*1190*/  BAR.SYNC.DEFER_BLOCKING 0x0 ;  /* 0x0000000000007b1d */ /* 0x000fe20000010000 */
[----:B------:R-:W-:Y:S02]  /*11a0*/  ISETP.GE.U32.AND P1, PT, R2, UR7, PT ;  /* 0x0000000702007c0c */ /* 0x000fe4000bf26070 */
[----:B------:R-:W-:-:S03]  /*11b0*/  ISETP.GE.U32.AND P3, PT, R11, UR7, PT ;  /* 0x000000070b007c0c */ /* 0x000fc6000bf66070 */
[----:B------:R-:W-:Y:S01]  /*11c0*/  BSSY.RECONVERGENT B1, `(.L_x_96) ;  /* 0x000004f000017945 */ /* 0x000fe20003800200 */
[----:B------:R-:W-:Y:S04]  /*11d0*/  LDS R0, [R20+0xc4] ;  /* 0x0000c40014007984 */ /* 0x000fe80000000800 */
[----:B--23--:R-:W-:Y:S04]  /*11e0*/  LDS R3, [R20+0xc4] ;  /* 0x0000c40014037984 */ /* 0x00cfe80000000800 */
[----:B-1----:R-:W-:Y:S04]  /*11f0*/  LDS R12, [R10+0x8c0] ;  /* 0x0008c0000a0c7984 */ /* 0x002fe80000000800 */
[----:B0---4-:R-:W0:Y:S04]  /*1200*/  LDS R13, [R10+0x8c0] ;  /* 0x0008c0000a0d7984 */ /* 0x011e280000000800 */
[----:B------:R-:W-:Y:S04]  /*1210*/  LDS R18, [R20+0x4c4] ;  /* 0x0004c40014127984 */ /* 0x000fe80000000800 */
[----:B------:R-:W-:Y:S04]  /*1220*/  LDS R19, [R20+0x4c4] ;  /* 0x0004c40014137984 */ /* 0x000fe80000000800 */
[----:B------:R-:W-:Y:S04]  /*1230*/  LDS R21, [R10+0xcc0] ;  /* 0x000cc0000a157984 */ /* 0x000fe80000000800 */
[----:B------:R-:W1:Y:S01]  /*1240*/  LDS R24, [R10+0xcc0] ;  /* 0x000cc0000a187984 */ /* 0x000e620000000800 */
[----:B0-----:R-:W-:Y:S01]  /*1250*/  FMUL R13, R12, R13 ;  /* 0x0000000d0c0d7220 */ /* 0x001fe20000400000 */
[----:B------:R-:W-:-:S02]  /*1260*/  FSEL R12, RZ, 1, P1 ;  /* 0x3f800000ff0c7808 */ /* 0x000fc40000800000 */
[C---:B------:R-:W-:Y:S01]  /*1270*/  ISETP.GT.U32.AND P1, PT, R11.reuse, 0x7f, PT ;  /* 0x0000007f0b00780c */ /* 0x040fe20003f24070 */
[----:B------:R-:W-:Y:S01]  /*1280*/  FFMA R3, R0, R3, R13 ;  /* 0x0000000300037223 */ /* 0x000fe2000000000d */
[----:B------:R-:W-:Y:S02]  /*1290*/  FSEL R0, RZ, 1, P3 ;  /* 0x3f800000ff007808 */ /* 0x000fe40001800000 */
[----:B------:R-:W-:Y:S01]  /*12a0*/  ISETP.GT.U32.AND P3, PT, R11, 0x3f, PT ;  /* 0x0000003f0b00780c */ /* 0x000fe20003f64070 */
[----:B-1----:R-:W-:-:S04]  /*12b0*/  FMUL R21, R21, R24 ;  /* 0x0000001815157220 */ /* 0x002fc80000400000 */
[----:B------:R-:W-:-:S04]  /*12c0*/  FFMA R19, R18, R19, R21 ;  /* 0x0000001312137223 */ /* 0x000fc80000000015 */
[----:B------:R-:W-:-:S04]  /*12d0*/  FMUL R19, R12, R19 ;  /* 0x000000130c137220 */ /* 0x000fc80000400000 */
        /* <DEDUP_REMOVED lines=22> */
[----:B------:R-:W-:Y:S04]  /*1440*/  @!P1 STS [R10+0x10c0], R13 ;  /* 0x0010c00d0a009388 */ /* 0x000fe80000000800 */
        /* <DEDUP_REMOVED lines=17> */
[----:B------:R-:W1:Y:S01]  /*1560*/  S2UR UR6, SR_CgaCtaId ;  /* 0x00000000000679c3 */ /* 0x000e620000008800 */
[----:B------:R-:W-:Y:S02]  /*1570*/  UMOV UR5, 0x400 ;  /* 0x0000040000057882 */ /* 0x000fe40000000000 */
[----:B-1----:R-:W-:-:S09]  /*1580*/  ULEA UR5, UR6, UR5, 0x18 ;  /* 0x0000000506057291 */ /* 0x002fd2000f8ec0ff */
[----:B------:R-:W1:Y:S02]  /*1590*/  LDS R0, [UR5+0x10c0] ;  /* 0x0010c005ff007984 */ /* 0x000e640008000800 */
[----:B-1----:R-:W-:-:S05]  /*15a0*/  FMUL R3, R0, 0.5 ;  /* 0x3f00000000037820 */ /* 0x002fca0000400000 */
[----:B------:R1:W-:Y:S04]  /*15b0*/  STS [UR5+0x16c4], R3 ;  /* 0x0016c403ff007988 */ /* 0x0003e80008000805 */
[----:B------:R-:W2:Y:S01]  /*15c0*/  LDS R0, [UR5+0x10c0] ;  /* 0x0010c005ff007984 */ /* 0x000ea20008000800 */
[----:B-1----:R-:W-:-:S04]  /*15d0*/  I2FP.F32.S32 R3, UR7 ;  /* 0x0000000700037c45 */ /* 0x002fc80008201400 */
[----:B------:R-:W0:Y:S02]  /*15e0*/  MUFU.RCP R12, R3 ;  /* 0x00000003000c7308 */ /* 0x000e240000001000 */
[----:B0-----:R-:W-:-:S04]  /*15f0*/  FFMA R13, -R3, R12, 1 ;  /* 0x3f800000030d7423 */ /* 0x001fc8000000010c */
[----:B------:R-:W-:Y:S01]  /*1600*/  FFMA R13, R12, R13, R12 ;  /* 0x0000000d0c0d7223 */ /* 0x000fe2000000000c */
[----:B--2---:R-:W-:-:S04]  /*1610*/  FMUL R0, R0, 0.5 ;  /* 0x3f00000000007820 */ /* 0x004fc80000400000 */
[----:B------:R-:W0:Y:S01]  /*1620*/  FCHK P0, R0, R3 ;  /* 0x0000000300007302 */ /* 0x000e220000000000 */
[----:B------:R-:W-:-:S04]  /*1630*/  FFMA R12, R0, R13, RZ ;  /* 0x0000000d000c7223 */ /* 0x000fc800000000ff */
[----:B------:R-:W-:-:S04]  /*1640*/  FFMA R18, -R3, R12, R0 ;  /* 0x0000000c03127223 */ /* 0x000fc80000000100 */
[----:B------:R-:W-:Y:S01]  /*1650*/  FFMA R12, R13, R18, R12 ;  /* 0x000000120d0c7223 */ /* 0x000fe2000000000c */
[----:B0-----:R-:W-:Y:S06]  /*1660*/  @!P0 BRA `(.L_x_98) ;  /* 0x00000000000c8947 */ /* 0x001fec0003800000 */
[----:B------:R-:W-:-:S07]  /*1670*/  MOV R21, 0x1690 ;  /* 0x0000169000157802 */ /* 0x000fce0000000f00 */
[----:B------:R-:W-:Y:S05]  /*1680*/  CALL.REL.NOINC `($__internal_1_$__cuda_sm3x_div_rn_noftz_f32_slowpath) ;  /* 0x0000000400987944 */ /* 0x000fea0003c00000 */
[----:B------:R-:W-:-:S07]  /*1690*/  MOV R12, R0 ;  /* 0x00000000000c7202 */ /* 0x000fce0000000f00 */
.L_x_98:
[----:B------:R1:W-:Y:S02]  /*16a0*/  STS [UR4+0x1644], R12 ;  /* 0x0016440cff007988 */ /* 0x0003e40008000804 */
.L_x_97:
[----:B------:R-:W-:Y:S05]  /*16b0*/  BSYNC.RECONVERGENT B1 ;  /* 0x0000000000017941 */ /* 0x000fea0003800200 */
.L_x_96:
[----:B------:R-:W-:Y:S01]  /*16c0*/  BAR.SYNC.DEFER_BLOCKING 0x0 ;  /* 0x0000000000007b1d */ /* 0x000fe20000010000 */
[----:B------:R-:W-:-:S05]  /*16d0*/  ISETP.GT.U32.AND P0, PT, R11, 0x1f, PT ;  /* 0x0000001f0b00780c */ /* 0x000fca0003f04070 */
[----:B------:R-:W-:Y:S08]  /*16e0*/  BSSY.RECONVERGENT B1, `(.L_x_99) ;  /* 0x000005b000017945 */ /* 0x000ff00003800200 */
[----:B------:R-:W-:Y:S05]  /*16f0*/  @P0 BRA `(.L_x_100) ;  /* 0x0000000400640947 */ /* 0x000fea0003800000 */
[----:B------:R-:W2:Y:S01]  /*1700*/  S2UR UR6, SR_CgaCtaId ;  /* 0x00000000000679c3 */ /* 0x000ea20000008800 */
[----:B------:R-:W0:Y:S01]  /*1710*/  LDS R0, [R10+0x14c0] ;  /* 0x0014c0000a007984 */ /* 0x000e220000000800 */
[----:B------:R-:W-:Y:S01]  /*1720*/  UMOV UR5, 0x400 ;  /* 0x0000040000057882 */ /* 0x000fe20000000000 */
[----:B------:R-:W-:Y:S01]  /*1730*/  IMAD.MOV.U32 R19, RZ, RZ, -0x100 ;  /* 0xffffff00ff137424 */ /* 0x000fe200078e00ff */
[----:B------:R-:W-:Y:S01]  /*1740*/  ISETP.NE.AND P1, PT, R11, RZ, PT ;  /* 0x000000ff0b00720c */ /* 0x000fe20003f25270 */
[----:B------:R-:W-:Y:S01]  /*1750*/  IMAD.MOV.U32 R20, RZ, RZ, -0x1 ;  /* 0xffffffffff147424 */ /* 0x000fe200078e00ff */
[----:B--2---:R-:W-:-:S09]  /*1760*/  ULEA UR5, UR6, UR5, 0x18 ;  /* 0x0000000506057291 */ /* 0x004fd2000f8ec0ff */
[----:B------:R-:W1:Y:S01]  /*1770*/  LDS R3, [UR5+0x2c] ;  /* 0x00002c05ff037984 */ /* 0x000e620008000800 */
[----:B0-----:R-:W-:Y:S01]  /*1780*/  FMUL R13, |R0|, 32768 ;  /* 0x47000000000d7820 */ /* 0x001fe20000400200 */
[----:B------:R-:W-:-:S05]  /*1790*/  VIADD R0, R22, 0xffffff00 ;  /* 0xffffff0016007836 */ /* 0x000fca0000000000 */
[----:B------:R-:W0:Y:S01]  /*17a0*/  F2I.NTZ R13, R13 ;  /* 0x0000000d000d7305 */ /* 0x000e220000203100 */
[----:B------:R-:W-:-:S07]  /*17b0*/  ISETP.GE.U32.AND P0, PT, R0, 0x9, PT ;  /* 0x000000090000780c */ /* 0x000fce0003f06070 */
[----:B0-----:R-:W0:Y:S01]  /*17c0*/  FLO.U32 R18, R13 ;  /* 0x0000000d00127300 */ /* 0x001e2200000e0000 */
[----:B-1----:R-:W-:-:S04]  /*17d0*/  VIMNMX R12, PT, PT, R3, 0x2, PT ;  /* 0x00000002030c7848 */ /* 0x002fc80003fe0100 */
[C---:B------:R-:W-:Y:S02]  /*17e0*/  IADD3 R3, PT, PT, -R12.reuse, 0xa, RZ ;  /* 0x0000000a0c037810 */ /* 0x040fe40007ffe1ff */
[----:B------:R-:W-:Y:S02]  /*17f0*/  @P0 IADD3 R3, PT, PT, -R12, 0x9, RZ ;  /* 0x000000090c030810 */ /* 0x000fe40007ffe1ff */
[----:B------:R-:W-:Y:S02]  /*1800*/  ISETP.GE.U32.AND P0, PT, R11, R0, PT ;  /* 0x000000000b00720c */ /* 0x000fe40003f06070 */
[----:B0-----:R-:W-:Y:S02]  /*1810*/  IADD3 R18, PT, PT, R3, 0x1f, -R18 ;  /* 0x0000001f03127810 */ /* 0x001fe40007ffe812 */
[----:B------:R-:W-:-:S03]  /*1820*/  SHF.L.U32 R3, R20, R3, RZ ;  /* 0x0000000314037219 */ /* 0x000fc600000006ff */
[----:B------:R-:W-:-:S05]  /*1830*/  IMAD R18, R18, R19, 0x2100 ;  /* 0x0000210012127424 */ /* 0x000fca00078e0213 */
[----:B------:R-:W-:-:S04]  /*1840*/  SHF.R.S32.HI R18, RZ, 0x8, R18 ;  /* 0x00000008ff127819 */ /* 0x000fc80000011412 */
[----:B------:R-:W-:Y:S02]  /*1850*/  SEL R19, R18, RZ, !P0 ;  /* 0x000000ff12137207 */ /* 0x000fe40004000000 */
[----:B------:R-:W-:-:S03]  /*1860*/  ISETP.GE.U32.AND P0, PT, R11, R0, PT ;  /* 0x000000000b00720c */ /* 0x000fc60003f06070 */
[----:B------:R-:W-:Y:S04]  /*1870*/  STS [R10+0x15c0], R19 ;  /* 0x0015c0130a007388 */ /* 0x000fe80000000800 */
[----:B------:R-:W-:Y:S04]  /*1880*/  LDS R12, [R10+0x15c0] ;  /* 0x0015c0000a0c7984 */ /* 0x000fe80000000800 */
[----:B------:R-:W0:Y:S02]  /*1890*/  LDS R13, [R10+0x1600] ;  /* 0x001600000a0d7984 */ /* 0x000e240000000800 */
[----:B0-----:R-:W-:-:S05]  /*18a0*/  VIMNMX R13, PT, PT, R12, R13, !PT ;  /* 0x0000000d0c0d7248 */ /* 0x001fca0007fe0100 */
[----:B------:R-:W-:Y:S04]  /*18b0*/  STS [R10+0x15c0], R13 ;  /* 0x0015c00d0a007388 */ /* 0x000fe80000000800 */
[----:B------:R-:W-:Y:S04]  /*18c0*/  LDS R12, [R10+0x15c0] ;  /* 0x0015c0000a0c7984 */ /* 0x000fe80000000800 */
[----:B------:R-:W0:Y:S02]  /*18d0*/  LDS R21, [R10+0x15e0] ;  /* 0x0015e0000a157984 */ /* 0x000e240000000800 */
[----:B0-----:R-:W-:-:S05]  /*18e0*/  VIMNMX R21, PT, PT, R12, R21, !PT ;  /* 0x000000150c157248 */ /* 0x001fca0007fe0100 */
[----:B------:R0:W-:Y:S04]  /*18f0*/  STS [R10+0x15c0], R21 ;  /* 0x0015c0150a007388 */ /* 0x0001e80000000800 */
[----:B------:R-:W-:Y:S04]  /*1900*/  LDS R12, [R10+0x15c0] ;  /* 0x0015c0000a0c7984 */ /* 0x000fe80000000800 */
[----:B------:R-:W1:Y:S01]  /*1910*/  LDS R23, [R10+0x15d0] ;  /* 0x0015d0000a177984 */ /* 0x000e620000000800 */
[----:B0-----:R-:W-:Y:S01]  /*1920*/  IMAD.MOV.U32 R21, RZ, RZ, 0xf ;  /* 0x0000000fff157424 */ /* 0x001fe200078e00ff */
[----:B-1----:R-:W-:-:S05]  /*1930*/  VIMNMX R23, PT, PT, R12, R23, !PT ;  /* 0x000000170c177248 */ /* 0x002fca0007fe0100 */
[----:B------:R0:W-:Y:S04]  /*1940*/  STS [R10+0x15c0], R23 ;  /* 0x0015c0170a007388 */ /* 0x0001e80000000800 */
[----:B------:R-:W-:Y:S04]  /*1950*/  LDS R12, [R10+0x15c0] ;  /* 0x0015c0000a0c7984 */ /* 0x000fe80000000800 */
[----:B------:R-:W1:Y:S01]  /*1960*/  LDS R19, [R10+0x15c8] ;  /* 0x0015c8000a137984 */ /* 0x000e620000000800 */
[----:B0-----:R-:W-:Y:S01]  /*1970*/  IMAD.MOV.U32 R23, RZ, RZ, 0x1 ;  /* 0x00000001ff177424 */ /* 0x001fe200078e00ff */
[----:B-1----:R-:W-:-:S05]  /*1980*/  VIMNMX R19, PT, PT, R12, R19, !PT ;  /* 0x000000130c137248 */ /* 0x002fca0007fe0100 */
[----:B------:R-:W-:Y:S04]  /*1990*/  STS [R10+0x15c0], R19 ;  /* 0x0015c0130a007388 */ /* 0x000fe80000000800 */
[----:B------:R-:W-:Y:S04]  /*19a0*/  LDS R12, [R10+0x15c0] ;  /* 0x0015c0000a0c7984 */ /* 0x000fe80000000800 */
[----:B------:R-:W0:Y:S02]  /*19b0*/  LDS R13, [R10+0x15c4] ;  /* 0x0015c4000a0d7984 */ /* 0x000e240000000800 */
[----:B0-----:R-:W-:-:S05]  /*19c0*/  VIMNMX R13, PT, PT, R12, R13, !PT ;  /* 0x0000000d0c0d7248 */ /* 0x001fca0007fe0100 */
[----:B------:R0:W-:Y:S04]  /*19d0*/  STS [R10+0x15c0], R13 ;  /* 0x0015c00d0a007388 */ /* 0x0001e80000000800 */
[----:B------:R-:W1:Y:S04]  /*19e0*/  LDS R12, [UR5+0x15c0] ;  /* 0x0015c005ff0c7984 */ /* 0x000e680008000800 */
[----:B------:R-:W2:Y:S01]  /*19f0*/  LDS R18, [R15+UR4+0x4] ;  /* 0x000004040f127984 */ /* 0x000ea20008000800 */
[----:B0-----:R-:W-:Y:S01]  /*1a00*/  LOP3.LUT R13, RZ, R3, RZ, 0x33, !PT ;  /* 0x00000003ff0d7212 */ /* 0x001fe200078e33ff */
[----:B-1----:R-:W-:-:S05]  /*1a10*/  IMAD.MOV R12, RZ, RZ, -R12 ;  /* 0x000000ffff0c7224 */ /* 0x002fca00078e0a0c */
[----:B------:R-:W-:-:S04]  /*1a20*/  VIADDMNMX.RELU R12, R12, R21, 0xf, PT ;  /* 0x0000000f0c0c7446 */ /* 0x000fc80003801115 */
[----:B------:R-:W-:-:S04]  /*1a30*/  SHF.L.U32 R19, R23, R12, RZ ;  /* 0x0000000c17137219 */ /* 0x000fc800000006ff */
[----:B------:R-:W-:-:S05]  /*1a40*/  I2FP.F32.U32 R19, R19 ;  /* 0x0000001300137245 */ /* 0x000fca0000201000 */
[----:B--2---:R-:W-:-:S06]  /*1a50*/  FMUL R18, R18, R19 ;  /* 0x0000001312127220 */ /* 0x004fcc0000400000 */
[----:B------:R-:W0:Y:S02]  /*1a60*/  F2I.NTZ R18, R18 ;  /* 0x0000001200127305 */ /* 0x000e240000203100 */
[----:B0-----:R-:W-:-:S04]  /*1a70*/  VIMNMX R20, PT, PT, R13, R18, PT ;  /* 0x000000120d147248 */ /* 0x001fc80003fe0100 */
[----:B------:R-:W-:-:S04]  /*1a80*/  VIMNMX R3, PT, PT, R3, R20, !PT ;  /* 0x0000001403037248 */ /* 0x000fc80007fe0100 */
[----:B------:R-:W0:Y:S01]  /*1a90*/  FLO.U32 R13, R3 ;  /* 0x00000003000d7300 */ /* 0x000e2200000e0000 */
[----:B------:R-:W-:Y:S07]  /*1aa0*/  @!P0 STG.E desc[UR8][R8.64+0x40], R3 ;  /* 0x0000400308008986 */ /* 0x000fee000c101908 */
[----:B------:R-:W1:Y:S01]  /*1ab0*/  FLO.U32 R19, ~R3 ;  /* 0x8000000300137300 */ /* 0x000e6200000e0000 */
[----:B0-----:R-:W-:Y:S01]  /*1ac0*/  IMAD.MOV R20, RZ, RZ, -R13 ;  /* 0x000000ffff147224 */ /* 0x001fe200078e0a0d */
[----:B-1----:R-:W-:-:S04]  /*1ad0*/  IADD3 R19, PT, PT, -R19, 0x1f, RZ ;  /* 0x0000001f13137810 */ /* 0x002fc80007ffe1ff */
[----:B------:R-:W-:-:S04]  /*1ae0*/  VIADDMNMX.U32 R19, R20, 0x1f, R19, !PT ;  /* 0x0000001f14137846 */ /* 0x000fc80007800013 */
[----:B------:R-:W-:-:S05]  /*1af0*/  IADD3 R19, PT, PT, -R19, 0x21, RZ ;  /* 0x0000002113137810 */ /* 0x000fca0007ffe1ff */
        /* <DEDUP_REMOVED lines=19> */
[----:B0-----:R-:W-:Y:S01]  /*1c30*/  VIMNMX R21, PT, PT, R18, R19, !PT ;  /* 0x0000001312157248 */ /* 0x001fe20007fe0100 */
[----:B------:R-:W-:-:S04]  /*1c40*/  IMAD.WIDE R18, R17, 0xc0, R6 ;  /* 0x000000c011127825 */ /* 0x000fc800078e0206 */
[----:B------:R-:W-:Y:S04]  /*1c50*/  STS [R10+0x15c0], R21 ;  /* 0x0015c0150a007388 */ /* 0x000fe80000000800 */
[----:B------:R-:W0:Y:S04]  /*1c60*/  LDS R25, [UR5+0x15c0] ;  /* 0x0015c005ff197984 */ /* 0x000e280008000800 */
[----:B------:R2:W-:Y:S04]  /*1c70*/  @!P1 STG.E desc[UR8][R18.64+0x8], R12 ;  /* 0x0000080c12009986 */ /* 0x0005e8000c101908 */
[----:B0-----:R2:W-:Y:S02]  /*1c80*/  @!P1 STG.E desc[UR8][R18.64+0xc], R25 ;  /* 0x00000c1912009986 */ /* 0x0015e4000c101908 */
.L_x_100:
[----:B------:R-:W-:Y:S05]  /*1c90*/  BSYNC.RECONVERGENT B1 ;  /* 0x0000000000017941 */ /* 0x000fea0003800200 */
.L_x_99:
[----:B------:R-:W-:Y:S01]  /*1ca0*/  UIADD3 UR4, UPT, UPT, UR4, 0x4, URZ ;  /* 0x0000000404047890 */ /* 0x000fe2000fffe0ff */
[----:B------:R-:W-:Y:S01]  /*1cb0*/  IADD3 R17, PT, PT, R17, 0x1, RZ ;  /* 0x0000000111117810 */ /* 0x000fe20007ffe0ff */
[----:B------:R-:W-:Y:S01]  /*1cc0*/  VIADD R22, R22, 0x1 ;  /* 0x0000000116167836 */ /* 0x000fe20000000000 */
[----:B------:R-:W-:Y:S09]  /*1cd0*/  @P2 BRA `(.L_x_101) ;  /* 0xffffffe800e82947 */ /* 0x000ff2000383ffff */
[----:B------:R-:W-:Y:S05]  /*1ce0*/  EXIT ;  /* 0x000000000000794d */ /* 0x000fea0003800000 */
        .weak           $__internal_1_$__cuda_sm3x_div_rn_noftz_f32_slowpath
        .type           $__internal_1_$__cuda_sm3x_div_rn_noftz_f32_slowpath,@function
        .size           $__internal_1_$__cuda_sm3x_div_rn_noftz_f32_slowpath,(.L_x_167 - $__internal_1_$__cuda_sm3x_div_rn_noftz_f32_slowpath)
$__internal_1_$__cuda_sm3x_div_rn_noftz_f32_slowpath:
[----:B------:R-:W-:Y:S01]  /*1cf0*/  SHF.R.U32.HI R13, RZ, 0x17, R3 ;  /* 0x00000017ff0d7819 */ /* 0x000fe20000011603 */
[----:B------:R-:W-:Y:S01]  /*1d00*/  BSSY.RECONVERGENT B2, `(.L_x_102) ;  /* 0x0000063000027945 */ /* 0x000fe20003800200 */
[----:B------:R-:W-:Y:S02]  /*1d10*/  SHF.R.U32.HI R24, RZ, 0x17, R0 ;  /* 0x00000017ff187819 */ /* 0x000fe40000011600 */
        /* <DEDUP_REMOVED lines=24> */
[----:B------:R-:W-:Y:S01]  /*1ea0*/  VIADD R12, R24, 0xffffffff ;  /* 0xffffffff180c7836 */ /* 0x000fe20000000000 */
[----:B------:R-:W-:-:S04]  /*1eb0*/  ISETP.GE.AND P1, PT, R23, RZ, PT ;  /* 0x000000ff1700720c */ /* 0x000fc80003f26270 */
[----:B------:R-:W-:-:S09]  /*1ec0*/  ISETP.GE.AND P0, PT, R12, RZ, PT ;  /* 0x000000ff0c00720c */ /* 0x000fd20003f06270 */
[----:B------:R-:W-:-:S04]  /*1ed0*/  @!P1 FFMA R3, R3, 1.84467440737095516160e+19, RZ ;  /* 0x5f80000003039823 */ /* 0x000fc800000000ff */
[----:B------:R-:W-:Y:S01]  /*1ee0*/  @P0 IMAD.MOV.U32 R12, RZ, RZ, RZ ;  /* 0x000000ffff0c0224 */ /* 0x000fe200078e00ff */
[----:B------:R-:W-:Y:S01]  /*1ef0*/  @!P0 MOV R12, 0xffffffc0 ;  /* 0xffffffc0000c8802 */ /* 0x000fe20000000f00 */
[----:B------:R-:W-:-:S04]  /*1f00*/  @!P0 FFMA R0, R0, 1.84467440737095516160e+19, RZ ;  /* 0x5f80000000008823 */ /* 0x000fc800000000ff */
[----:B------:R-:W-:-:S07]  /*1f10*/  @!P1 VIADD R12, R12, 0x40 ;  /* 0x000000400c0c9836 */ /* 0x000fce0000000000 */
.L_x_103:
[----:B------:R-:W-:Y:S01]  /*1f20*/  LEA R26, R13, 0xc0800000, 0x17 ;  /* 0xc08000000d1a7811 */ /* 0x000fe200078eb8ff */
[----:B------:R-:W-:Y:S01]  /*1f30*/  VIADD R24, R24, 0xffffff81 ;  /* 0xffffff8118187836 */ /* 0x000fe20000000000 */
[----:B------:R-:W-:Y:S03]  /*1f40*/  BSSY.RECONVERGENT B3, `(.L_x_108) ;  /* 0x0000035000037945 */ /* 0x000fe60003800200 */
[----:B------:R-:W-:Y:S02]  /*1f50*/  IMAD.IADD R25, R3, 0x1, -R26 ;  /* 0x0000000103197824 */ /* 0x000fe400078e0a1a */
[C---:B------:R-:W-:Y:S02]  /*1f60*/  IMAD R0, R24.reuse, -0x800000, R0 ;  /* 0xff80000018007824 */ /* 0x040fe400078e0200 */
[----:B------:R0:W1:Y:S01]  /*1f70*/  MUFU.RCP R26, R25 ;  /* 0x00000019001a7308 */ /* 0x0000620000001000 */
[----:B------:R-:W-:Y:S01]  /*1f80*/  FADD.FTZ R23, -R25, -RZ ;  /* 0x800000ff19177221 */ /* 0x000fe20000010100 */
[----:B0-----:R-:W-:-:S05]  /*1f90*/  IADD3 R25, PT, PT, R24, 0x7f, -R13 ;  /* 0x0000007f18197810 */ /* 0x001fca0007ffe80d */
[----:B------:R-:W-:Y:S02]  /*1fa0*/  IMAD.IADD R25, R25, 0x1, R12 ;  /* 0x0000000119197824 */ /* 0x000fe400078e020c */
[----:B-1----:R-:W-:-:S04]  /*1fb0*/  FFMA R3, R26, R23, 1 ;  /* 0x3f8000001a037423 */ /* 0x002fc80000000017 */
        /* <DEDUP_REMOVED lines=19> */
[-CC-:B------:R-:W-:Y:S01]  /*20f0*/  FFMA.RZ R12, R3, R23.reuse, R26.reuse ;  /* 0x00000017030c7223 */ /* 0x180fe2000000c01a */
[C---:B------:R-:W-:Y:S02]  /*2100*/  ISETP.NE.AND P3, PT, R13.reuse, RZ, PT ;  /* 0x000000ff0d00720c */ /* 0x040fe40003f65270 */
[----:B------:R-:W-:Y:S02]  /*2110*/  ISETP.NE.AND P1, PT, R13, RZ, PT ;  /* 0x000000ff0d00720c */ /* 0x000fe40003f25270 */
[----:B------:R-:W-:Y:S01]  /*2120*/  LOP3.LUT R24, R12, 0x7fffff, RZ, 0xc0, !PT ;  /* 0x007fffff0c187812 */ /* 0x000fe200078ec0ff */
[CCC-:B------:R-:W-:Y:S01]  /*2130*/  FFMA.RP R12, R3.reuse, R23.reuse, R26.reuse ;  /* 0x00000017030c7223 */ /* 0x1c0fe2000000801a */
[----:B------:R-:W-:Y:S01]  /*2140*/  FFMA.RM R3, R3, R23, R26 ;  /* 0x0000001703037223 */ /* 0x000fe2000000401a */
[----:B------:R-:W-:Y:S01]  /*2150*/  IADD3 R23, PT, PT, R13, 0x20, RZ ;  /* 0x000000200d177810 */ /* 0x000fe20007ffe0ff */
[----:B------:R-:W-:Y:S01]  /*2160*/  IMAD.MOV R13, RZ, RZ, -R13 ;  /* 0x000000ffff0d7224 */ /* 0x000fe200078e0a0d */
[----:B------:R-:W-:-:S02]  /*2170*/  LOP3.LUT R24, R24, 0x800000, RZ, 0xfc, !PT ;  /* 0x0080000018187812 */ /* 0x000fc400078efcff */
[----:B------:R-:W-:Y:S02]  /*2180*/  FSETP.NEU.FTZ.AND P0, PT, R12, R3, PT ;  /* 0x000000030c00720b */ /* 0x000fe40003f1d000 */
[----:B------:R-:W-:Y:S02]  /*2190*/  SHF.L.U32 R23, R24, R23, RZ ;  /* 0x0000001718177219 */ /* 0x000fe400000006ff */
[----:B------:R-:W-:Y:S02]  /*21a0*/  SEL R3, R13, RZ, P3 ;  /* 0x000000ff0d037207 */ /* 0x000fe40001800000 */
[----:B------:R-:W-:Y:S02]  /*21b0*/  ISETP.NE.AND P1, PT, R23, RZ, P1 ;  /* 0x000000ff1700720c */ /* 0x000fe40000f25270 */
[----:B------:R-:W-:Y:S02]  /*21c0*/  SHF.R.U32.HI R3, RZ, R3, R24 ;  /* 0x00000003ff037219 */ /* 0x000fe40000011618 */
[----:B------:R-:W-:-:S02]  /*21d0*/  PLOP3.LUT P0, PT, P0, P1, PT, 0xf8, 0x8f ;  /* 0x00000000008f781c */ /* 0x000fc40000703f70 */
[----:B------:R-:W-:Y:S02]  /*21e0*/  SHF.R.U32.HI R13, RZ, 0x1, R3 ;  /* 0x00000001ff0d7819 */ /* 0x000fe40000011603 */
[----:B------:R-:W-:-:S04]  /*21f0*/  SEL R12, RZ, 0x1, !P0 ;  /* 0x00000001ff0c7807 */ /* 0x000fc80004000000 */
[----:B------:R-:W-:-:S04]  /*2200*/  LOP3.LUT R12, R12, 0x1, R13, 0xf8, !PT ;  /* 0x000000010c0c7812 */ /* 0x000fc800078ef80d */
[----:B------:R-:W-:-:S05]  /*2210*/  LOP3.LUT R12, R12, R3, RZ, 0xc0, !PT ;  /* 0x000000030c0c7212 */ /* 0x000fca00078ec0ff */
[----:B------:R-:W-:-:S05]  /*2220*/  IMAD.IADD R13, R13, 0x1, R12 ;  /* 0x000000010d0d7824 */ /* 0x000fca00078e020c */
[----:B------:R-:W-:Y:S01]  /*2230*/  LOP3.LUT R0, R13, R0, RZ, 0xfc, !PT ;  /* 0x000000000d007212 */ /* 0x000fe200078efcff */
[----:B------:R-:W-:Y:S06]  /*2240*/  BRA `(.L_x_111) ;  /* 0x0000000000107947 */ /* 0x000fec0003800000 */
.L_x_110:
[----:B------:R-:W-:-:S04]  /*2250*/  LOP3.LUT R0, R0, 0x80000000, RZ, 0xc0, !PT ;  /* 0x8000000000007812 */ /* 0x000fc800078ec0ff */
[----:B------:R-:W-:Y:S01]  /*2260*/  LOP3.LUT R0, R0, 0x7f800000, RZ, 0xfc, !PT ;  /* 0x7f80000000007812 */ /* 0x000fe200078efcff */
[----:B------:R-:W-:Y:S06]  /*2270*/  BRA `(.L_x_111) ;  /* 0x0000000000047947 */ /* 0x000fec0003800000 */
.L_x_109:
[----:B------:R-:W-:-:S07]  /*2280*/  IMAD R0, R25, 0x800000, R0 ;  /* 0x0080000019007824 */ /* 0x000fce00078e0200 */
.L_x_111:
[----:B------:R-:W-:Y:S05]  /*2290*/  BSYNC.RECONVERGENT B3 ;  /* 0x0000000000037941 */ /* 0x000fea0003800200 */
.L_x_108:
[----:B------:R-:W-:Y:S05]  /*22a0*/  BRA `(.L_x_112) ;  /* 0x0000000000207947 */ /* 0x000fea0003800000 */
.L_x_107:
[----:B------:R-:W-:-:S04]  /*22b0*/  LOP3.LUT R0, R3, 0x80000000, R0, 0x48, !PT ;  /* 0x8000000003007812 */ /* 0x000fc800078e4800 */
[----:B------:R-:W-:Y:S01]  /*22c0*/  LOP3.LUT R0, R0, 0x7f800000, RZ, 0xfc, !PT ;  /* 0x7f80000000007812 */ /* 0x000fe200078efcff */
[----:B------:R-:W-:Y:S06]  /*22d0*/  BRA `(.L_x_112) ;  /* 0x0000000000147947 */ /* 0x000fec0003800000 */
.L_x_106:
[----:B------:R-:W-:Y:S01]  /*22e0*/  LOP3.LUT R0, R3, 0x80000000, R0, 0x48, !PT ;  /* 0x8000000003007812 */ /* 0x000fe200078e4800 */
[----:B------:R-:W-:Y:S06]  /*22f0*/  BRA `(.L_x_112) ;  /* 0x00000000000c7947 */ /* 0x000fec0003800000 */
.L_x_105:
[----:B------:R-:W0:Y:S01]  /*2300*/  MUFU.RSQ R0, -QNAN ;  /* 0xffc0000000007908 */ /* 0x000e220000001400 */
[----:B------:R-:W-:Y:S05]  /*2310*/  BRA `(.L_x_112) ;  /* 0x0000000000047947 */ /* 0x000fea0003800000 */
.L_x_104:
[----:B------:R-:W-:-:S07]  /*2320*/  FADD.FTZ R0, R0, R3 ;  /* 0x0000000300007221 */ /* 0x000fce0000010000 */
.L_x_112:
[----:B------:R-:W-:Y:S05]  /*2330*/  BSYNC.RECONVERGENT B2 ;  /* 0x0000000000027941 */ /* 0x000fea0003800200 */
.L_x_102:
[----:B------:R-:W-:Y:S02]  /*2340*/  IMAD.MOV.U32 R12, RZ, RZ, R21 ;  /* 0x000000ffff0c7224 */ /* 0x000fe400078e0015 */
[----:B------:R-:W-:-:S04]  /*2350*/  IMAD.MOV.U32 R13, RZ, RZ, 0x0 ;  /* 0x00000000ff0d7424 */ /* 0x000fc800078e00ff */
[----:B0-----:R-:W-:Y:S05]  /*2360*/  RET.REL.NODEC R12 `(cudaComputeLPCLattice) ;  /* 0xffffffdc0c247950 */ /* 0x001fea0003c3ffff */
.L_x_113:
        /* <DEDUP_REMOVED lines=9> */
.L_x_167:


//--------------------- .text.cudaComputeLPC      --------------------------
	.section	.text.cudaComputeLPC,"ax",@progbits
	.align	128
        .global         cudaComputeLPC
        .type           cudaComputeLPC,@function
        .size           cudaComputeLPC,(.L_x_168 - cudaComputeLPC)
        .other          cudaComputeLPC,@"STO_CUDA_ENTRY STV_DEFAULT"
cudaComputeLPC:
.text.cudaComputeLPC:
[----:B------:R-:W-:Y:S01]  /*0000*/  LDC R1, c[0x0][0x37c] ;  /* 0x0000df00ff017b82 */ /* 0x000fe20000000800 */
[----:B------:R-:W0:Y:S01]  /*0010*/  S2R R2, SR_TID.X ;  /* 0x0000000000027919 */ /* 0x000e220000002100 */
[----:B------:R-:W1:Y:S06]  /*0020*/  LDCU.64 UR8, c[0x0][0x358] ;  /* 0x00006b00ff0877ac */ /* 0x000e6c0008000a00 */
[----:B------:R-:W2:Y:S01]  /*0030*/  S2UR UR5, SR_CgaCtaId ;  /* 0x00000000000579c3 */ /* 0x000ea20000008800 */
[----:B------:R-:W-:Y:S01]  /*0040*/  UMOV UR4, 0x400 ;  /* 0x0000040000047882 */ /* 0x000fe20000000000 */
[----:B------:R-:W3:Y:S01]  /*0050*/  LDCU UR6, c[0x0][0x398] ;  /* 0x00007300ff0677ac */ /* 0x000ee20008000800 */
[----:B0-----:R-:W-:-:S13]  /*0060*/  ISETP.GT.U32.AND P0, PT, R2, 0xf, PT ;  /* 0x0000000f0200780c */ /* 0x001fda0003f04070 */
[----:B------:R-:W0:Y:S01]  /*0070*/  @!P0 S2R R3, SR_CTAID.Y ;  /* 0x0000000000038919 */ /* 0x000e220000002600 */
[----:B------:R-:W0:Y:S02]  /*0080*/  @!P0 LDC.64 R4, c[0x0][0x390] ;  /* 0x0000e400ff048b82 */ /* 0x000e240000000a00 */
[----:B0-----:R-:W-:-:S04]  /*0090*/  @!P0 IMAD.WIDE.U32 R4, R3, 0x40, R4 ;  /* 0x0000004003048825 */ /* 0x001fc800078e0004 */
[----:B------:R-:W-:-:S06]  /*00a0*/  @!P0 IMAD.WIDE.U32 R6, R2, 0x4, R4 ;  /* 0x0000000402068825 */ /* 0x000fcc00078e0004 */
[----:B-1----:R-:W4:Y:S01]  /*00b0*/  @!P0 LDG.E R7, desc[UR8][R6.64] ;  /* 0x0000000806078981 */ /* 0x002f22000c1e1900 */
[----:B--2---:R-:W-:Y:S02]  /*00c0*/  ULEA UR4, UR5, UR4, 0x18 ;  /* 0x0000000405047291 */ /* 0x004fe4000f8ec0ff */
[----:B---3--:R-:W-:-:S04]  /*00d0*/  UISETP.GE.AND UP0, UPT, UR6, URZ, UPT ;  /* 0x000000ff0600728c */ /* 0x008fc8000bf06270 */
[----:B------:R-:W-:-:S04]  /*00e0*/  IMAD.U32 R3, RZ, RZ, UR4 ;  /* 0x00000004ff037e24 */ /* 0x000fc8000f8e00ff */
[----:B------:R-:W-:-:S05]  /*00f0*/  IMAD R4, R2, 0x4, R3 ;  /* 0x0000000402047824 */ /* 0x000fca00078e0203 */
[----:B----4-:R0:W-:Y:S01]  /*0100*/  @!P0 STS [R4], R7 ;  /* 0x0000000704008388 */ /* 0x0101e20000000800 */
[----:B------:R-:W-:Y:S05]  /*0110*/  BRA.U !UP0, `(.L_x_114) ;  /* 0x0000001108507547 */ /* 0x000fea000b800000 */
[----:B------:R-:W1:Y:S01]  /*0120*/  LDC R10, c[0x0][0x360] ;  /* 0x0000d800ff0a7b82 */ /* 0x000e620000000800 */
[----:B------:R-:W2:Y:S01]  /*0130*/  LDCU UR5, c[0x0][0x39c] ;  /* 0x00007380ff0577ac */ /* 0x000ea20008000800 */
[----:B------:R-:W-:Y:S01]  /*0140*/  IMAD.MOV.U32 R0, RZ, RZ, RZ ;  /* 0x000000ffff007224 */ /* 0x000fe200078e00ff */
[----:B------:R-:W-:Y:S02]  /*0150*/  UISETP.GE.U32.AND UP0, UPT, UR6, 0x3, UPT ;  /* 0x000000030600788c */ /* 0x000fe4000bf06070 */
[----:B------:R-:W-:-:S03]  /*0160*/  UIADD3 UR4, UPT, UPT, UR6, 0x1, URZ ;  /* 0x0000000106047890 */ /* 0x000fc6000fffe0ff */
[----:B------:R-:W3:Y:S01]  /*0170*/  S2UR UR7, SR_CTAID.Y ;  /* 0x00000000000779c3 */ /* 0x000ee20000002600 */
[----:B--2---:R-:W-:Y:S01]  /*0180*/  IMAD.U32 R13, RZ, RZ, UR5 ;  /* 0x00000005ff0d7e24 */ /* 0x004fe2000f8e00ff */
[----:B------:R-:W-:Y:S01]  /*0190*/  ULOP3.LUT UR5, UR4, 0x3, URZ, 0xc0, !UPT ;  /* 0x0000000304057892 */ /* 0x000fe2000f8ec0ff */
[----:B-1----:R-:W-:-:S04]  /*01a0*/  ISETP.GT.U32.AND P0, PT, R10, 0x40, PT ;  /* 0x000000400a00780c */ /* 0x002fc80003f04070 */
[----:B------:R-:W-:Y:S01]  /*01b0*/  ISETP.LT.U32.AND P0, PT, R2, 0x40, P0 ;  /* 0x000000400200780c */ /* 0x000fe20000701070 */
[----:B---3--:R-:W-:-:S04]  /*01c0*/  IMAD R5, R13, UR7, R2 ;  /* 0x000000070d057c24 */ /* 0x008fc8000f8e0202 */
[----:B------:R-:W-:Y:S01]  /*01d0*/  IMAD R5, R5, UR6, R5 ;  /* 0x0000000605057c24 */ /* 0x000fe2000f8e0205 */
[----:B------:R-:W-:Y:S07]  /*01e0*/  BRA.U !UP0, `(.L_x_115) ;  /* 0x0000000d08347547 */ /* 0x000fee000b800000 */
[----:B------:R-:W1:Y:S01]  /*01f0*/  LDC R8, c[0x0][0x39c] ;  /* 0x0000e700ff087b82 */ /* 0x000e620000000800 */
[----:B------:R-:W-:Y:S01]  /*0200*/  ULOP3.LUT UR4, UR4, 0xfffffffc, URZ, 0xc0, !UPT ;  /* 0xfffffffc04047892 */ /* 0x000fe2000f8ec0ff */
[----:B------:R-:W-:Y:S01]  /*0210*/  ISETP.GE.AND P1, PT, R2, R13, PT ;  /* 0x0000000d0200720c */ /* 0x000fe20003f26270 */
[----:B------:R-:W-:Y:S01]  /*0220*/  VIADD R11, R5, 0x1 ;  /* 0x00000001050b7836 */ /* 0x000fe20000000000 */
[----:B------:R-:W-:Y:S01]  /*0230*/  IADD3 R9, PT, PT, R3, 0x14c, RZ ;  /* 0x0000014c03097810 */ /* 0x000fe20007ffe0ff */
[----:B------:R-:W-:Y:S02]  /*0240*/  UIADD3 UR6, UPT, UPT, -UR4, URZ, URZ ;  /* 0x000000ff04067290 */ /* 0x000fe4000fffe1ff */
[----:B------:R-:W-:Y:S01]  /*0250*/  IMAD.U32 R0, RZ, RZ, UR4 ;  /* 0x00000004ff007e24 */ /* 0x000fe2000f8e00ff */
[----:B0-----:R-:W0:Y:S09]  /*0260*/  LDC.64 R6, c[0x0][0x388] ;  /* 0x0000e200ff067b82 */ /* 0x001e320000000a00 */
.L_x_130:
[----:B--234-:R-:W2:Y:S01]  /*0270*/  @!P1 LDC.64 R14, c[0x0][0x388] ;  /* 0x0000e200ff0e9b82 */ /* 0x01cea20000000a00 */
[----:B------:R-:W-:Y:S02]  /*0280*/  HFMA2 R17, -RZ, RZ, 0, 0 ;  /* 0x00000000ff117431 */ /* 0x000fe400000001ff */
[----:B------:R-:W-:-:S04]  /*0290*/  @!P1 VIADD R13, R11, 0xffffffff ;  /* 0xffffffff0b0d9836 */ /* 0x000fc80000000000 */
[----:B--2---:R-:W-:-:S05]  /*02a0*/  @!P1 IMAD.WIDE.U32 R14, R13, 0x4, R14 ;  /* 0x000000040d0e9825 */ /* 0x004fca00078e000e */
[----:B------:R2:W3:Y:S01]  /*02b0*/  @!P1 LDG.E R17, desc[UR8][R14.64] ;  /* 0x000000080e119981 */ /* 0x0004e2000c1e1900 */
[C---:B------:R-:W-:Y:S01]  /*02c0*/  ISETP.GT.U32.AND P2, PT, R2.reuse, 0x1f, PT ;  /* 0x0000001f0200780c */ /* 0x040fe20003f44070 */
[----:B------:R-:W-:Y:S01]  /*02d0*/  UIADD3 UR6, UPT, UPT, UR6, 0x4, URZ ;  /* 0x0000000406067890 */ /* 0x000fe2000fffe0ff */
[----:B-1----:R-:W-:Y:S01]  /*02e0*/  IMAD.MOV.U32 R13, RZ, RZ, R8 ;  /* 0x000000ffff0d7224 */ /* 0x002fe200078e0008 */
[----:B------:R-:W-:Y:S02]  /*02f0*/  BSSY.RECONVERGENT B0, `(.L_x_116) ;  /* 0x000002b000007945 */ /* 0x000fe40003800200 */
[----:B------:R-:W-:Y:S02]  /*0300*/  UISETP.NE.AND UP0, UPT, UR6, URZ, UPT ;  /* 0x000000ff0600728c */ /* 0x000fe4000bf05270 */
[----:B------:R-:W-:Y:S01]  /*0310*/  ISETP.GE.AND P1, PT, R2, R13, PT ;  /* 0x0000000d0200720c */ /* 0x000fe20003f26270 */
[----:B--2---:R-:W-:Y:S01]  /*0320*/  IMAD.MOV.U32 R15, RZ, RZ, RZ ;  /* 0x000000ffff0f7224 */ /* 0x004fe200078e00ff */
[----:B---3--:R-:W-:Y:S01]  /*0330*/  STS [R4+0x2c4], R17 ;  /* 0x0002c41104007388 */ /* 0x008fe20000000800 */
[----:B------:R-:W-:Y:S06]  /*0340*/  BAR.SYNC.DEFER_BLOCKING 0x0 ;  /* 0x0000000000007b1d */ /* 0x000fec0000010000 */
[----:B------:R-:W-:Y:S04]  /*0350*/  @P0 LDS R12, [R4+0x3c4] ;  /* 0x0003c400040c0984 */ /* 0x000fe80000000800 */
[----:B------:R-:W1:Y:S02]  /*0360*/  @P0 LDS R19, [R4+0x2c4] ;  /* 0x0002c40004130984 */ /* 0x000e640000000800 */
[----:B-1----:R-:W-:-:S05]  /*0370*/  @P0 FADD R19, R12, R19 ;  /* 0x000000130c130221 */ /* 0x002fca0000000000 */
[----:B------:R1:W-:Y:S01]  /*0380*/  @P0 STS [R4+0x2c4], R19 ;  /* 0x0002c41304000388 */ /* 0x0003e20000000800 */
[----:B------:R-:W-:Y:S06]  /*0390*/  BAR.SYNC.DEFER_BLOCKING 0x0 ;  /* 0x0000000000007b1d */ /* 0x000fec0000010000 */
[----:B------:R-:W-:Y:S05]  /*03a0*/  @P2 BRA `(.L_x_117) ;  /* 0x00000000007c2947 */ /* 0x000fea0003800000 */
[----:B------:R-:W-:-:S13]  /*03b0*/  ISETP.GE.U32.AND P3, PT, R10, 0x21, PT ;  /* 0x000000210a00780c */ /* 0x000fda0003f66070 */
[----:B------:R-:W-:Y:S04]  /*03c0*/  @P3 LDS R12, [R4+0x344] ;  /* 0x00034400040c3984 */ /* 0x000fe80000000800 */
[----:B------:R-:W2:Y:S02]  /*03d0*/  @P3 LDS R17, [R4+0x2c4] ;  /* 0x0002c40004113984 */ /* 0x000ea40000000800 */
[----:B--2---:R-:W-:-:S05]  /*03e0*/  @P3 FADD R17, R12, R17 ;  /* 0x000000110c113221 */ /* 0x004fca0000000000 */
[----:B------:R-:W-:Y:S01]  /*03f0*/  @P3 STS [R4+0x2c4], R17 ;  /* 0x0002c41104003388 */ /* 0x000fe20000000800 */
[----:B------:R-:W-:-:S03]  /*0400*/  ISETP.NE.AND P3, PT, R2, RZ, PT ;  /* 0x000000ff0200720c */ /* 0x000fc60003f65270 */
[----:B------:R-:W-:Y:S04]  /*0410*/  LDS R12, [R4+0x304] ;  /* 0x00030400040c7984 */ /* 0x000fe80000000800 */
[----:B-1----:R-:W1:Y:S06]  /*0420*/  LDS R19, [R4+0x2c4] ;  /* 0x0002c40004137984 */ /* 0x002e6c0000000800 */
[----:B------:R-:W-:Y:S01]  /*0430*/  @!P3 MOV R14, 0x400 ;  /* 0x00000400000eb802 */ /* 0x000fe20000000f00 */
[----:B-1----:R-:W-:-:S05]  /*0440*/  FADD R19, R12, R19 ;  /* 0x000000130c137221 */ /* 0x002fca0000000000 */
[----:B------:R-:W-:Y:S04]  /*0450*/  STS [R4+0x2c4], R19 ;  /* 0x0002c41304007388 */ /* 0x000fe80000000800 */
[----:B------:R-:W-:Y:S04]  /*0460*/  LDS R12, [R4+0x2e4] ;  /* 0x0002e400040c7984 */ /* 0x000fe80000000800 */
[----:B------:R-:W1:Y:S02]  /*0470*/  LDS R21, [R4+0x2c4] ;  /* 0x0002c40004157984 */ /* 0x000e640000000800 */
[----:B-1----:R-:W-:-:S05]  /*0480*/  FADD R21, R12, R21 ;  /* 0x000000150c157221 */ /* 0x002fca0000000000 */
[----:B------:R1:W-:Y:S04]  /*0490*/  STS [R4+0x2c4], R21 ;  /* 0x0002c41504007388 */ /* 0x0003e80000000800 */
[----:B------:R-:W-:Y:S04]  /*04a0*/  LDS R12, [R4+0x2d4] ;  /* 0x0002d400040c7984 */ /* 0x000fe80000000800 */
[----:B------:R-:W2:Y:S01]  /*04b0*/  LDS R23, [R4+0x2c4] ;  /* 0x0002c40004177984 */ /* 0x000ea20000000800 */
[----:B-1----:R-:W1:Y:S02]  /*04c0*/  @!P3 S2R R21, SR_CgaCtaId ;  /* 0x000000000015b919 */ /* 0x002e640000008800 */
[----:B-1----:R-:W-:Y:S01]  /*04d0*/  @!P3 LEA R3, R21, R14, 0x18 ;  /* 0x0000000e1503b211 */ /* 0x002fe200078ec0ff */
[----:B--2---:R-:W-:-:S05]  /*04e0*/  FADD R23, R12, R23 ;  /* 0x000000170c177221 */ /* 0x004fca0000000000 */
[----:B------:R-:W-:Y:S04]  /*04f0*/  STS [R4+0x2c4], R23 ;  /* 0x0002c41704007388 */ /* 0x000fe80000000800 */
[----:B------:R-:W-:Y:S04]  /*0500*/  LDS R12, [R4+0x2cc] ;  /* 0x0002cc00040c7984 */ /* 0x000fe80000000800 */
[----:B------:R-:W1:Y:S02]  /*0510*/  LDS R17, [R4+0x2c4] ;  /* 0x0002c40004117984 */ /* 0x000e640000000800 */
[----:B-1----:R-:W-:-:S05]  /*0520*/  FADD R17, R12, R17 ;  /* 0x000000110c117221 */ /* 0x002fca0000000000 */
[----:B------:R-:W-:Y:S04]  /*0530*/  STS [R4+0x2c4], R17 ;  /* 0x0002c41104007388 */ /* 0x000fe80000000800 */
[----:B------:R-:W-:Y:S04]  /*0540*/  LDS R12, [R4+0x2c8] ;  /* 0x0002c800040c7984 */ /* 0x000fe80000000800 */
[----:B------:R-:W1:Y:S02]  /*0550*/  LDS R19, [R4+0x2c4] ;  /* 0x0002c40004137984 */ /* 0x000e640000000800 */
[----:B-1----:R-:W-:-:S05]  /*0560*/  FADD R19, R12, R19 ;  /* 0x000000130c137221 */ /* 0x002fca0000000000 */
[----:B------:R-:W-:Y:S04]  /*0570*/  STS [R4+0x2c4], R19 ;  /* 0x0002c41304007388 */ /* 0x000fe80000000800 */
[----:B------:R-:W1:Y:S04]  /*0580*/  @!P3 LDS R12, [R3+0x2c4] ;  /* 0x0002c400030cb984 */ /* 0x000e680000000800 */
[----:B-1----:R2:W-:Y:S02]  /*0590*/  @!P3 STS [R9+-0xc], R12 ;  /* 0xfffff40c0900b388 */ /* 0x0025e40000000800 */
.L_x_117:
[----:B------:R-:W-:Y:S05]  /*05a0*/  BSYNC.RECONVERGENT B0 ;  /* 0x0000000000007941 */ /* 0x000fea0003800200 */
.L_x_116:
[----:B------:R-:W-:Y:S04]  /*05b0*/  BSSY.RECONVERGENT B0, `(.L_x_118) ;  /* 0x0000004000007945 */ /* 0x000fe80003800200 */
[----:B------:R-:W-:Y:S05]  /*05c0*/  @P1 BRA `(.L_x_119) ;  /* 0x0000000000081947 */ /* 0x000fea0003800000 */
[----:B0-----:R-:W-:-:S06]  /*05d0*/  IMAD.WIDE.U32 R14, R11, 0x4, R6 ;  /* 0x000000040b0e7825 */ /* 0x001fcc00078e0006 */
[----:B------:R3:W5:Y:S02]  /*05e0*/  LDG.E R15, desc[UR8][R14.64] ;  /* 0x000000080e0f7981 */ /* 0x000764000c1e1900 */
.L_x_119:
[----:B------:R-:W-:Y:S05]  /*05f0*/  BSYNC.RECONVERGENT B0 ;  /* 0x0000000000007941 */ /* 0x000fea0003800200 */
.L_x_118:
[----:B-----5:R-:W-:Y:S01]  /*0600*/  STS [R4+0x2c4], R15 ;  /* 0x0002c40f04007388 */ /* 0x020fe20000000800 */
[----:B------:R-:W-:Y:S01]  /*0610*/  BSSY.RECONVERGENT B0, `(.L_x_120) ;  /* 0x0000028000007945 */ /* 0x000fe20003800200 */
[----:B------:R-:W-:Y:S06]  /*0620*/  BAR.SYNC.DEFER_BLOCKING 0x0 ;  /* 0x0000000000007b1d */ /* 0x000fec0000010000 */
[----:B--2---:R-:W-:Y:S04]  /*0630*/  @P0 LDS R12, [R4+0x3c4] ;  /* 0x0003c400040c0984 */ /* 0x004fe80000000800 */
[----:B------:R-:W1:Y:S02]  /*0640*/  @P0 LDS R17, [R4+0x2c4] ;  /* 0x0002c40004110984 */ /* 0x000e640000000800 */
[----:B-1----:R-:W-:Y:S01]  /*0650*/  @P0 FADD R19, R12, R17 ;  /* 0x000000110c130221 */ /* 0x002fe20000000000 */
[----:B------:R-:W-:-:S04]  /*0660*/  IMAD.MOV.U32 R17, RZ, RZ, RZ ;  /* 0x000000ffff117224 */ /* 0x000fc800078e00ff */
        /* <DEDUP_REMOVED lines=11> */
[----:B---3--:R-:W-:Y:S01]  /*0720*/  @!P3 MOV R14, 0x400 ;  /* 0x00000400000eb802 */ /* 0x008fe20000000f00 */
        /* <DEDUP_REMOVED lines=22> */
.L_x_121:
[----:B------:R-:W-:Y:S05]  /*0890*/  BSYNC.RECONVERGENT B0 ;  /* 0x0000000000007941 */ /* 0x000fea0003800200 */
.L_x_120:
[----:B------:R-:W-:Y:S04]  /*08a0*/  BSSY.RECONVERGENT B0, `(.L_x_122) ;  /* 0x0000005000007945 */ /* 0x000fe80003800200 */
[----:B------:R-:W-:Y:S05]  /*08b0*/  @P1 BRA `(.L_x_123) ;  /* 0x00000000000c1947 */ /* 0x000fea0003800000 */
[----:B------:R-:W-:-:S05]  /*08c0*/  IADD3 R15, PT, PT, R11, 0x1, RZ ;  /* 0x000000010b0f7810 */ /* 0x000fca0007ffe0ff */
[----:B0--3--:R-:W-:-:S05]  /*08d0*/  IMAD.WIDE.U32 R14, R15, 0x4, R6 ;  /* 0x000000040f0e7825 */ /* 0x009fca00078e0006 */
[----:B------:R4:W5:Y:S02]  /*08e0*/  LDG.E R17, desc[UR8][R14.64] ;  /* 0x000000080e117981 */ /* 0x000964000c1e1900 */
.L_x_123:
[----:B------:R-:W-:Y:S05]  /*08f0*/  BSYNC.RECONVERGENT B0 ;  /* 0x0000000000007941 */ /* 0x000fea0003800200 */
.L_x_122:
[----:B-----5:R-:W-:Y:S01]  /*0900*/  STS [R4+0x2c4], R17 ;  /* 0x0002c41104007388 */ /* 0x020fe20000000800 */
[----:B------:R-:W-:Y:S01]  /*0910*/  BSSY.RECONVERGENT B0, `(.L_x_124) ;  /* 0x0000028000007945 */ /* 0x000fe20003800200 */
[----:B------:R-:W-:Y:S06]  /*0920*/  BAR.SYNC.DEFER_BLOCKING 0x0 ;  /* 0x0000000000007b1d */ /* 0x000fec0000010000 */
[----:B--2---:R-:W-:Y:S04]  /*0930*/  @P0 LDS R12, [R4+0x3c4] ;  /* 0x0003c400040c0984 */ /* 0x004fe80000000800 */
[----:B----4-:R-:W1:Y:S02]  /*0940*/  @P0 LDS R15, [R4+0x2c4] ;  /* 0x0002c400040f0984 */ /* 0x010e640000000800 */
        /* <DEDUP_REMOVED lines=36> */
.L_x_125:
[----:B------:R-:W-:Y:S05]  /*0b90*/  BSYNC.RECONVERGENT B0 ;  /* 0x0000000000007941 */ /* 0x000fea0003800200 */
.L_x_124:
[----:B------:R-:W-:Y:S04]  /*0ba0*/  BSSY.RECONVERGENT B0, `(.L_x_126) ;  /* 0x0000005000007945 */ /* 0x000fe80003800200 */
[----:B------:R-:W-:Y:S05]  /*0bb0*/  @P1 BRA `(.L_x_127) ;  /* 0x00000000000c1947 */ /* 0x000fea0003800000 */
[----:B------:R-:W-:-:S04]  /*0bc0*/  VIADD R15, R11, 0x2 ;  /* 0x000000020b0f7836 */ /* 0x000fc80000000000 */
[----:B0--3--:R-:W-:-:S06]  /*0bd0*/  IMAD.WIDE.U32 R14, R15, 0x4, R6 ;  /* 0x000000040f0e7825 */ /* 0x009fcc00078e0006 */
[----:B------:R4:W5:Y:S02]  /*0be0*/  LDG.E R15, desc[UR8][R14.64] ;  /* 0x000000080e0f7981 */ /* 0x000964000c1e1900 */
.L_x_127:
[----:B------:R-:W-:Y:S05]  /*0bf0*/  BSYNC.RECONVERGENT B0 ;  /* 0x0000000000007941 */ /* 0x000fea0003800200 */
.L_x_126:
[----:B-----5:R-:W-:Y:S01]  /*0c00*/  STS [R4+0x2c4], R15 ;  /* 0x0002c40f04007388 */ /* 0x020fe20000000800 */
[----:B------:R-:W-:Y:S01]  /*0c10*/  BSSY.RECONVERGENT B0, `(.L_x_128) ;  /* 0x0000027000007945 */ /* 0x000fe20003800200 */
[----:B------:R-:W-:Y:S06]  /*0c20*/  BAR.SYNC.DEFER_BLOCKING 0x0 ;  /* 0x0000000000007b1d */ /* 0x000fec0000010000 */
[----:B--2---:R-:W-:Y:S04]  /*0c30*/  @P0 LDS R12, [R4+0x3c4] ;  /* 0x0003c400040c0984 */ /* 0x004fe80000000800 */
[----:B------:R-:W2:Y:S02]  /*0c40*/  @P0 LDS R17, [R4+0x2c4] ;  /* 0x0002c40004110984 */ /* 0x000ea40000000800 */
[----:B--2---:R-:W-:-:S05]  /*0c50*/  @P0 FADD R17, R12, R17 ;  /* 0x000000110c110221 */ /* 0x004fca0000000000 */
[----:B------:R2:W-:Y:S01]  /*0c60*/  @P0 STS [R4+0x2c4], R17 ;  /* 0x0002c41104000388 */ /* 0x0005e20000000800 */
[----:B------:R-:W-:Y:S06]  /*0c70*/  BAR.SYNC.DEFER_BLOCKING 0x0 ;  /* 0x0000000000007b1d */ /* 0x000fec0000010000 */
[----:B------:R-:W-:Y:S05]  /*0c80*/  @P2 BRA `(.L_x_129) ;  /* 0x00000000007c2947 */ /* 0x000fea0003800000 */
[----:B------:R-:W-:-:S13]  /*0c90*/  ISETP.GE.U32.AND P2, PT, R10, 0x21, PT ;  /* 0x000000210a00780c */ /* 0x000fda0003f46070 */
[----:B------:R-:W-:Y:S04]  /*0ca0*/  @P2 LDS R12, [R4+0x344] ;  /* 0x00034400040c2984 */ /* 0x000fe80000000800 */
[----:B------:R-:W5:Y:S02]  /*0cb0*/  @P2 LDS R15, [R4+0x2c4] ;  /* 0x0002c400040f2984 */ /* 0x000f640000000800 */
[----:B-----5:R-:W-:-:S05]  /*0cc0*/  @P2 FADD R15, R12, R15 ;  /* 0x0000000f0c0f2221 */ /* 0x020fca0000000000 */
[----:B------:R-:W-:Y:S01]  /*0cd0*/  @P2 STS [R4+0x2c4], R15 ;  /* 0x0002c40f04002388 */ /* 0x000fe20000000800 */
[----:B------:R-:W-:-:S03]  /*0ce0*/  ISETP.NE.AND P2, PT, R2, RZ, PT ;  /* 0x000000ff0200720c */ /* 0x000fc60003f45270 */
[----:B------:R-:W-:Y:S04]  /*0cf0*/  LDS R12, [R4+0x304] ;  /* 0x00030400040c7984 */ /* 0x000fe80000000800 */
[----:B--2---:R-:W2:Y:S06]  /*0d00*/  LDS R17, [R4+0x2c4] ;  /* 0x0002c40004117984 */ /* 0x004eac0000000800 */
[----:B---34-:R-:W-:Y:S01]  /*0d10*/  @!P2 MOV R14, 0x400 ;  /* 0x00000400000ea802 */ /* 0x018fe20000000f00 */
[----:B--2---:R-:W-:-:S05]  /*0d20*/  FADD R17, R12, R17 ;  /* 0x000000110c117221 */ /* 0x004fca0000000000 */
[----:B------:R-:W-:Y:S04]  /*0d30*/  STS [R4+0x2c4], R17 ;  /* 0x0002c41104007388 */ /* 0x000fe80000000800 */
[----:B------:R-:W-:Y:S04]  /*0d40*/  LDS R12, [R4+0x2e4] ;  /* 0x0002e400040c7984 */ /* 0x000fe80000000800 */
[----:B-1----:R-:W1:Y:S02]  /*0d50*/  LDS R19, [R4+0x2c4] ;  /* 0x0002c40004137984 */ /* 0x002e640000000800 */
        /* <DEDUP_REMOVED lines=17> */
[----:B-1----:R1:W-:Y:S02]  /*0e70*/  @!P2 STS [R9], R12 ;  /* 0x0000000c0900a388 */ /* 0x0023e40000000800 */
.L_x_129:
[----:B------:R-:W-:Y:S05]  /*0e80*/  BSYNC.RECONVERGENT B0 ;  /* 0x0000000000007941 */ /* 0x000fea0003800200 */
.L_x_128:
[----:B------:R-:W-:Y:S01]  /*0e90*/  VIADD R11, R11, 0x4 ;  /* 0x000000040b0b7836 */ /* 0x000fe20000000000 */
[----:B-1----:R-:W-:Y:S01]  /*0ea0*/  IADD3 R9, PT, PT, R9, 0x10, RZ ;  /* 0x0000001009097810 */ /* 0x002fe20007ffe0ff */
[----:B------:R-:W-:Y:S06]  /*0eb0*/  BRA.U UP0, `(.L_x_130) ;  /* 0xfffffff100ec7547 */ /* 0x000fec000b83ffff */
.L_x_115:
[----:B------:R-:W-:-:S09]  /*0ec0*/  UISETP.NE.AND UP0, UPT, UR5, URZ, UPT ;  /* 0x000000ff0500728c */ /* 0x000fd2000bf05270 */
[----:B------:R-:W-:Y:S05]  /*0ed0*/  BRA.U !UP0, `(.L_x_114) ;  /* 0x0000000108e07547 */ /* 0x000fea000b800000 */
[----:B------:R-:W-:Y:S01]  /*0ee0*/  IMAD R3, R0, 0x4, R3 ;  /* 0x0000000400037824 */ /* 0x000fe200078e0203 */
[----:B------:R-:W-:Y:S01]  /*0ef0*/  ISETP.GE.AND P1, PT, R2, R13, PT ;  /* 0x0000000d0200720c */ /* 0x000fe20003f26270 */
[----:B------:R-:W-:Y:S01]  /*0f00*/  IMAD.IADD R0, R5, 0x1, R0 ;  /* 0x0000000105007824 */ /* 0x000fe200078e0200 */
[----:B------:R-:W-:Y:S01]  /*0f10*/  UIADD3 UR4, UPT, UPT, -UR5, URZ, URZ ;  /* 0x000000ff05047290 */ /* 0x000fe2000fffe1ff */
[----:B------:R-:W-:-:S11]  /*0f20*/  VIADD R3, R3, 0x140 ;  /* 0x0000014003037836 */ /* 0x000fd60000000000 */
.L_x_133:
[----:B0-----:R-:W0:Y:S01]  /*0f30*/  @!P1 LDC.64 R6, c[0x0][0x388] ;  /* 0x0000e200ff069b82 */ /* 0x001e220000000a00 */
[----:B------:R-:W-:Y:S01]  /*0f40*/  MOV R5, RZ ;  /* 0x000000ff00057202 */ /* 0x000fe20000000f00 */
[----:B0-----:R-:W-:-:S05]  /*0f50*/  @!P1 IMAD.WIDE.U32 R6, R0, 0x4, R6 ;  /* 0x0000000400069825 */ /* 0x001fca00078e0006 */
[----:B------:R-:W5:Y:S01]  /*0f60*/  @!P1 LDG.E R5, desc[UR8][R6.64] ;  /* 0x0000000806059981 */ /* 0x000f62000c1e1900 */
[----:B------:R-:W-:Y:S01]  /*0f70*/  ISETP.GT.U32.AND P2, PT, R2, 0x1f, PT ;  /* 0x0000001f0200780c */ /* 0x000fe20003f44070 */
[----:B------:R-:W-:Y:S01]  /*0f80*/  UIADD3 UR4, UPT, UPT, UR4, 0x1, URZ ;  /* 0x0000000104047890 */ /* 0x000fe2000fffe0ff */
[----:B------:R-:W-:Y:S03]  /*0f90*/  BSSY.RECONVERGENT B0, `(.L_x_131) ;  /* 0x0000029000007945 */ /* 0x000fe60003800200 */
[----:B------:R-:W-:Y:S01]  /*0fa0*/  UISETP.NE.AND UP0, UPT, UR4, URZ, UPT ;  /* 0x000000ff0400728c */ /* 0x000fe2000bf05270 */
[----:B-----5:R-:W-:Y:S01]  /*0fb0*/  STS [R4+0x2c4], R5 ;  /* 0x0002c40504007388 */ /* 0x020fe20000000800 */
[----:B------:R-:W-:Y:S06]  /*0fc0*/  BAR.SYNC.DEFER_BLOCKING 0x0 ;  /* 0x0000000000007b1d */ /* 0x000fec0000010000 */
[----:B------:R-:W-:Y:S04]  /*0fd0*/  @P0 LDS R8, [R4+0x3c4] ;  /* 0x0003c40004080984 */ /* 0x000fe80000000800 */
[----:B------:R-:W0:Y:S02]  /*0fe0*/  @P0 LDS R9, [R4+0x2c4] ;  /* 0x0002c40004090984 */ /* 0x000e240000000800 */
[----:B0-----:R-:W-:-:S05]  /*0ff0*/  @P0 FADD R9, R8, R9 ;  /* 0x0000000908090221 */ /* 0x001fca0000000000 */
[----:B------:R0:W-:Y:S01]  /*1000*/  @P0 STS [R4+0x2c4], R9 ;  /* 0x0002c40904000388 */ /* 0x0001e20000000800 */
[----:B------:R-:W-:Y:S06]  /*1010*/  BAR.SYNC.DEFER_BLOCKING 0x0 ;  /* 0x0000000000007b1d */ /* 0x000fec0000010000 */
[----:B------:R-:W-:Y:S05]  /*1020*/  @P2 BRA `(.L_x_132) ;  /* 0x00000000007c2947 */ /* 0x000fea0003800000 */
[----:B------:R-:W-:-:S13]  /*1030*/  ISETP.GE.U32.AND P2, PT, R10, 0x21, PT ;  /* 0x000000210a00780c */ /* 0x000fda0003f46070 */
[----:B------:R-:W-:Y:S04]  /*1040*/  @P2 LDS R5, [R4+0x344] ;  /* 0x0003440004052984 */ /* 0x000fe80000000800 */
[----:B------:R-:W1:Y:S02]  /*1050*/  @P2 LDS R6, [R4+0x2c4] ;  /* 0x0002c40004062984 */ /* 0x000e640000000800 */
[----:B-1----:R-:W-:-:S05]  /*1060*/  @P2 FADD R5, R5, R6 ;  /* 0x0000000605052221 */ /* 0x002fca0000000000 */
[----:B------:R-:W-:Y:S01]  /*1070*/  @P2 STS [R4+0x2c4], R5 ;  /* 0x0002c40504002388 */ /* 0x000fe20000000800 */
[----:B------:R-:W-:-:S03]  /*1080*/  ISETP.NE.AND P2, PT, R2, RZ, PT ;  /* 0x000000ff0200720c */ /* 0x000fc60003f45270 */
[----:B------:R-:W-:Y:S04]  /*1090*/  LDS R6, [R4+0x304] ;  /* 0x0003040004067984 */ /* 0x000fe80000000800 */
[----:B------:R-:W1:Y:S06]  /*10a0*/  LDS R7, [R4+0x2c4] ;  /* 0x0002c40004077984 */ /* 0x000e6c0000000800 */
[----:B------:R-:W-:Y:S01]  /*10b0*/  @!P2 MOV R8, 0x400 ;  /* 0x000004000008a802 */ /* 0x000fe20000000f00 */
[----:B-1----:R-:W-:-:S05]  /*10c0*/  FADD R7, R6, R7 ;  /* 0x0000000706077221 */ /* 0x002fca0000000000 */
[----:B------:R-:W-:Y:S04]  /*10d0*/  STS [R4+0x2c4], R7 ;  /* 0x0002c40704007388 */ /* 0x000fe80000000800 */
[----:B------:R-:W-:Y:S04]  /*10e0*/  LDS R6, [R4+0x2e4] ;  /* 0x0002e40004067984 */ /* 0x000fe80000000800 */
[----:B0-----:R-:W0:Y:S02]  /*10f0*/  LDS R9, [R4+0x2c4] ;  /* 0x0002c40004097984 */ /* 0x001e240000000800 */
[----:B0-----:R-:W-:-:S05]  /*1100*/  FADD R9, R6, R9 ;  /* 0x0000000906097221 */ /* 0x001fca0000000000 */
[----:B------:R0:W-:Y:S04]  /*1110*/  STS [R4+0x2c4], R9 ;  /* 0x0002c40904007388 */ /* 0x0001e80000000800 */
[----:B------:R-:W-:Y:S04]  /*1120*/  LDS R6, [R4+0x2d4] ;  /* 0x0002d40004067984 */ /* 0x000fe80000000800 */
[----:B------:R-:W1:Y:S01]  /*1130*/  LDS R11, [R4+0x2c4] ;  /* 0x0002c400040b7984 */ /* 0x000e620000000800 */
[----:B0-----:R-:W0:Y:S01]  /*1140*/  @!P2 S2R R9, SR_CgaCtaId ;  /* 0x000000000009a919 */ /* 0x001e220000008800 */
[----:B-1----:R-:W-:-:S05]  /*1150*/  FADD R11, R6, R11 ;  /* 0x0000000b060b7221 */ /* 0x002fca0000000000 */
[----:B------:R-:W-:Y:S04]  /*1160*/  STS [R4+0x2c4], R11 ;  /* 0x0002c40b04007388 */ /* 0x000fe80000000800 */
[----:B------:R-:W-:Y:S04]  /*1170*/  LDS R5, [R4+0x2cc] ;  /* 0x0002cc0004057984 */ /* 0x000fe80000000800 */
[----:B------:R-:W1:Y:S02]  /*1180*/  LDS R6, [R4+0x2c4] ;  /* 0x0002c40004067984 */ /* 0x000e640000000800 */
[----:B-1----:R-:W-:-:S05]  /*1190*/  FADD R5, R5, R6 ;  /* 0x0000000605057221 */ /* 0x002fca0000000000 */
[----:B------:R-:W-:Y:S04]  /*11a0*/  STS [R4+0x2c4], R5 ;  /* 0x0002c40504007388 */ /* 0x000fe80000000800 */
[----:B------:R-:W-:Y:S04]  /*11b0*/  LDS R6, [R4+0x2c8] ;  /* 0x0002c80004067984 */ /* 0x000fe80000000800 */
[----:B------:R-:W1:Y:S02]  /*11c0*/  LDS R7, [R4+0x2c4] ;  /* 0x0002c40004077984 */ /* 0x000e640000000800 */
[----:B-1----:R-:W-:Y:S01]  /*11d0*/  FADD R7, R6, R7 ;  /* 0x0000000706077221 */ /* 0x002fe20000000000 */
[----:B0-----:R-:W-:-:S04]  /*11e0*/  @!P2 LEA R6, R9, R8, 0x18 ;  /* 0x000000080906a211 */ /* 0x001fc800078ec0ff */
[----:B------:R-:W-:Y:S04]  /*11f0*/  STS [R4+0x2c4], R7 ;  /* 0x0002c40704007388 */ /* 0x000fe80000000800 */
[----:B------:R-:W0:Y:S04]  /*1200*/  @!P2 LDS R6, [R6+0x2c4] ;  /* 0x0002c4000606a984 */ /* 0x000e280000000800 */
[----:B0-----:R1:W-:Y:S02]  /*1210*/  @!P2 STS [R3], R6 ;  /* 0x000000060300a388 */ /* 0x0013e40000000800 */
.L_x_132:
[----:B------:R-:W-:Y:S05]  /*1220*/  BSYNC.RECONVERGENT B0 ;  /* 0x0000000000007941 */ /* 0x000fea0003800200 */
.L_x_131:
[----:B------:R-:W-:Y:S02]  /*1230*/  VIADD R0, R0, 0x1 ;  /* 0x0000000100007836 */ /* 0x000fe40000000000 */
[----:B-1----:R-:W-:Y:S01]  /*1240*/  VIADD R3, R3, 0x4 ;  /* 0x0000000403037836 */ /* 0x002fe20000000000 */
[----:B------:R-:W-:Y:S06]  /*1250*/  BRA.U UP0, `(.L_x_133) ;  /* 0xfffffffd00347547 */ /* 0x000fec000b83ffff */
.L_x_114:
[----:B------:R-:W-:-:S13]  /*1260*/  ISETP.GT.U32.AND P0, PT, R2, 0x1f, PT ;  /* 0x0000001f0200780c */ /* 0x000fda0003f04070 */
[----:B------:R-:W-:Y:S05]  /*1270*/  @P0 EXIT ;  /* 0x000000000000094d */ /* 0x000fea0003800000 */
[----:B------:R-:W1:Y:S01]  /*1280*/  LDS R3, [R4+0x144] ;  /* 0x0001440004037984 */ /* 0x000e620000000800 */
[----:B------:R-:W-:Y:S01]  /*1290*/  MOV R0, 0x400 ;  /* 0x0000040000007802 */ /* 0x000fe20000000f00 */
[----:B------:R-:W5:Y:S01]  /*12a0*/  LDC R11, c[0x0][0x398] ;  /* 0x0000e600ff0b7b82 */ /* 0x000f620000000800 */
[----:B0-----:R-:W0:Y:S01]  /*12b0*/  S2R R7, SR_CgaCtaId ;  /* 0x0000000000077919 */ /* 0x001e220000008800 */
[----:B-----5:R-:W-:Y:S02]  /*12c0*/  ISETP.GE.AND P0, PT, R11, 0x1, PT ;  /* 0x000000010b00780c */ /* 0x020fe40003f06270 */
[----:B0-----:R-:W-:Y:S01]  /*12d0*/  LEA R9, R7, R0, 0x18 ;  /* 0x0000000007097211 */ /* 0x001fe200078ec0ff */
[----:B-1----:R-:W-:Y:S04]  /*12e0*/  STS [R4+0x1c4], R3 ;  /* 0x0001c40304007388 */ /* 0x002fe80000000800 */
[----:B------:R-:W0:Y:S04]  /*12f0*/  LDS R5, [R4+0x144] ;  /* 0x0001440004057984 */ /* 0x000e280000000800 */
[----:B0-----:R0:W-:Y:S04]  /*1300*/  STS [R4+0x244], R5 ;  /* 0x0002440504007388 */ /* 0x0011e80000000800 */
[----:B------:R0:W-:Y:S04]  /*1310*/  STS [R4+0x40], RZ ;  /* 0x000040ff04007388 */ /* 0x0001e80000000800 */
[----:B------:R0:W1:Y:S01]  /*1320*/  LDS R13, [R9+0x140] ;  /* 0x00014000090d7984 */ /* 0x0000620000000800 */
[----:B------:R-:W-:Y:S05]  /*1330*/  @!P0 EXIT ;  /* 0x000000000000894d */ /* 0x000fea0003800000 */
[----:B------:R-:W5:Y:S01]  /*1340*/  LDC.64 R6, c[0x0][0x380] ;  /* 0x0000e000ff067b82 */ /* 0x000f620000000a00 */
[C---:B0-----:R-:W-:Y:S01]  /*1350*/  IMAD R5, R2.reuse, -0x4, R9 ;  /* 0xfffffffc02057824 */ /* 0x041fe200078e0209 */
[C---:B------:R-:W-:Y:S01]  /*1360*/  IADD3 R8, PT, PT, -R2.reuse, RZ, RZ ;  /* 0x000000ff02087210 */ /* 0x040fe20007ffe1ff */
[----:B------:R-:W-:Y:S02]  /*1370*/  VIADD R11, R11, 0xffffffff ;  /* 0xffffffff0b0b7836 */ /* 0x000fe40000000000 */
[----:B------:R-:W-:Y:S02]  /*1380*/  IMAD.MOV.U32 R9, RZ, RZ, RZ ;  /* 0x000000ffff097224 */ /* 0x000fe400078e00ff */
[----:B------:R-:W-:Y:S02]  /*1390*/  VIADD R5, R5, 0x40 ;  /* 0x0000004005057836 */ /* 0x000fe40000000000 */
[----:B-----5:R-:W-:-:S07]  /*13a0*/  IMAD.WIDE.U32 R6, R2, 0x4, R6 ;  /* 0x0000000402067825 */ /* 0x020fce00078e0006 */
.L_x_139:
[----:B0-----:R-:W0:Y:S01]  /*13b0*/  S2UR UR5, SR_CgaCtaId ;  /* 0x00000000000579c3 */ /* 0x001e220000008800 */
[----:B------:R-:W-:Y:S01]  /*13c0*/  UMOV UR4, 0x400 ;  /* 0x0000040000047882 */ /* 0x000fe20000000000 */
[----:B-1----:R-:W1:Y:S02]  /*13d0*/  MUFU.RCP R10, R13 ;  /* 0x0000000d000a7308 */ /* 0x002e640000001000 */
[----:B-1----:R-:W-:-:S04]  /*13e0*/  FFMA R3, R10, -R13, 1 ;  /* 0x3f8000000a037423 */ /* 0x002fc8000000080d */
[----:B------:R-:W-:Y:S01]  /*13f0*/  FFMA R3, R10, R3, R10 ;  /* 0x000000030a037223 */ /* 0x000fe2000000000a */
[----:B0-----:R-:W-:-:S09]  /*1400*/  ULEA UR4, UR5, UR4, 0x18 ;  /* 0x0000000405047291 */ /* 0x001fd2000f8ec0ff */
[----:B------:R-:W0:Y:S02]  /*1410*/  LDS R0, [UR4+0x244] ;  /* 0x00024404ff007984 */ /* 0x000e240008000800 */
[----:B0-----:R-:W0:Y:S01]  /*1420*/  FCHK P0, -R0, R13 ;  /* 0x0000000d00007302 */ /* 0x001e220000000100 */
[----:B------:R-:W-:-:S04]  /*1430*/  FFMA R10, -R0, R3, RZ ;  /* 0x00000003000a7223 */ /* 0x000fc800000001ff */
[----:B------:R-:W-:-:S04]  /*1440*/  FFMA R12, R10, -R13, -R0 ;  /* 0x8000000d0a0c7223 */ /* 0x000fc80000000800 */
[----:B------:R-:W-:Y:S01]  /*1450*/  FFMA R3, R3, R12, R10 ;  /* 0x0000000c03037223 */ /* 0x000fe2000000000a */
[----:B0-----:R-:W-:Y:S06]  /*1460*/  @!P0 BRA `(.L_x_134) ;  /* 0x0000000000148947 */ /* 0x001fec0003800000 */
[----:B------:R-:W-:Y:S01]  /*1470*/  FADD R3, -R0, -RZ ;  /* 0x800000ff00037221 */ /* 0x000fe20000000100 */
[----:B------:R-:W-:Y:S01]  /*1480*/  IMAD.MOV.U32 R0, RZ, RZ, R13 ;  /* 0x000000ffff007224 */ /* 0x000fe200078e000d */
[----:B------:R-:W-:-:S07]  /*1490*/  MOV R10, 0x14b0 ;  /* 0x000014b0000a7802 */ /* 0x000fce0000000f00 */
[----:B--234-:R-:W-:Y:S05]  /*14a0*/  CALL.REL.NOINC `($__internal_2_$__cuda_sm3x_div_rn_noftz_f32_slowpath) ;  /* 0x0000000800107944 */ /* 0x01cfea0003c00000 */
[----:B------:R-:W-:-:S07]  /*14b0*/  MOV R3, R0 ;  /* 0x0000000000037202 */ /* 0x000fce0000000f00 */
.L_x_134:
[----:B------:R-:W0:Y:S01]  /*14c0*/  S2UR UR5, SR_CgaCtaId ;  /* 0x00000000000579c3 */ /* 0x000e220000008800 */
[----:B------:R-:W-:Y:S01]  /*14d0*/  UMOV UR4, 0x400 ;  /* 0x0000040000047882 */ /* 0x000fe20000000000 */
[----:B------:R-:W-:Y:S01]  /*14e0*/  ISETP.GE.AND P0, PT, R2, R11, PT ;  /* 0x0000000b0200720c */ /* 0x000fe20003f06270 */
[----:B------:R-:W-:Y:S01]  /*14f0*/  BSSY.RECONVERGENT B0, `(.L_x_135) ;  /* 0x000000e000007945 */ /* 0x000fe20003800200 */
[----:B0-----:R-:W-:-:S09]  /*1500*/  ULEA UR4, UR5, UR4, 0x18 ;  /* 0x0000000405047291 */ /* 0x001fd2000f8ec0ff */
[----:B------:R-:W0:Y:S02]  /*1510*/  LDS R0, [UR4+0x244] ;  /* 0x00024404ff007984 */ /* 0x000e240008000800 */
[----:B------:R-:W-:Y:S05]  /*1520*/  @P0 BRA `(.L_x_136) ;  /* 0x0000000000280947 */ /* 0x000fea0003800000 */
[----:B------:R-:W-:Y:S04]  /*1530*/  LDS R10, [R4+0x248] ;  /* 0x00024800040a7984 */ /* 0x000fe80000000800 */
[----:B------:R-:W1:Y:S04]  /*1540*/  LDS R12, [R4+0x1c4] ;  /* 0x0001c400040c7984 */ /* 0x000e680000000800 */
[----:B---34-:R-:W3:Y:S04]  /*1550*/  LDS R14, [R4+0x248] ;  /* 0x00024800040e7984 */ /* 0x018ee80000000800 */
[----:B--2---:R-:W2:Y:S01]  /*1560*/  LDS R17, [R4+0x1c4] ;  /* 0x0001c40004117984 */ /* 0x004ea20000000800 */
[-C--:B-1----:R-:W-:Y:S01]  /*1570*/  FMUL.RZ R15, R12, R3.reuse ;  /* 0x000000030c0f7220 */ /* 0x082fe2000040c000 */
[----:B---3--:R-:W-:-:S03]  /*1580*/  FMUL.RZ R14, R14, R3 ;  /* 0x000000030e0e7220 */ /* 0x008fc6000040c000 */
[----:B------:R-:W-:Y:S01]  /*1590*/  FADD R15, R10, R15 ;  /* 0x0000000f0a0f7221 */ /* 0x000fe20000000000 */
[----:B--2---:R-:W-:-:S04]  /*15a0*/  FADD R17, R14, R17 ;  /* 0x000000110e117221 */ /* 0x004fc80000000000 */
[----:B------:R1:W-:Y:S04]  /*15b0*/  STS [R4+0x244], R15 ;  /* 0x0002440f04007388 */ /* 0x0003e80000000800 */
[----:B------:R1:W-:Y:S02]  /*15c0*/  STS [R4+0x1c4], R17 ;  /* 0x0001c41104007388 */ /* 0x0003e40000000800 */
.L_x_136:
[----:B------:R-:W-:Y:S05]  /*15d0*/  BSYNC.RECONVERGENT B0 ;  /* 0x0000000000007941 */ /* 0x000fea0003800200 */
.L_x_135:
[----:B------:R-:W5:Y:S01]  /*15e0*/  LDS R12, [R5+-0x4] ;  /* 0xfffffc00050c7984 */ /* 0x000f620000000800 */
[----:B------:R-:W-:Y:S01]  /*15f0*/  ISETP.GE.U32.AND P0, PT, R2, R9, PT ;  /* 0x000000090200720c */ /* 0x000fe20003f06070 */
[----:B------:R-:W-:Y:S01]  /*1600*/  IMAD.MOV.U32 R16, RZ, RZ, -0x100 ;  /* 0xffffff00ff107424 */ /* 0x000fe200078e00ff */
[----:B------:R-:W-:Y:S01]  /*1610*/  ISETP.NE.AND P1, PT, R8, RZ, PT ;  /* 0x000000ff0800720c */ /* 0x000fe20003f25270 */
[----:B------:R-:W3:Y:S01]  /*1620*/  LDS R19, [R4+0x40] ;  /* 0x0000400004137984 */ /* 0x000ee20000000800 */
[----:B------:R-:W-:Y:S01]  /*1630*/  FSEL R10, RZ, 1, P0 ;  /* 0x3f800000ff0a7808 */ /* 0x000fe20000000000 */
[-C--:B0-----:R-:W-:Y:S01]  /*1640*/  FMUL.RZ R0, R0, R3.reuse ;  /* 0x0000000300007220 */ /* 0x081fe2000040c000 */
[----:B-12---:R-:W-:Y:S01]  /*1650*/  FSEL R17, RZ, 1, P1 ;  /* 0x3f800000ff117808 */ /* 0x006fe20000800000 */
[----:B------:R-:W-:Y:S01]  /*1660*/  BSSY.RECONVERGENT B0, `(.L_x_137) ;  /* 0x0000042000007945 */ /* 0x000fe20003800200 */
[----:B------:R-:W-:Y:S01]  /*1670*/  ISETP.GT.U32.AND P0, PT, R9, 0x8, PT ;  /* 0x000000080900780c */ /* 0x000fe20003f04070 */
[----:B------:R-:W-:Y:S01]  /*1680*/  FADD R13, R0, R13 ;  /* 0x0000000d000d7221 */ /* 0x000fe20000000000 */
[----:B------:R-:W-:Y:S01]  /*1690*/  PLOP3.LUT P1, PT, PT, PT, PT, 0x8, 0x80 ;  /* 0x000000000080781c */ /* 0x000fe20003f2e170 */
[----:B-----5:R-:W-:-:S04]  /*16a0*/  FMUL.RZ R15, R12, R3 ;  /* 0x000000030c0f7220 */ /* 0x020fc8000040c000 */
[----:B------:R-:W-:-:S04]  /*16b0*/  FMUL R10, R10, R15 ;  /* 0x0000000f0a0a7220 */ /* 0x000fc80000400000 */
[----:B------:R-:W-:-:S04]  /*16c0*/  FFMA R10, R17, R3, R10 ;  /* 0x00000003110a7223 */ /* 0x000fc8000000000a */
[----:B---3--:R-:W-:-:S05]  /*16d0*/  FADD R19, R10, R19 ;  /* 0x000000130a137221 */ /* 0x008fca0000000000 */
[----:B------:R-:W-:Y:S04]  /*16e0*/  STS [R4+0x40], R19 ;  /* 0x0000401304007388 */ /* 0x000fe80000000800 */
[----:B------:R-:W0:Y:S02]  /*16f0*/  LDS R10, [R4+0x40] ;  /* 0x00004000040a7984 */ /* 0x000e240000000800 */
[----:B0-----:R-:W-:Y:S01]  /*1700*/  FMUL R12, |R10|, 32768 ;  /* 0x470000000a0c7820 */ /* 0x001fe20000400200 */
[----:B------:R-:W-:-:S03]  /*1710*/  IMAD.MOV.U32 R10, RZ, RZ, 0xc ;  /* 0x0000000cff0a7424 */ /* 0x000fc600078e00ff */
[----:B----4-:R0:W1:Y:S02]  /*1720*/  F2I.NTZ R14, R12 ;  /* 0x0000000c000e7305 */ /* 0x0100640000203100 */
[----:B------:R-:W-:Y:S02]  /*1730*/  SEL R10, R10, 0xd, P0 ;  /* 0x0000000d0a0a7807 */ /* 0x000fe40000000000 */
[----:B------:R-:W-:Y:S01]  /*1740*/  ISETP.GT.U32.AND P0, PT, R2, R9, PT ;  /* 0x000000090200720c */ /* 0x000fe20003f04070 */
[----:B0-----:R-:W0:Y:S03]  /*1750*/  LDS R12, [UR4+0x8] ;  /* 0x00000804ff0c7984 */ /* 0x001e260008000800 */
[----:B-1----:R-:W1:Y:S02]  /*1760*/  FLO.U32 R15, R14 ;  /* 0x0000000e000f7300 */ /* 0x002e6400000e0000 */
[----:B-1----:R-:W-:-:S05]  /*1770*/  IADD3 R15, PT, PT, R10, 0x1f, -R15 ;  /* 0x0000001f0a0f7810 */ /* 0x002fca0007ffe80f */
[----:B------:R-:W-:-:S05]  /*1780*/  IMAD R15, R15, R16, 0x2100 ;  /* 0x000021000f0f7424 */ /* 0x000fca00078e0210 */
[----:B------:R-:W-:-:S04]  /*1790*/  SHF.R.S32.HI R15, RZ, 0x8, R15 ;  /* 0x00000008ff0f7819 */ /* 0x000fc8000001140f */
[----:B------:R-:W-:-:S05]  /*17a0*/  SEL R15, R15, RZ, !P0 ;  /* 0x000000ff0f0f7207 */ /* 0x000fca0004000000 */
[----:B------:R-:W-:Y:S01]  /*17b0*/  STS [R4+0xc0], R15 ;  /* 0x0000c00f04007388 */ /* 0x000fe20000000800 */
[----:B0-----:R-:W-:-:S03]  /*17c0*/  IMAD.IADD R3, R12, 0x1, R9 ;  /* 0x000000010c037824 */ /* 0x001fc600078e0209 */
        /* <DEDUP_REMOVED lines=21> */
[----:B------:R-:W-:Y:S04]  /*1920*/  STS [R4+0xc0], R17 ;  /* 0x0000c01104007388 */ /* 0x000fe80000000800 */
[----:B------:R-:W0:Y:S04]  /*1930*/  LDS R14, [UR4+0xc0] ;  /* 0x0000c004ff0e7984 */ /* 0x000e280008000800 */
[----:B------:R-:W1:Y:S01]  /*1940*/  LDS R16, [R5] ;  /* 0x0000000005107984 */ /* 0x000e620000000800 */
[----:B0-----:R-:W-:-:S04]  /*1950*/  IADD3 R14, PT, PT, -R14, RZ, RZ ;  /* 0x000000ff0e0e7210 */ /* 0x001fc80007ffe1ff */
[----:B------:R-:W-:-:S04]  /*1960*/  VIADDMNMX.RELU R14, R14, R19, 0xf, PT ;  /* 0x0000000f0e0e7446 */ /* 0x000fc80003801113 */
[----:B------:R-:W-:-:S04]  /*1970*/  SHF.L.U32 R15, R21, R14, RZ ;  /* 0x0000000e150f7219 */ /* 0x000fc800000006ff */
[----:B------:R-:W-:-:S05]  /*1980*/  I2FP.F32.U32 R15, R15 ;  /* 0x0000000f000f7245 */ /* 0x000fca0000201000 */
[----:B-1----:R-:W-:Y:S01]  /*1990*/  FMUL R16, R16, -R15 ;  /* 0x8000000f10107220 */ /* 0x002fe20000400000 */
[----:B------:R-:W-:-:S05]  /*19a0*/  IMAD.MOV.U32 R15, RZ, RZ, -0x1 ;  /* 0xffffffffff0f7424 */ /* 0x000fca00078e00ff */
[----:B------:R-:W0:Y:S01]  /*19b0*/  F2I.NTZ R16, R16 ;  /* 0x0000001000107305 */ /* 0x000e220000203100 */
[----:B------:R-:W-:-:S04]  /*19c0*/  SHF.L.U32 R10, R15, R10, RZ ;  /* 0x0000000a0f0a7219 */ /* 0x000fc800000006ff */
[----:B------:R-:W-:-:S04]  /*19d0*/  LOP3.LUT R15, RZ, R10, RZ, 0x33, !PT ;  /* 0x0000000aff0f7212 */ /* 0x000fc800078e33ff */
[----:B0-----:R-:W-:-:S04]  /*19e0*/  VIMNMX R15, PT, PT, R15, R16, PT ;  /* 0x000000100f0f7248 */ /* 0x001fc80003fe0100 */
[----:B------:R-:W-:Y:S01]  /*19f0*/  VIMNMX R21, PT, PT, R10, R15, !PT ;  /* 0x0000000f0a157248 */ /* 0x000fe20007fe0100 */
[----:B------:R-:W-:Y:S06]  /*1a00*/  @P0 BRA `(.L_x_138) ;  /* 0x00000000001c0947 */ /* 0x000fec0003800000 */
[----:B------:R-:W-:Y:S01]  /*1a10*/  ISETP.NE.AND P0, PT, R2, RZ, PT ;  /* 0x000000ff0200720c */ /* 0x000fe20003f05270 */
[----:B------:R-:W-:-:S05]  /*1a20*/  IMAD.WIDE R16, R3, 0xc0, R6 ;  /* 0x000000c003107825 */ /* 0x000fca00078e0206 */
[----:B------:R0:W-:Y:S07]  /*1a30*/  STG.E desc[UR8][R16.64+0x40], R21 ;  /* 0x0000401510007986 */ /* 0x0001ee000c101908 */
[----:B------:R-:W1:Y:S01]  /*1a40*/  @!P0 LDC.64 R18, c[0x0][0x380] ;  /* 0x0000e000ff128b82 */ /* 0x000e620000000a00 */
[----:B------:R-:W-:Y:S01]  /*1a50*/  @!P0 PLOP3.LUT P1, PT, PT, PT, PT, 0x80, 0x8 ;  /* 0x000000000008881c */ /* 0x000fe20003f2f070 */
[----:B-1----:R-:W-:-:S05]  /*1a60*/  @!P0 IMAD.WIDE R18, R3, 0xc0, R18 ;  /* 0x000000c003128825 */ /* 0x002fca00078e0212 */
[----:B------:R0:W-:Y:S07]  /*1a70*/  @!P0 STG.E desc[UR8][R18.64+0x8], R14 ;  /* 0x0000080e12008986 */ /* 0x0001ee000c101908 */
.L_x_138:
[----:B------:R-:W-:Y:S05]  /*1a80*/  BSYNC.RECONVERGENT B0 ;  /* 0x0000000000007941 */ /* 0x000fea0003800200 */
.L_x_137:
[----:B------:R-:W1:Y:S01]  /*1a90*/  FLO.U32 R10, ~R21 ;  /* 0x80000015000a7300 */ /* 0x000e6200000e0000 */
[----:B------:R-:W-:Y:S01]  /*1aa0*/  VIADD R11, R11, 0xffffffff ;  /* 0xffffffff0b0b7836 */ /* 0x000fe20000000000 */
[----:B------:R-:W-:Y:S01]  /*1ab0*/  IADD3 R5, PT, PT, R5, 0x4, RZ ;  /* 0x0000000405057810 */ /* 0x000fe20007ffe0ff */
[----:B------:R-:W-:Y:S02]  /*1ac0*/  VIADD R9, R9, 0x1 ;  /* 0x0000000109097836 */ /* 0x000fe40000000000 */
[----:B------:R-:W-:Y:S01]  /*1ad0*/  VIADD R8, R8, 0x1 ;  /* 0x0000000108087836 */ /* 0x000fe20000000000 */
[----:B------:R-:W-:Y:S02]  /*1ae0*/  ISETP.NE.AND P0, PT, R11, -0x1, PT ;  /* 0xffffffff0b00780c */ /* 0x000fe40003f05270 */
[----:B------:R-:W2:Y:S01]  /*1af0*/  FLO.U32 R0, R21 ;  /* 0x0000001500007300 */ /* 0x000ea200000e0000 */
[----:B-1----:R-:W-:Y:S02]  /*1b00*/  IADD3 R10, PT, PT, -R10, 0x1f, RZ ;  /* 0x0000001f0a0a7810 */ /* 0x002fe40007ffe1ff */
[----:B--2---:R-:W-:-:S04]  /*1b10*/  IADD3 R15, PT, PT, -R0, RZ, RZ ;  /* 0x000000ff000f7210 */ /* 0x004fc80007ffe1ff */
[----:B------:R-:W-:-:S04]  /*1b20*/  VIADDMNMX.U32 R10, R15, 0x1f, R10, !PT ;  /* 0x0000001f0f0a7846 */ /* 0x000fc8000780000a */
[----:B------:R-:W-:-:S05]  /*1b30*/  IADD3 R15, PT, PT, -R10, 0x21, RZ ;  /* 0x000000210a0f7810 */ /* 0x000fca0007ffe1ff */
[----:B------:R-:W-:Y:S04]  /*1b40*/  STS [R4+0xc0], R15 ;  /* 0x0000c00f04007388 */ /* 0x000fe80000000800 */
[----:B------:R-:W-:Y:S04]  /*1b50*/  LDS R0, [R4+0xc0] ;  /* 0x0000c00004007984 */ /* 0x000fe80000000800 */
[----:B0-----:R-:W0:Y:S02]  /*1b60*/  LDS R17, [R4+0x100] ;  /* 0x0001000004117984 */ /* 0x001e240000000800 */
        /* <DEDUP_REMOVED lines=16> */
[----:B0-----:R-:W-:-:S02]  /*1c70*/  VIMNMX R19, PT, PT, R0, R15, !PT ;  /* 0x0000000f00137248 */ /* 0x001fc40007fe0100 */
[----:B------:R-:W0:Y:S03]  /*1c80*/  @P1 LDC.64 R14, c[0x0][0x380] ;  /* 0x0000e000ff0e1b82 */ /* 0x000e260000000a00 */
[----:B------:R-:W-:Y:S04]  /*1c90*/  STS [R4+0xc0], R19 ;  /* 0x0000c01304007388 */ /* 0x000fe80000000800 */
[----:B------:R-:W1:Y:S01]  /*1ca0*/  LDS R23, [UR4+0xc0] ;  /* 0x0000c004ff177984 */ /* 0x000e620008000800 */
[----:B0-----:R-:W-:-:S05]  /*1cb0*/  @P1 IMAD.WIDE R14, R3, 0xc0, R14 ;  /* 0x000000c0030e1825 */ /* 0x001fca00078e020e */
[----:B-1----:R0:W-:Y:S01]  /*1cc0*/  @P1 STG.E desc[UR8][R14.64+0xc], R23 ;  /* 0x00000c170e001986 */ /* 0x0021e2000c101908 */
[----:B------:R-:W-:Y:S05]  /*1cd0*/  @P0 BRA `(.L_x_139) ;  /* 0xfffffff400b40947 */ /* 0x000fea000383ffff */
[----:B------:R-:W-:Y:S05]  /*1ce0*/  EXIT ;  /* 0x000000000000794d */ /* 0x000fea0003800000 */
        .weak           $__internal_2_$__cuda_sm3x_div_rn_noftz_f32_slowpath
        .type           $__internal_2_$__cuda_sm3x_div_rn_noftz_f32_slowpath,@function
        .size           $__internal_2_$__cuda_sm3x_div_rn_noftz_f32_slowpath,(.L_x_168 - $__internal_2_$__cuda_sm3x_div_rn_noftz_f32_slowpath)
$__internal_2_$__cuda_sm3x_div_rn_noftz_f32_slowpath:
[----:B------:R-:W-:Y:S02]  /*1cf0*/  SHF.R.U32.HI R14, RZ, 0x17, R0 ;  /* 0x00000017ff0e7819 */ /* 0x000fe40000011600 */
        /* <DEDUP_REMOVED lines=27> */
[----:B------:R-:W-:Y:S01]  /*1eb0*/  @P0 MOV R12, RZ ;  /* 0x000000ff000c0202 */ /* 0x000fe20000000f00 */
[----:B------:R-:W-:Y:S02]  /*1ec0*/  @!P0 IMAD.MOV.U32 R12, RZ, RZ, -0x40 ;  /* 0xffffffc0ff0c8424 */ /* 0x000fe400078e00ff */
[----:B------:R-:W-:Y:S01]  /*1ed0*/  @!P0 FFMA R3, R3, 1.84467440737095516160e+19, RZ ;  /* 0x5f80000003038823 */ /* 0x000fe200000000ff */
[----:B------:R-:W-:Y:S01]  /*1ee0*/  @!P1 FFMA R0, R0, 1.84467440737095516160e+19, RZ ;  /* 0x5f80000000009823 */ /* 0x000fe200000000ff */
[----:B------:R-:W-:-:S07]  /*1ef0*/  @!P1 VIADD R12, R12, 0x40 ;  /* 0x000000400c0c9836 */ /* 0x000fce0000000000 */
.L_x_140:
[----:B------:R-:W-:Y:S02]  /*1f00*/  LEA R17, R14, 0xc0800000, 0x17 ;  /* 0xc08000000e117811 */ /* 0x000fe400078eb8ff */
[----:B------:R-:W-:-:S03]  /*1f10*/  IADD3 R15, PT, PT, R15, -0x7f, RZ ;  /* 0xffffff810f0f7810 */ /* 0x000fc60007ffe0ff */
        /* <DEDUP_REMOVED lines=27> */
[C---:B------:R-:W-:Y:S02]  /*20d0*/  IADD3 R15, PT, PT, R16.reuse, 0x20, RZ ;  /* 0x00000020100f7810 */ /* 0x040fe40007ffe0ff */
[----:B------:R-:W-:Y:S02]  /*20e0*/  ISETP.NE.AND P2, PT, R16, RZ, PT ;  /* 0x000000ff1000720c */ /* 0x000fe40003f45270 */
[----:B------:R-:W-:Y:S01]  /*20f0*/  LOP3.LUT R14, R12, 0x7fffff, RZ, 0xc0, !PT ;  /* 0x007fffff0c0e7812 */ /* 0x000fe200078ec0ff */
[CCC-:B------:R-:W-:Y:S01]  /*2100*/  FFMA.RP R12, R3.reuse, R19.reuse, R18.reuse ;  /* 0x00000013030c7223 */ /* 0x1c0fe20000008012 */
[----:B------:R-:W-:Y:S01]  /*2110*/  FFMA.RM R3, R3, R19, R18 ;  /* 0x0000001303037223 */ /* 0x000fe20000004012 */
[----:B------:R-:W-:Y:S01]  /*2120*/  ISETP.NE.AND P1, PT, R16, RZ, PT ;  /* 0x000000ff1000720c */ /* 0x000fe20003f25270 */
        /* <DEDUP_REMOVED lines=15> */
.L_x_146:
[----:B------:R-:W-:-:S04]  /*2220*/  LOP3.LUT R0, R0, 0x80000000, RZ, 0xc0, !PT ;  /* 0x8000000000007812 */ /* 0x000fc800078ec0ff */
[----:B------:R-:W-:Y:S01]  /*2230*/  LOP3.LUT R0, R0, 0x7f800000, RZ, 0xfc, !PT ;  /* 0x7f80000000007812 */ /* 0x000fe200078efcff */
[----:B------:R-:W-:Y:S06]  /*2240*/  BRA `(.L_x_147) ;  /* 0x0000000000287947 */ /* 0x000fec0003800000 */
.L_x_145:
[----:B------:R-:W-:Y:S01]  /*2250*/  IMAD R0, R15, 0x800000, R0 ;  /* 0x008000000f007824 */ /* 0x000fe200078e0200 */
[----:B------:R-:W-:Y:S06]  /*2260*/  BRA `(.L_x_147) ;  /* 0x0000000000207947 */ /* 0x000fec0003800000 */
.L_x_144:
[----:B------:R-:W-:-:S04]  /*2270*/  LOP3.LUT R0, R0, 0x80000000, R3, 0x48, !PT ;  /* 0x8000000000007812 */ /* 0x000fc800078e4803 */
[----:B------:R-:W-:Y:S01]  /*2280*/  LOP3.LUT R0, R0, 0x7f800000, RZ, 0xfc, !PT ;  /* 0x7f80000000007812 */ /* 0x000fe200078efcff */
[----:B------:R-:W-:Y:S06]  /*2290*/  BRA `(.L_x_147) ;  /* 0x0000000000147947 */ /* 0x000fec0003800000 */
.L_x_143:
[----:B------:R-:W-:Y:S01]  /*22a0*/  LOP3.LUT R0, R0, 0x80000000, R3, 0x48, !PT ;  /* 0x8000000000007812 */ /* 0x000fe200078e4803 */
[----:B------:R-:W-:Y:S06]  /*22b0*/  BRA `(.L_x_147) ;  /* 0x00000000000c7947 */ /* 0x000fec0003800000 */
.L_x_142:
[----:B------:R-:W0:Y:S01]  /*22c0*/  MUFU.RSQ R0, -QNAN ;  /* 0xffc0000000007908 */ /* 0x000e220000001400 */
[----:B------:R-:W-:Y:S05]  /*22d0*/  BRA `(.L_x_147) ;  /* 0x0000000000047947 */ /* 0x000fea0003800000 */
.L_x_141:
[----:B------:R-:W-:-:S07]  /*22e0*/  FADD.FTZ R0, R3, R0 ;  /* 0x0000000003007221 */ /* 0x000fce0000010000 */
.L_x_147:
[----:B------:R-:W-:Y:S01]  /*22f0*/  MOV R14, R10 ;  /* 0x0000000a000e7202 */ /* 0x000fe20000000f00 */
[----:B------:R-:W-:-:S04]  /*2300*/  IMAD.MOV.U32 R15, RZ, RZ, 0x0 ;  /* 0x00000000ff0f7424 */ /* 0x000fc800078e00ff */
[----:B0-----:R-:W-:Y:S05]  /*2310*/  RET.REL.NODEC R14 `(cudaComputeLPC) ;  /* 0xffffffdc0e387950 */ /* 0x001fea0003c3ffff */
.L_x_148:
        /* <DEDUP_REMOVED lines=14> */
.L_x_168:


//--------------------- .text.cudaComputeAutocor  --------------------------
	.section	.text.cudaComputeAutocor,"ax",@progbits
	.align	128
        .global         cudaComputeAutocor
        .type           cudaComputeAutocor,@function
        .size           cudaComputeAutocor,(.L_x_177 - cudaComputeAutocor)
        .other          cudaComputeAutocor,@"STO_CUDA_ENTRY STV_DEFAULT"
cudaComputeAutocor:
.text.cudaComputeAutocor:
[----:B------:R-:W-:Y:S01]  /*0000*/  LDC R1, c[0x0][0x37c] ;  /* 0x0000df00ff017b82 */ /* 0x000fe20000000800 */
[----:B------:R-:W0:Y:S01]  /*0010*/  S2R R0, SR_TID.X ;  /* 0x0000000000007919 */ /* 0x000e220000002100 */
[----:B------:R-:W1:Y:S01]  /*0020*/  LDCU.64 UR6, c[0x0][0x358] ;  /* 0x00006b00ff0677ac */ /* 0x000e620008000a00 */
[----:B------:R-:W0:Y:S05]  /*0030*/  S2R R5, SR_TID.Y ;  /* 0x0000000000057919 */ /* 0x000e2a0000002200 */
[----:B------:R-:W2:Y:S08]  /*0040*/  S2UR UR8, SR_CTAID.X ;  /* 0x00000000000879c3 */ /* 0x000eb00000002500 */
[----:B------:R-:W3:Y:S01]  /*0050*/  LDC.64 R10, c[0x0][0x3a0] ;  /* 0x0000e800ff0a7b82 */ /* 0x000ee20000000a00 */
[----:B0-----:R-:W-:-:S04]  /*0060*/  LEA R3, R5, R0, 0x5 ;  /* 0x0000000005037211 */ /* 0x001fc800078e28ff */
[----:B------:R-:W-:-:S13]  /*0070*/  ISETP.GT.U32.AND P0, PT, R3, 0xf, PT ;  /* 0x0000000f0300780c */ /* 0x000fda0003f04070 */
[----:B------:R-:W0:Y:S01]  /*0080*/  @!P0 S2R R9, SR_CTAID.Y ;  /* 0x0000000000098919 */ /* 0x000e220000002600 */
[----:B------:R-:W0:Y:S02]  /*0090*/  @!P0 LDC.64 R6, c[0x0][0x398] ;  /* 0x0000e600ff068b82 */ /* 0x000e240000000a00 */
[----:B0-----:R-:W-:-:S04]  /*00a0*/  @!P0 IMAD.WIDE.U32 R6, R9, 0x40, R6 ;  /* 0x0000004009068825 */ /* 0x001fc800078e0006 */
[----:B------:R-:W-:Y:S02]  /*00b0*/  @!P0 IMAD.WIDE.U32 R8, R3, 0x4, R6 ;  /* 0x0000000403088825 */ /* 0x000fe400078e0006 */
[----:B------:R-:W3:Y:S03]  /*00c0*/  LDC R6, c[0x0][0x3a8] ;  /* 0x0000ea00ff067b82 */ /* 0x000ee60000000800 */
[----:B-1----:R0:W4:Y:S01]  /*00d0*/  @!P0 LDG.E R7, desc[UR6][R8.64] ;  /* 0x0000000608078981 */ /* 0x002122000c1e1900 */
[----:B--2---:R-:W-:-:S04]  /*00e0*/  UIADD3 UR4, UPT, UPT, -UR8, URZ, URZ ;  /* 0x000000ff08047290 */ /* 0x004fc8000fffe1ff */
[----:B------:R-:W1:Y:S02]  /*00f0*/  S2UR UR5, SR_CgaCtaId ;  /* 0x00000000000579c3 */ /* 0x000e640000008800 */
[----:B---3--:R-:W-:Y:S01]  /*0100*/  IMAD R11, R6, UR4, R11 ;  /* 0x00000004060b7c24 */ /* 0x008fe2000f8e020b */
[----:B------:R-:W-:-:S04]  /*0110*/  UMOV UR4, 0x400 ;  /* 0x0000040000047882 */ /* 0x000fc80000000000 */
[----:B------:R-:W-:Y:S01]  /*0120*/  VIADDMNMX R2, R6, R10, R11, PT ;  /* 0x0000000a06027246 */ /* 0x000fe2000380010b */
[----:B-1----:R-:W-:-:S03]  /*0130*/  ULEA UR4, UR5, UR4, 0x18 ;  /* 0x0000000405047291 */ /* 0x002fc6000f8ec0ff */
[----:B------:R-:W-:-:S03]  /*0140*/  ISETP.GE.AND P1, PT, R3, R2, PT ;  /* 0x000000020300720c */ /* 0x000fc60003f26270 */
[----:B------:R-:W-:-:S10]  /*0150*/  LEA R4, R3, UR4, 0x2 ;  /* 0x0000000403047c11 */ /* 0x000fd4000f8e10ff */
[----:B0-----:R-:W0:Y:S01]  /*0160*/  @!P1 LDC.64 R8, c[0x0][0x388] ;  /* 0x0000e200ff089b82 */ /* 0x001e220000000a00 */
[----:B------:R-:W-:-:S07]  /*0170*/  @!P1 IMAD R11, R6, UR8, R3 ;  /* 0x00000008060b9c24 */ /* 0x000fce000f8e0203 */
[----:B------:R-:W1:Y:S01]  /*0180*/  @!P1 LDC.64 R12, c[0x0][0x390] ;  /* 0x0000e400ff0c9b82 */ /* 0x000e620000000a00 */
[----:B----4-:R-:W-:Y:S07]  /*0190*/  @!P0 STS [R4+0xc00], R7 ;  /* 0x000c000704008388 */ /* 0x010fee0000000800 */
[----:B------:R-:W-:Y:S06]  /*01a0*/  BAR.SYNC.DEFER_BLOCKING 0x0 ;  /* 0x0000000000007b1d */ /* 0x000fec0000010000 */
[----:B------:R-:W2:Y:S02]  /*01b0*/  @!P1 LDS.64 R14, [UR4+0xc00] ;  /* 0x000c0004ff0e9984 */ /* 0x000ea40008000a00 */
[----:B--2---:R-:W-:Y:S01]  /*01c0*/  @!P1 IMAD.IADD R17, R14, 0x1, R11 ;  /* 0x000000010e119824 */ /* 0x004fe200078e020b */
[----:B------:R-:W-:-:S03]  /*01d0*/  @!P1 IADD3 R15, PT, PT, R11, R15, RZ ;  /* 0x0000000f0b0f9210 */ /* 0x000fc60007ffe0ff */
[----:B0-----:R-:W-:-:S04]  /*01e0*/  @!P1 IMAD.WIDE R8, R17, 0x4, R8 ;  /* 0x0000000411089825 */ /* 0x001fc800078e0208 */
[----:B-1----:R-:W-:Y:S02]  /*01f0*/  @!P1 IMAD.WIDE R12, R15, 0x4, R12 ;  /* 0x000000040f0c9825 */ /* 0x002fe400078e020c */
[----:B------:R-:W2:Y:S04]  /*0200*/  @!P1 LDG.E R8, desc[UR6][R8.64] ;  /* 0x0000000608089981 */ /* 0x000ea8000c1e1900 */
[----:B------:R-:W3:Y:S01]  /*0210*/  @!P1 LDG.E R12, desc[UR6][R12.64] ;  /* 0x000000060c0c9981 */ /* 0x000ee2000c1e1900 */
[----:B------:R-:W-:Y:S01]  /*0220*/  IADD3 R11, PT, PT, R3, 0x100, RZ ;  /* 0x00000100030b7810 */ /* 0x000fe20007ffe0ff */
[----:B------:R-:W-:Y:S01]  /*0230*/  IMAD.MOV.U32 R7, RZ, RZ, RZ ;  /* 0x000000ffff077224 */ /* 0x000fe200078e00ff */
[----:B------:R-:W-:Y:S01]  /*0240*/  BSSY.RECONVERGENT B0, `(.L_x_149) ;  /* 0x0000014000007945 */ /* 0x000fe20003800200 */
[----:B------:R-:W-:Y:S01]  /*0250*/  ISETP.GT.AND P2, PT, R5, R10, PT ;  /* 0x0000000a0500720c */ /* 0x000fe20003f44270 */
[----:B------:R-:W-:Y:S01]  /*0260*/  IMAD.MOV.U32 R15, RZ, RZ, RZ ;  /* 0x000000ffff0f7224 */ /* 0x000fe200078e00ff */
[----:B------:R-:W-:-:S02]  /*0270*/  ISETP.GE.AND P0, PT, R11, R2, PT ;  /* 0x000000020b00720c */ /* 0x000fc40003f06270 */
[----:B--2---:R-:W-:-:S05]  /*0280*/  @!P1 I2FP.F32.S32 R3, R8 ;  /* 0x0000000800039245 */ /* 0x004fca0000201400 */
[----:B---3--:R-:W-:-:S05]  /*0290*/  @!P1 FMUL R7, R3, R12 ;  /* 0x0000000c03079220 */ /* 0x008fca0000400000 */
[----:B------:R0:W-:Y:S01]  /*02a0*/  STS [R4], R7 ;  /* 0x0000000704007388 */ /* 0x0001e20000000800 */
[----:B------:R-:W-:Y:S05]  /*02b0*/  @P0 BRA `(.L_x_150) ;  /* 0x0000000000300947 */ /* 0x000fea0003800000 */
[----:B------:R-:W0:Y:S01]  /*02c0*/  LDS.64 R12, [UR4+0xc00] ;  /* 0x000c0004ff0c7984 */ /* 0x000e220008000a00 */
[----:B------:R-:W1:Y:S01]  /*02d0*/  LDC.64 R2, c[0x0][0x388] ;  /* 0x0000e200ff027b82 */ /* 0x000e620000000a00 */
[----:B------:R-:W-:-:S07]  /*02e0*/  IMAD R11, R6, UR8, R11 ;  /* 0x00000008060b7c24 */ /* 0x000fce000f8e020b */
[----:B------:R-:W2:Y:S01]  /*02f0*/  LDC.64 R8, c[0x0][0x390] ;  /* 0x0000e400ff087b82 */ /* 0x000ea20000000a00 */
[----:B0-----:R-:W-:Y:S02]  /*0300*/  IADD3 R7, PT, PT, R12, R11, RZ ;  /* 0x0000000b0c077210 */ /* 0x001fe40007ffe0ff */
[----:B------:R-:W-:-:S03]  /*0310*/  IADD3 R13, PT, PT, R11, R13, RZ ;  /* 0x0000000d0b0d7210 */ /* 0x000fc60007ffe0ff */
[----:B-1----:R-:W-:-:S04]  /*0320*/  IMAD.WIDE R2, R7, 0x4, R2 ;  /* 0x0000000407027825 */ /* 0x002fc800078e0202 */
[----:B--2---:R-:W-:Y:S02]  /*0330*/  IMAD.WIDE R8, R13, 0x4, R8 ;  /* 0x000000040d087825 */ /* 0x004fe400078e0208 */
[----:B------:R-:W2:Y:S04]  /*0340*/  LDG.E R2, desc[UR6][R2.64] ;  /* 0x0000000602027981 */ /* 0x000ea8000c1e1900 */
[----:B------:R-:W3:Y:S01]  /*0350*/  LDG.E R8, desc[UR6][R8.64] ;  /* 0x0000000608087981 */ /* 0x000ee2000c1e1900 */
[----:B--2---:R-:W-:-:S05]  /*0360*/  I2FP.F32.S32 R15, R2 ;  /* 0x00000002000f7245 */ /* 0x004fca0000201400 */
[----:B---3--:R-:W-:-:S07]  /*0370*/  FMUL R15, R15, R8 ;  /* 0x000000080f0f7220 */ /* 0x008fce0000400000 */
.L_x_150:
[----:B------:R-:W-:Y:S05]  /*0380*/  BSYNC.RECONVERGENT B0 ;  /* 0x0000000000007941 */ /* 0x000fea0003800200 */
.L_x_149:
[----:B------:R1:W-:Y:S01]  /*0390*/  STS [R4+0x400], R15 ;  /* 0x0004000f04007388 */ /* 0x0003e20000000800 */
[----:B------:R-:W-:Y:S06]  /*03a0*/  BAR.SYNC.DEFER_BLOCKING 0x0 ;  /* 0x0000000000007b1d */ /* 0x000fec0000010000 */
[----:B------:R-:W-:Y:S05]  /*03b0*/  @P2 EXIT ;  /* 0x000000000000294d */ /* 0x000fea0003800000 */
[----:B------:R-:W2:Y:S01]  /*03c0*/  S2R R2, SR_CTAID.Y ;  /* 0x0000000000027919 */ /* 0x000ea20000002600 */
[----:B------:R-:W2:Y:S01]  /*03d0*/  LDC R3, c[0x0][0x370] ;  /* 0x0000dc00ff037b82 */ /* 0x000ea20000000800 */
[----:B------:R-:W-:Y:S02]  /*03e0*/  HFMA2 R17, -RZ, RZ, 0, 0 ;  /* 0x00000000ff117431 */ /* 0x000fe400000001ff */
[----:B------:R-:W-:Y:S01]  /*03f0*/  IMAD R6, R6, UR8, R5 ;  /* 0x0000000806067c24 */ /* 0x000fe2000f8e0205 */
[C---:B------:R-:W-:Y:S01]  /*0400*/  LEA R8, R0.reuse, UR4, 0x2 ;  /* 0x0000000400087c11 */ /* 0x040fe2000f8e10ff */
[C---:B0-----:R-:W-:Y:S01]  /*0410*/  VIADD R7, R0.reuse, 0x80 ;  /* 0x0000008000077836 */ /* 0x041fe20000000000 */
[C---:B------:R-:W-:Y:S01]  /*0420*/  IADD3 R9, PT, PT, R0.reuse, 0xc0, RZ ;  /* 0x000000c000097810 */ /* 0x040fe20007ffe0ff */
[C---:B------:R-:W-:Y:S01]  /*0430*/  VIADD R12, R0.reuse, 0x100 ;  /* 0x00000100000c7836 */ /* 0x040fe20000000000 */
[C---:B------:R-:W-:Y:S01]  /*0440*/  IADD3 R11, PT, PT, R0.reuse, 0xe0, RZ ;  /* 0x000000e0000b7810 */ /* 0x040fe20007ffe0ff */
[C---:B-1----:R-:W-:Y:S01]  /*0450*/  VIADD R15, R0.reuse, 0x180 ;  /* 0x00000180000f7836 */ /* 0x042fe20000000000 */
[----:B------:R-:W-:-:S02]  /*0460*/  IADD3 R13, PT, PT, R0, 0x120, RZ ;  /* 0x00000120000d7810 */ /* 0x000fc40007ffe0ff */
[----:B------:R-:W-:Y:S01]  /*0470*/  IADD3 R14, PT, PT, R0, 0x160, RZ ;  /* 0x00000160000e7810 */ /* 0x000fe20007ffe0ff */
[----:B--2---:R-:W-:-:S04]  /*0480*/  IMAD R3, R2, R3, UR8 ;  /* 0x0000000802037e24 */ /* 0x004fc8000f8e0203 */
[----:B------:R-:W-:-:S07]  /*0490*/  IMAD R10, R3, R10, R3 ;  /* 0x0000000a030a7224 */ /* 0x000fce00078e0203 */
.L_x_156:
[----:B------:R-:W0:Y:S01]  /*04a0*/  LDC R19, c[0x0][0x3a8] ;  /* 0x0000ea00ff137b82 */ /* 0x000e220000000800 */
[----:B------:R-:W1:Y:S01]  /*04b0*/  LDCU UR4, c[0x0][0x3a4] ;  /* 0x00007480ff0477ac */ /* 0x000e620008000800 */
[----:B--2---:R2:W-:Y:S01]  /*04c0*/  STS [R4+0x800], RZ ;  /* 0x000800ff04007388 */ /* 0x0045e20000000800 */
[----:B------:R-:W-:Y:S01]  /*04d0*/  LEA R16, R17, R6, 0x3 ;  /* 0x0000000611107211 */ /* 0x000fe200078e18ff */
[----:B------:R-:W-:Y:S03]  /*04e0*/  BSSY.RECONVERGENT B0, `(.L_x_151) ;  /* 0x00000fc000007945 */ /* 0x000fe60003800200 */
[----:B------:R-:W-:Y:S01]  /*04f0*/  IADD3 R16, PT, PT, -R16, RZ, RZ ;  /* 0x000000ff10107210 */ /* 0x000fe20007ffe1ff */
[----:B0-----:R-:W-:-:S03]  /*0500*/  IMAD R2, R19, UR8, R5 ;  /* 0x0000000813027c24 */ /* 0x001fc6000f8e0205 */
[----:B-1----:R-:W-:Y:S02]  /*0510*/  VIADDMNMX.U32 R16, R16, UR4, R19, PT ;  /* 0x0000000410107c46 */ /* 0x002fe4000b800013 */
[----:B------:R-:W-:-:S04]  /*0520*/  IADD3 R2, PT, PT, -R2, RZ, RZ ;  /* 0x000000ff02027210 */ /* 0x000fc80007ffe1ff */
[----:B------:R-:W-:-:S05]  /*0530*/  VIADDMNMX.U32 R2, R2, UR4, R19, PT ;  /* 0x0000000402027c46 */ /* 0x000fca000b800013 */
[----:B------:R-:W-:-:S05]  /*0540*/  IMAD.IADD R3, R2, 0x1, R0 ;  /* 0x0000000102037824 */ /* 0x000fca00078e0200 */
[----:B------:R-:W-:-:S13]  /*0550*/  ISETP.GE.U32.AND P0, PT, R0, R3, PT ;  /* 0x000000030000720c */ /* 0x000fda0003f06070 */
[----:B--23--:R-:W-:Y:S05]  /*0560*/  @P0 BRA `(.L_x_152) ;  /* 0x0000000c00cc0947 */ /* 0x00cfea0003800000 */
[----:B------:R-:W-:Y:S01]  /*0570*/  VIADD R16, R16, 0xffffffff ;  /* 0xffffffff10107836 */ /* 0x000fe20000000000 */
[----:B------:R-:W-:Y:S01]  /*0580*/  BSSY.RECONVERGENT B1, `(.L_x_153) ;  /* 0x0000066000017945 */ /* 0x000fe20003800200 */
[----:B------:R-:W-:-:S03]  /*0590*/  MOV R19, R0 ;  /* 0x0000000000137202 */ /* 0x000fc60000000f00 */
[----:B------:R-:W-:-:S04]  /*05a0*/  LOP3.LUT R24, R16, 0x180, RZ, 0xc0, !PT ;  /* 0x0000018010187812 */ /* 0x000fc800078ec0ff */
[----:B------:R-:W-:-:S13]  /*05b0*/  ISETP.NE.AND P0, PT, R24, 0x180, PT ;  /* 0x000001801800780c */ /* 0x000fda0003f05270 */
[----:B------:R-:W-:Y:S05]  /*05c0*/  @!P0 BRA `(.L_x_154) ;  /* 0x0000000400848947 */ /* 0x000fea0003800000 */
[----:B------:R-:W0:Y:S01]  /*05d0*/  LDS R26, [R8+0x80] ;  /* 0x00008000081a7984 */ /* 0x000e220000000800 */
[----:B------:R-:W-:Y:S01]  /*05e0*/  LEA R18, R5, R8, 0x2 ;  /* 0x0000000805127211 */ /* 0x000fe200078e10ff */
[C---:B------:R-:W-:Y:S02]  /*05f0*/  VIADD R25, R0.reuse, 0x20 ;  /* 0x0000002000197836 */ /* 0x040fe40000000000 */
[----:B------:R-:W1:Y:S03]  /*0600*/  LDS R23, [R8+0x180] ;  /* 0x0001800008177984 */ /* 0x000e660000000800 */
[----:B------:R-:W-:Y:S01]  /*0610*/  ISETP.GE.AND P0, PT, R25, R2, PT ;  /* 0x000000021900720c */ /* 0x000fe20003f06270 */
[----:B------:R-:W2:Y:S01]  /*0620*/  LDS R22, [R18+0x80] ;  /* 0x0000800012167984 */ /* 0x000ea20000000800 */
[----:B------:R-:W-:-:S03]  /*0630*/  IADD3 R25, PT, PT, R0, 0x40, RZ ;  /* 0x0000004000197810 */ /* 0x000fc60007ffe0ff */
[----:B------:R-:W3:Y:S01]  /*0640*/  LDS R19, [R18+0x180] ;  /* 0x0001800012137984 */ /* 0x000ee20000000800 */
[-C--:B------:R-:W-:Y:S02]  /*0650*/  ISETP.GE.AND P1, PT, R25, R2.reuse, PT ;  /* 0x000000021900720c */ /* 0x080fe40003f26270 */
[C---:B------:R-:W-:Y:S01]  /*0660*/  IADD3 R25, PT, PT, R0.reuse, 0x60, RZ ;  /* 0x0000006000197810 */ /* 0x040fe20007ffe0ff */
[----:B------:R-:W4:Y:S03]  /*0670*/  LDS R21, [R8] ;  /* 0x0000000008157984 */ /* 0x000f260000000800 */
[-C--:B------:R-:W-:Y:S01]  /*0680*/  ISETP.GE.AND P2, PT, R25, R2.reuse, PT ;  /* 0x000000021900720c */ /* 0x080fe20003f46270 */
[----:B------:R-:W5:Y:S01]  /*0690*/  LDS R20, [R8+0x100] ;  /* 0x0001000008147984 */ /* 0x000f620000000800 */
[----:B------:R-:W-:Y:S02]  /*06a0*/  FSEL R25, RZ, 1, P0 ;  /* 0x3f800000ff197808 */ /* 0x000fe40000000000 */
[----:B------:R-:W-:-:S03]  /*06b0*/  ISETP.GE.AND P0, PT, R0, R2, PT ;  /* 0x000000020000720c */ /* 0x000fc60003f06270 */
[----:B0-----:R-:W-:Y:S01]  /*06c0*/  FMUL R25, R25, R26 ;  /* 0x0000001a19197220 */ /* 0x001fe20000400000 */
[----:B------:R-:W-:-:S05]  /*06d0*/  FSEL R26, RZ, 1, P2 ;  /* 0x3f800000ff1a7808 */ /* 0x000fca0001000000 */
[----:B-1----:R-:W-:Y:S01]  /*06e0*/  FMUL R28, R26, R23 ;  /* 0x000000171a1c7220 */ /* 0x002fe20000400000 */
[----:B------:R-:W-:Y:S01]  /*06f0*/  FSEL R26, RZ, 1, P0 ;  /* 0x3f800000ff1a7808 */ /* 0x000fe20000000000 */
[----:B--2---:R-:W-:Y:S01]  /*0700*/  FMUL R22, R25, R22 ;  /* 0x0000001619167220 */ /* 0x004fe20000400000 */
[----:B------:R-:W-:Y:S01]  /*0710*/  FSEL R23, RZ, 1, P1 ;  /* 0x3f800000ff177808 */ /* 0x000fe20000800000 */
[----:B------:R-:W0:Y:S01]  /*0720*/  LDS R25, [R18+0x100] ;  /* 0x0001000012197984 */ /* 0x000e220000000800 */
[----:B------:R-:W-:Y:S01]  /*0730*/  ISETP.NE.AND P0, PT, R24, RZ, PT ;  /* 0x000000ff1800720c */ /* 0x000fe20003f05270 */
[----:B---3--:R-:W-:Y:S02]  /*0740*/  FMUL R27, R28, R19 ;  /* 0x000000131c1b7220 */ /* 0x008fe40000400000 */
[----:B------:R-:W1:Y:S01]  /*0750*/  LDS R19, [R18] ;  /* 0x0000000012137984 */ /* 0x000e620000000800 */
[----:B----4-:R-:W-:-:S03]  /*0760*/  FMUL R21, R26, R21 ;  /* 0x000000151a157220 */ /* 0x010fc60000400000 */
[----:B------:R-:W2:Y:S01]  /*0770*/  LDS R26, [R4+0x800] ;  /* 0x00080000041a7984 */ /* 0x000ea20000000800 */
[----:B-----5:R-:W-:-:S04]  /*0780*/  FMUL R20, R23, R20 ;  /* 0x0000001417147220 */ /* 0x020fc80000400000 */
[----:B0-----:R-:W-:Y:S01]  /*0790*/  FFMA R20, R20, R25, R27 ;  /* 0x0000001914147223 */ /* 0x001fe2000000001b */
[----:B-1----:R-:W-:-:S04]  /*07a0*/  FFMA R19, R21, R19, R22 ;  /* 0x0000001315137223 */ /* 0x002fc80000000016 */
[----:B------:R-:W-:-:S04]  /*07b0*/  FADD R19, R19, R20 ;  /* 0x0000001413137221 */ /* 0x000fc80000000000 */
[----:B--2---:R-:W-:Y:S01]  /*07c0*/  FADD R21, R19, R26 ;  /* 0x0000001a13157221 */ /* 0x004fe20000000000 */
[----:B------:R-:W-:-:S04]  /*07d0*/  IMAD.MOV.U32 R19, RZ, RZ, R7 ;  /* 0x000000ffff137224 */ /* 0x000fc800078e0007 */
[----:B------:R0:W-:Y:S01]  /*07e0*/  STS [R4+0x800], R21 ;  /* 0x0008001504007388 */ /* 0x0001e20000000800 */
[----:B------:R-:W-:Y:S05]  /*07f0*/  @!P0 BRA `(.L_x_154) ;  /* 0x0000000000f88947 */ /* 0x000fea0003800000 */
[----:B------:R-:W1:Y:S01]  /*0800*/  LDS R26, [R8+0x280] ;  /* 0x00028000081a7984 */ /* 0x000e620000000800 */
[----:B------:R-:W-:-:S03]  /*0810*/  IADD3 R23, PT, PT, R0, 0xa0, RZ ;  /* 0x000000a000177810 */ /* 0x000fc60007ffe0ff */
[----:B------:R-:W2:Y:S01]  /*0820*/  LDS R28, [R8+0x380] ;  /* 0x00038000081c7984 */ /* 0x000ea20000000800 */
[----:B------:R-:W-:-:S03]  /*0830*/  ISETP.GE.AND P0, PT, R23, R2, PT ;  /* 0x000000021700720c */ /* 0x000fc60003f06270 */
[----:B------:R-:W3:Y:S01]  /*0840*/  LDS R20, [R18+0x380] ;  /* 0x0003800012147984 */ /* 0x000ee20000000800 */
[----:B------:R-:W-:Y:S02]  /*0850*/  FSEL R23, RZ, 1, P0 ;  /* 0x3f800000ff177808 */ /* 0x000fe40000000000 */
[-C--:B------:R-:W-:Y:S01]  /*0860*/  ISETP.GE.AND P0, PT, R11, R2.reuse, PT ;  /* 0x000000020b00720c */ /* 0x080fe20003f06270 */
[----:B0-----:R-:W0:Y:S03]  /*0870*/  LDS R21, [R8+0x200] ;  /* 0x0002000008157984 */ /* 0x001e260000000800 */
[----:B------:R-:W-:Y:S01]  /*0880*/  FSEL R25, RZ, 1, P0 ;  /* 0x3f800000ff197808 */ /* 0x000fe20000000000 */
[----:B------:R-:W4:Y:S01]  /*0890*/  LDS R19, [R8+0x300] ;  /* 0x0003000008137984 */ /* 0x000f220000000800 */
[----:B------:R-:W-:-:S03]  /*08a0*/  ISETP.GE.AND P0, PT, R7, R2, PT ;  /* 0x000000020700720c */ /* 0x000fc60003f06270 */
[----:B------:R-:W5:Y:S01]  /*08b0*/  LDS R22, [R18+0x280] ;  /* 0x0002800012167984 */ /* 0x000f620000000800 */
[----:B-1----:R-:W-:Y:S01]  /*08c0*/  FMUL R23, R23, R26 ;  /* 0x0000001a17177220 */ /* 0x002fe20000400000 */
[----:B------:R-:W-:Y:S02]  /*08d0*/  FSEL R26, RZ, 1, P0 ;  /* 0x3f800000ff1a7808 */ /* 0x000fe40000000000 */
[----:B------:R-:W-:Y:S01]  /*08e0*/  ISETP.GE.AND P0, PT, R9, R2, PT ;  /* 0x000000020900720c */ /* 0x000fe20003f06270 */
[----:B--2---:R-:W-:Y:S02]  /*08f0*/  FMUL R25, R25, R28 ;  /* 0x0000001c19197220 */ /* 0x004fe40000400000 */
[----:B------:R-:W1:Y:S02]  /*0900*/  LDS R28, [R18+0x300] ;  /* 0x00030000121c7984 */ /* 0x000e640000000800 */
[----:B---3--:R-:W-:Y:S02]  /*0910*/  FMUL R25, R25, R20 ;  /* 0x0000001419197220 */ /* 0x008fe40000400000 */
[----:B------:R-:W2:Y:S01]  /*0920*/  LDS R20, [R18+0x200] ;  /* 0x0002000012147984 */ /* 0x000ea20000000800 */
[----:B0-----:R-:W-:Y:S01]  /*0930*/  FMUL R21, R26, R21 ;  /* 0x000000151a157220 */ /* 0x001fe20000400000 */
[----:B------:R-:W-:-:S02]  /*0940*/  FSEL R26, RZ, 1, P0 ;  /* 0x3f800000ff1a7808 */ /* 0x000fc40000000000 */
[----:B------:R-:W-:-:S03]  /*0950*/  ISETP.NE.AND P0, PT, R24, 0x80, PT ;  /* 0x000000801800780c */ /* 0x000fc60003f05270 */
[----:B----4-:R-:W-:Y:S02]  /*0960*/  FMUL R19, R26, R19 ;  /* 0x000000131a137220 */ /* 0x010fe40000400000 */
[----:B------:R-:W0:Y:S01]  /*0970*/  LDS R26, [R4+0x800] ;  /* 0x00080000041a7984 */ /* 0x000e220000000800 */
[----:B-----5:R-:W-:Y:S01]  /*0980*/  FMUL R22, R23, R22 ;  /* 0x0000001617167220 */ /* 0x020fe20000400000 */
[----:B-1----:R-:W-:-:S03]  /*0990*/  FFMA R19, R19, R28, R25 ;  /* 0x0000001c13137223 */ /* 0x002fc60000000019 */
[----:B--2---:R-:W-:-:S04]  /*09a0*/  FFMA R20, R21, R20, R22 ;  /* 0x0000001415147223 */ /* 0x004fc80000000016 */
[----:B------:R-:W-:-:S04]  /*09b0*/  FADD R19, R20, R19 ;  /* 0x0000001314137221 */ /* 0x000fc80000000000 */
[----:B0-----:R-:W-:Y:S01]  /*09c0*/  FADD R21, R19, R26 ;  /* 0x0000001a13157221 */ /* 0x001fe20000000000 */
[----:B------:R-:W-:-:S04]  /*09d0*/  MOV R19, R12 ;  /* 0x0000000c00137202 */ /* 0x000fc80000000f00 */
[----:B------:R1:W-:Y:S01]  /*09e0*/  STS [R4+0x800], R21 ;  /* 0x0008001504007388 */ /* 0x0003e20000000800 */
[----:B------:R-:W-:Y:S05]  /*09f0*/  @!P0 BRA `(.L_x_154) ;  /* 0x0000000000788947 */ /* 0x000fea0003800000 */
[----:B------:R-:W0:Y:S01]  /*0a00*/  LDS R26, [R8+0x480] ;  /* 0x00048000081a7984 */ /* 0x000e220000000800 */
[-C--:B------:R-:W-:Y:S01]  /*0a10*/  ISETP.GE.AND P0, PT, R13, R2.reuse, PT ;  /* 0x000000020d00720c */ /* 0x080fe20003f06270 */
[----:B------:R-:W-:Y:S02]  /*0a20*/  VIADD R29, R0, 0x140 ;  /* 0x00000140001d7836 */ /* 0x000fe40000000000 */
[----:B------:R-:W2:Y:S01]  /*0a30*/  LDS R27, [R18+0x480] ;  /* 0x00048000121b7984 */ /* 0x000ea20000000800 */
[----:B------:R-:W-:Y:S02]  /*0a40*/  FSEL R25, RZ, 1, P0 ;  /* 0x3f800000ff197808 */ /* 0x000fe40000000000 */
[-C--:B------:R-:W-:Y:S01]  /*0a50*/  ISETP.GE.AND P0, PT, R14, R2.reuse, PT ;  /* 0x000000020e00720c */ /* 0x080fe20003f06270 */
[----:B------:R-:W3:Y:S01]  /*0a60*/  LDS R23, [R8+0x580] ;  /* 0x0005800008177984 */ /* 0x000ee20000000800 */
[----:B------:R-:W-:-:S03]  /*0a70*/  ISETP.GE.AND P1, PT, R29, R2, PT ;  /* 0x000000021d00720c */ /* 0x000fc60003f26270 */
[----:B------:R-:W4:Y:S04]  /*0a80*/  LDS R24, [R18+0x580] ;  /* 0x0005800012187984 */ /* 0x000f280000000800 */
[----:B-1----:R-:W1:Y:S04]  /*0a90*/  LDS R21, [R8+0x400] ;  /* 0x0004000008157984 */ /* 0x002e680000000800 */
[----:B------:R-:W5:Y:S04]  /*0aa0*/  LDS R19, [R8+0x500] ;  /* 0x0005000008137984 */ /* 0x000f680000000800 */
[----:B------:R-:W5:Y:S04]  /*0ab0*/  LDS R20, [R18+0x400] ;  /* 0x0004000012147984 */ /* 0x000f680000000800 */
[----:B------:R3:W5:Y:S01]  /*0ac0*/  LDS R22, [R18+0x500] ;  /* 0x0005000012167984 */ /* 0x0007620000000800 */
[----:B0-----:R-:W-:-:S03]  /*0ad0*/  FMUL R26, R25, R26 ;  /* 0x0000001a191a7220 */ /* 0x001fc60000400000 */
[----:B------:R-:W0:Y:S01]  /*0ae0*/  LDS R25, [R4+0x800] ;  /* 0x0008000004197984 */ /* 0x000e220000000800 */
[----:B--2---:R-:W-:Y:S01]  /*0af0*/  FMUL R27, R26, R27 ;  /* 0x0000001b1a1b7220 */ /* 0x004fe20000400000 */
[----:B------:R-:W-:Y:S02]  /*0b00*/  FSEL R26, RZ, 1, P0 ;  /* 0x3f800000ff1a7808 */ /* 0x000fe40000000000 */
[----:B------:R-:W-:-:S03]  /*0b10*/  ISETP.GE.AND P0, PT, R12, R2, PT ;  /* 0x000000020c00720c */ /* 0x000fc60003f06270 */
[----:B---3--:R-:W-:Y:S01]  /*0b20*/  FMUL R23, R26, R23 ;  /* 0x000000171a177220 */ /* 0x008fe20000400000 */
[----:B------:R-:W-:-:S03]  /*0b30*/  FSEL R18, RZ, 1, P0 ;  /* 0x3f800000ff127808 */ /* 0x000fc60000000000 */
[----:B----4-:R-:W-:Y:S01]  /*0b40*/  FMUL R26, R23, R24 ;  /* 0x00000018171a7220 */ /* 0x010fe20000400000 */
[----:B------:R-:W-:Y:S01]  /*0b50*/  FSEL R24, RZ, 1, P1 ;  /* 0x3f800000ff187808 */ /* 0x000fe20000800000 */
[----:B-1----:R-:W-:-:S04]  /*0b60*/  FMUL R18, R18, R21 ;  /* 0x0000001512127220 */ /* 0x002fc80000400000 */
[----:B-----5:R-:W-:Y:S01]  /*0b70*/  FMUL R19, R24, R19 ;  /* 0x0000001318137220 */ /* 0x020fe20000400000 */
[----:B------:R-:W-:-:S03]  /*0b80*/  FFMA R18, R18, R20, R27 ;  /* 0x0000001412127223 */ /* 0x000fc6000000001b */
[----:B------:R-:W-:-:S04]  /*0b90*/  FFMA R19, R19, R22, R26 ;  /* 0x0000001613137223 */ /* 0x000fc8000000001a */
[----:B------:R-:W-:Y:S01]  /*0ba0*/  FADD R18, R18, R19 ;  /* 0x0000001312127221 */ /* 0x000fe20000000000 */
[----:B------:R-:W-:-:S03]  /*0bb0*/  MOV R19, R15 ;  /* 0x0000000f00137202 */ /* 0x000fc60000000f00 */
[----:B0-----:R-:W-:-:S05]  /*0bc0*/  FADD R25, R18, R25 ;  /* 0x0000001912197221 */ /* 0x001fca0000000000 */
[----:B------:R2:W-:Y:S02]  /*0bd0*/  STS [R4+0x800], R25 ;  /* 0x0008001904007388 */ /* 0x0005e40000000800 */
.L_x_154:
[----:B------:R-:W-:Y:S05]  /*0be0*/  BSYNC.RECONVERGENT B1 ;  /* 0x0000000000017941 */ /* 0x000fea0003800200 */
.L_x_153:
[----:B------:R-:W-:-:S13]  /*0bf0*/  ISETP.GE.U32.AND P0, PT, R16, 0x180, PT ;  /* 0x000001801000780c */ /* 0x000fda0003f06070 */
[----:B------:R-:W-:Y:S05]  /*0c00*/  @!P0 BRA `(.L_x_152) ;  /* 0x0000000800248947 */ /* 0x000fea0003800000 */
[----:B------:R-:W3:Y:S01]  /*0c10*/  S2UR UR5, SR_CgaCtaId ;  /* 0x00000000000579c3 */ /* 0x000ee20000008800 */
[----:B------:R-:W-:Y:S02]  /*0c20*/  UMOV UR4, 0x400 ;  /* 0x0000040000047882 */ /* 0x000fe40000000000 */
[----:B---3--:R-:W-:-:S06]  /*0c30*/  ULEA UR4, UR5, UR4, 0x18 ;  /* 0x0000000405047291 */ /* 0x008fcc000f8ec0ff */
[----:B------:R-:W-:-:S04]  /*0c40*/  LEA R16, R19, UR4, 0x2 ;  /* 0x0000000413107c11 */ /* 0x000fc8000f8e10ff */
[----:B------:R-:W-:-:S07]  /*0c50*/  IADD3 R16, PT, PT, R16, 0x400, RZ ;  /* 0x0000040010107810 */ /* 0x000fce0007ffe0ff */
.L_x_155:
[----:B---3--:R-:W3:Y:S01]  /*0c60*/  LDS R26, [R16+-0x380] ;  /* 0xfffc8000101a7984 */ /* 0x008ee20000000800 */
[----:B------:R-:W-:Y:S01]  /*0c70*/  IMAD R18, R5, 0x4, R16 ;  /* 0x0000000405127824 */ /* 0x000fe200078e0210 */
[C---:B--2---:R-:W-:Y:S02]  /*0c80*/  IADD3 R25, PT, PT, R19.reuse, 0x40, RZ ;  /* 0x0000004013197810 */ /* 0x044fe40007ffe0ff */
[----:B------:R-:W2:Y:S01]  /*0c90*/  LDS R24, [R16+-0x400] ;  /* 0xfffc000010187984 */ /* 0x000ea20000000800 */
[----:B01----:R-:W-:Y:S02]  /*0ca0*/  IADD3 R21, PT, PT, R19, 0x20, RZ ;  /* 0x0000002013157810 */ /* 0x003fe40007ffe0ff */
[-C--:B------:R-:W-:Y:S01]  /*0cb0*/  ISETP.GE.AND P1, PT, R25, R2.reuse, PT ;  /* 0x000000021900720c */ /* 0x080fe20003f26270 */
[----:B------:R-:W0:Y:S01]  /*0cc0*/  LDS R23, [R18+-0x380] ;  /* 0xfffc800012177984 */ /* 0x000e220000000800 */
[----:B------:R-:W-:Y:S01]  /*0cd0*/  VIADD R25, R19, 0x60 ;  /* 0x0000006013197836 */ /* 0x000fe20000000000 */
[----:B------:R-:W-:-:S02]  /*0ce0*/  ISETP.GE.AND P0, PT, R21, R2, PT ;  /* 0x000000021500720c */ /* 0x000fc40003f06270 */
[----:B------:R-:W1:Y:S01]  /*0cf0*/  LDS R22, [R16+-0x300] ;  /* 0xfffd000010167984 */ /* 0x000e620000000800 */
[----:B------:R-:W-:Y:S02]  /*0d00*/  IADD3 R29, PT, PT, R19, 0xa0, RZ ;  /* 0x000000a0131d7810 */ /* 0x000fe40007ffe0ff */
[-C--:B------:R-:W-:Y:S01]  /*0d10*/  ISETP.GE.AND P2, PT, R25, R2.reuse, PT ;  /* 0x000000021900720c */ /* 0x080fe20003f46270 */
[----:B------:R-:W4:Y:S01]  /*0d20*/  LDS R20, [R16+-0x280] ;  /* 0xfffd800010147984 */ /* 0x000f220000000800 */
[----:B------:R-:W-:Y:S02]  /*0d30*/  FSEL R25, RZ, 1, P0 ;  /* 0x3f800000ff197808 */ /* 0x000fe40000000000 */
[----:B------:R-:W-:Y:S01]  /*0d40*/  ISETP.GE.AND P0, PT, R19, R2, PT ;  /* 0x000000021300720c */ /* 0x000fe20003f06270 */
[----:B------:R-:W5:Y:S01]  /*0d50*/  LDS R21, [R18+-0x280] ;  /* 0xfffd800012157984 */ /* 0x000f620000000800 */
[----:B------:R-:W-:Y:S01]  /*0d60*/  FSEL R27, RZ, 1, P2 ;  /* 0x3f800000ff1b7808 */ /* 0x000fe20001000000 */
[----:B---3--:R-:W-:Y:S01]  /*0d70*/  FMUL R26, R25, R26 ;  /* 0x0000001a191a7220 */ /* 0x008fe20000400000 */
[----:B------:R-:W-:-:S05]  /*0d80*/  FSEL R25, RZ, 1, P0 ;  /* 0x3f800000ff197808 */ /* 0x000fca0000000000 */
[----:B--2---:R-:W-:Y:S01]  /*0d90*/  FMUL R24, R25, R24 ;  /* 0x0000001819187220 */ /* 0x004fe20000400000 */
[----:B------:R-:W-:Y:S01]  /*0da0*/  FSEL R25, RZ, 1, P1 ;  /* 0x3f800000ff197808 */ /* 0x000fe20000800000 */
[----:B0-----:R-:W-:Y:S01]  /*0db0*/  FMUL R23, R26, R23 ;  /* 0x000000171a177220 */ /* 0x001fe20000400000 */
[----:B------:R-:W-:Y:S01]  /*0dc0*/  ISETP.GE.AND P1, PT, R29, R2, PT ;  /* 0x000000021d00720c */ /* 0x000fe20003f26270 */
[----:B------:R-:W-:Y:S02]  /*0dd0*/  VIADD R29, R19, 0x120 ;  /* 0x00000120131d7836 */ /* 0x000fe40000000000 */
[----:B-1----:R-:W-:Y:S02]  /*0de0*/  FMUL R22, R25, R22 ;  /* 0x0000001619167220 */ /* 0x002fe40000400000 */
[----:B------:R-:W0:Y:S01]  /*0df0*/  LDS R25, [R18+-0x300] ;  /* 0xfffd000012197984 */ /* 0x000e220000000800 */
[----:B----4-:R-:W-:-:S03]  /*0e00*/  FMUL R26, R27, R20 ;  /* 0x000000141b1a7220 */ /* 0x010fc60000400000 */
[----:B------:R-:W1:Y:S01]  /*0e10*/  LDS R20, [R18+-0x400] ;  /* 0xfffc000012147984 */ /* 0x000e620000000800 */
[----:B-----5:R-:W-:Y:S01]  /*0e20*/  FMUL R21, R26, R21 ;  /* 0x000000151a157220 */ /* 0x020fe20000400000 */
[----:B------:R-:W-:Y:S02]  /*0e30*/  FSEL R26, RZ, 1, P1 ;  /* 0x3f800000ff1a7808 */ /* 0x000fe40000800000 */
[----:B------:R-:W2:Y:S01]  /*0e40*/  LDS R27, [R4+0x800] ;  /* 0x00080000041b7984 */ /* 0x000ea20000000800 */
[----:B------:R-:W-:Y:S01]  /*0e50*/  ISETP.GE.AND P1, PT, R29, R2, PT ;  /* 0x000000021d00720c */ /* 0x000fe20003f26270 */
[----:B0-----:R-:W-:Y:S01]  /*0e60*/  FFMA R21, R22, R25, R21 ;  /* 0x0000001916157223 */ /* 0x001fe20000000015 */
[----:B-1----:R-:W-:-:S04]  /*0e70*/  FFMA R20, R24, R20, R23 ;  /* 0x0000001418147223 */ /* 0x002fc80000000017 */
[----:B------:R-:W-:Y:S01]  /*0e80*/  FADD R20, R20, R21 ;  /* 0x0000001514147221 */ /* 0x000fe20000000000 */
[----:B------:R-:W-:-:S03]  /*0e90*/  IADD3 R21, PT, PT, R19, 0x80, RZ ;  /* 0x0000008013157810 */ /* 0x000fc60007ffe0ff */
[----:B--2---:R-:W-:Y:S01]  /*0ea0*/  FADD R27, R20, R27 ;  /* 0x0000001b141b7221 */ /* 0x004fe20000000000 */
[----:B------:R-:W-:-:S04]  /*0eb0*/  ISETP.GE.AND P0, PT, R21, R2, PT ;  /* 0x000000021500720c */ /* 0x000fc80003f06270 */
[----:B------:R0:W-:Y:S04]  /*0ec0*/  STS [R4+0x800], R27 ;  /* 0x0008001b04007388 */ /* 0x0001e80000000800 */
[----:B------:R-:W1:Y:S04]  /*0ed0*/  LDS R25, [R16+-0x180] ;  /* 0xfffe800010197984 */ /* 0x000e680000000800 */
[----:B------:R-:W2:Y:S01]  /*0ee0*/  LDS R24, [R16+-0x200] ;  /* 0xfffe000010187984 */ /* 0x000ea20000000800 */
[----:B0-----:R-:W-:-:S03]  /*0ef0*/  VIADD R27, R19, 0xc0 ;  /* 0x000000c0131b7836 */ /* 0x001fc60000000000 */
[----:B------:R-:W0:Y:S02]  /*0f00*/  LDS R23, [R18+-0x180] ;  /* 0xfffe800012177984 */ /* 0x000e240000000800 */
[----:B------:R-:W-:Y:S02]  /*0f10*/  ISETP.GE.AND P2, PT, R27, R2, PT ;  /* 0x000000021b00720c */ /* 0x000fe40003f46270 */
[----:B------:R-:W3:Y:S01]  /*0f20*/  LDS R22, [R16+-0x100] ;  /* 0xffff000010167984 */ /* 0x000ee20000000800 */
[----:B------:R-:W-:-:S03]  /*0f30*/  IADD3 R27, PT, PT, R19, 0xe0, RZ ;  /* 0x000000e0131b7810 */ /* 0x000fc60007ffe0ff */
[----:B------:R-:W4:Y:S01]  /*0f40*/  LDS R20, [R16+-0x80] ;  /* 0xffff800010147984 */ /* 0x000f220000000800 */
[----:B------:R-:W-:-:S03]  /*0f50*/  ISETP.GE.AND P3, PT, R27, R2, PT ;  /* 0x000000021b00720c */ /* 0x000fc60003f66270 */
[----:B------:R-:W5:Y:S01]  /*0f60*/  LDS R21, [R18+-0x80] ;  /* 0xffff800012157984 */ /* 0x000f620000000800 */
[----:B------:R-:W-:Y:S01]  /*0f70*/  FSEL R27, RZ, 1, P3 ;  /* 0x3f800000ff1b7808 */ /* 0x000fe20001800000 */
[----:B-1----:R-:W-:Y:S01]  /*0f80*/  FMUL R26, R26, R25 ;  /* 0x000000191a1a7220 */ /* 0x002fe20000400000 */
[----:B------:R-:W-:-:S05]  /*0f90*/  FSEL R25, RZ, 1, P0 ;  /* 0x3f800000ff197808 */ /* 0x000fca0000000000 */
[----:B--2---:R-:W-:Y:S01]  /*0fa0*/  FMUL R24, R25, R24 ;  /* 0x0000001819187220 */ /* 0x004fe20000400000 */
[----:B------:R-:W-:Y:S01]  /*0fb0*/  FSEL R25, RZ, 1, P2 ;  /* 0x3f800000ff197808 */ /* 0x000fe20001000000 */
[----:B0-----:R-:W-:-:S04]  /*0fc0*/  FMUL R23, R26, R23 ;  /* 0x000000171a177220 */ /* 0x001fc80000400000 */
[----:B---3--:R-:W-:Y:S02]  /*0fd0*/  FMUL R22, R25, R22 ;  /* 0x0000001619167220 */ /* 0x008fe40000400000 */
[----:B------:R-:W0:Y:S01]  /*0fe0*/  LDS R25, [R18+-0x100] ;  /* 0xffff000012197984 */ /* 0x000e220000000800 */
[----:B----4-:R-:W-:-:S03]  /*0ff0*/  FMUL R26, R27, R20 ;  /* 0x000000141b1a7220 */ /* 0x010fc60000400000 */
[----:B------:R-:W1:Y:S01]  /*1000*/  LDS R20, [R18+-0x200] ;  /* 0xfffe000012147984 */ /* 0x000e620000000800 */
[----:B-----5:R-:W-:Y:S01]  /*1010*/  FMUL R21, R26, R21 ;  /* 0x000000151a157220 */ /* 0x020fe20000400000 */
[----:B------:R-:W-:Y:S02]  /*1020*/  FSEL R26, RZ, 1, P1 ;  /* 0x3f800000ff1a7808 */ /* 0x000fe40000800000 */
[----:B------:R-:W2:Y:S01]  /*1030*/  LDS R27, [R4+0x800] ;  /* 0x00080000041b7984 */ /* 0x000ea20000000800 */
[----:B0-----:R-:W-:Y:S01]  /*1040*/  FFMA R21, R22, R25, R21 ;  /* 0x0000001916157223 */ /* 0x001fe20000000015 */
[----:B-1----:R-:W-:-:S04]  /*1050*/  FFMA R20, R24, R20, R23 ;  /* 0x0000001418147223 */ /* 0x002fc80000000017 */
[----:B------:R-:W-:Y:S01]  /*1060*/  FADD R20, R20, R21 ;  /* 0x0000001514147221 */ /* 0x000fe20000000000 */
[----:B------:R-:W-:-:S03]  /*1070*/  IADD3 R21, PT, PT, R19, 0x100, RZ ;  /* 0x0000010013157810 */ /* 0x000fc60007ffe0ff */
[----:B--2---:R-:W-:Y:S01]  /*1080*/  FADD R27, R20, R27 ;  /* 0x0000001b141b7221 */ /* 0x004fe20000000000 */
[----:B------:R-:W-:-:S04]  /*1090*/  ISETP.GE.AND P0, PT, R21, R2, PT ;  /* 0x000000021500720c */ /* 0x000fc80003f06270 */
[----:B------:R0:W-:Y:S04]  /*10a0*/  STS [R4+0x800], R27 ;  /* 0x0008001b04007388 */ /* 0x0001e80000000800 */
[----:B------:R-:W1:Y:S04]  /*10b0*/  LDS R25, [R16+0x80] ;  /* 0x0000800010197984 */ /* 0x000e680000000800 */
[----:B------:R-:W2:Y:S01]  /*10c0*/  LDS R24, [R16] ;  /* 0x0000000010187984 */ /* 0x000ea20000000800 */
[----:B0-----:R-:W-:-:S03]  /*10d0*/  IADD3 R27, PT, PT, R19, 0x140, RZ ;  /* 0x00000140131b7810 */ /* 0x001fc60007ffe0ff */
[----:B------:R-:W0:Y:S01]  /*10e0*/  LDS R23, [R18+0x80] ;  /* 0x0000800012177984 */ /* 0x000e220000000800 */
[----:B------:R-:W-:-:S03]  /*10f0*/  ISETP.GE.AND P2, PT, R27, R2, PT ;  /* 0x000000021b00720c */ /* 0x000fc60003f46270 */
[----:B------:R-:W3:Y:S01]  /*1100*/  LDS R22, [R16+0x100] ;  /* 0x0001000010167984 */ /* 0x000ee20000000800 */
[----:B------:R-:W-:-:S03]  /*1110*/  IADD3 R27, PT, PT, R19, 0x160, RZ ;  /* 0x00000160131b7810 */ /* 0x000fc60007ffe0ff */
[----:B------:R-:W4:Y:S01]  /*1120*/  LDS R20, [R16+0x180] ;  /* 0x0001800010147984 */ /* 0x000f220000000800 */
[----:B------:R-:W-:-:S03]  /*1130*/  ISETP.GE.AND P3, PT, R27, R2, PT ;  /* 0x000000021b00720c */ /* 0x000fc60003f66270 */
[----:B------:R-:W5:Y:S01]  /*1140*/  LDS R21, [R18+0x180] ;  /* 0x0001800012157984 */ /* 0x000f620000000800 */
[----:B------:R-:W-:Y:S01]  /*1150*/  FSEL R27, RZ, 1, P3 ;  /* 0x3f800000ff1b7808 */ /* 0x000fe20001800000 */
[----:B-1----:R-:W-:Y:S01]  /*1160*/  FMUL R26, R26, R25 ;  /* 0x000000191a1a7220 */ /* 0x002fe20000400000 */
[----:B------:R-:W-:-:S05]  /*1170*/  FSEL R25, RZ, 1, P0 ;  /* 0x3f800000ff197808 */ /* 0x000fca0000000000 */
[----:B--2---:R-:W-:Y:S01]  /*1180*/  FMUL R24, R25, R24 ;  /* 0x0000001819187220 */ /* 0x004fe20000400000 */
[----:B------:R-:W-:Y:S01]  /*1190*/  FSEL R25, RZ, 1, P2 ;  /* 0x3f800000ff197808 */ /* 0x000fe20001000000 */
[----:B0-----:R-:W-:-:S04]  /*11a0*/  FMUL R23, R26, R23 ;  /* 0x000000171a177220 */ /* 0x001fc80000400000 */
[----:B---3--:R-:W-:Y:S02]  /*11b0*/  FMUL R22, R25, R22 ;  /* 0x0000001619167220 */ /* 0x008fe40000400000 */
[----:B------:R-:W0:Y:S01]  /*11c0*/  LDS R25, [R18+0x100] ;  /* 0x0001000012197984 */ /* 0x000e220000000800 */
[----:B----4-:R-:W-:-:S03]  /*11d0*/  FMUL R26, R27, R20 ;  /* 0x000000141b1a7220 */ /* 0x010fc60000400000 */
[----:B------:R-:W1:Y:S01]  /*11e0*/  LDS R20, [R18] ;  /* 0x0000000012147984 */ /* 0x000e620000000800 */
[----:B-----5:R-:W-:-:S03]  /*11f0*/  FMUL R21, R26, R21 ;  /* 0x000000151a157220 */ /* 0x020fc60000400000 */
[----:B------:R-:W2:Y:S01]  /*1200*/  LDS R27, [R4+0x800] ;  /* 0x00080000041b7984 */ /* 0x000ea20000000800 */
[----:B0-----:R-:W-:Y:S01]  /*1210*/  FFMA R21, R22, R25, R21 ;  /* 0x0000001916157223 */ /* 0x001fe20000000015 */
[----:B-1----:R-:W-:-:S04]  /*1220*/  FFMA R20, R24, R20, R23 ;  /* 0x0000001418147223 */ /* 0x002fc80000000017 */
[----:B------:R-:W-:Y:S01]  /*1230*/  FADD R20, R20, R21 ;  /* 0x0000001514147221 */ /* 0x000fe20000000000 */
[----:B------:R-:W-:-:S03]  /*1240*/  VIADD R21, R19, 0x1a0 ;  /* 0x000001a013157836 */ /* 0x000fc60000000000 */
[----:B--2---:R-:W-:Y:S02]  /*1250*/  FADD R27, R20, R27 ;  /* 0x0000001b141b7221 */ /* 0x004fe40000000000 */
[-C--:B------:R-:W-:Y:S02]  /*1260*/  ISETP.GE.AND P0, PT, R21, R2.reuse, PT ;  /* 0x000000021500720c */ /* 0x080fe40003f06270 */
[----:B------:R-:W-:Y:S01]  /*1270*/  IADD3 R21, PT, PT, R19, 0x1e0, RZ ;  /* 0x000001e013157810 */ /* 0x000fe20007ffe0ff */
[----:B------:R0:W-:Y:S01]  /*1280*/  STS [R4+0x800], R27 ;  /* 0x0008001b04007388 */ /* 0x0001e20000000800 */
[----:B------:R-:W-:Y:S02]  /*1290*/  FSEL R20, RZ, 1, P0 ;  /* 0x3f800000ff147808 */ /* 0x000fe40000000000 */
[----:B------:R-:W-:Y:S01]  /*12a0*/  ISETP.GE.AND P0, PT, R21, R2, PT ;  /* 0x000000021500720c */ /* 0x000fe20003f06270 */
[----:B------:R-:W1:Y:S04]  /*12b0*/  LDS R23, [R16+0x280] ;  /* 0x0002800010177984 */ /* 0x000e680000000800 */
[----:B------:R-:W2:Y:S01]  /*12c0*/  LDS R26, [R16+0x380] ;  /* 0x00038000101a7984 */ /* 0x000ea20000000800 */
[----:B0-----:R-:W-:-:S03]  /*12d0*/  FSEL R27, RZ, 1, P0 ;  /* 0x3f800000ff1b7808 */ /* 0x001fc60000000000 */
[----:B------:R-:W0:Y:S04]  /*12e0*/  LDS R29, [R18+0x280] ;  /* 0x00028000121d7984 */ /* 0x000e280000000800 */
[----:B------:R-:W3:Y:S04]  /*12f0*/  LDS R25, [R18+0x380] ;  /* 0x0003800012197984 */ /* 0x000ee80000000800 */
[----:B------:R-:W4:Y:S04]  /*1300*/  LDS R22, [R16+0x200] ;  /* 0x0002000010167984 */ /* 0x000f280000000800 */
[----:B------:R5:W4:Y:S04]  /*1310*/  LDS R21, [R16+0x300] ;  /* 0x0003000010157984 */ /* 0x000b280000000800 */
[----:B------:R-:W4:Y:S01]  /*1320*/  LDS R24, [R18+0x300] ;  /* 0x0003000012187984 */ /* 0x000f220000000800 */
[----:B-----5:R-:W-:Y:S01]  /*1330*/  IADD3 R16, PT, PT, R16, 0x800, RZ ;  /* 0x0000080010107810 */ /* 0x020fe20007ffe0ff */
[----:B-1----:R-:W-:-:S02]  /*1340*/  FMUL R20, R20, R23 ;  /* 0x0000001714147220 */ /* 0x002fc40000400000 */
[----:B------:R1:W5:Y:S01]  /*1350*/  LDS R23, [R18+0x200] ;  /* 0x0002000012177984 */ /* 0x0003620000000800 */
[----:B--2---:R-:W-:Y:S01]  /*1360*/  FMUL R28, R27, R26 ;  /* 0x0000001a1b1c7220 */ /* 0x004fe20000400000 */
[----:B------:R-:W-:Y:S02]  /*1370*/  IADD3 R27, PT, PT, R19, 0x180, RZ ;  /* 0x00000180131b7810 */ /* 0x000fe40007ffe0ff */
[----:B------:R-:W2:Y:S01]  /*1380*/  LDS R26, [R4+0x800] ;  /* 0x00080000041a7984 */ /* 0x000ea20000000800 */
[----:B0-----:R-:W-:Y:S01]  /*1390*/  FMUL R20, R20, R29 ;  /* 0x0000001d14147220 */ /* 0x001fe20000400000 */
[----:B------:R-:W-:Y:S01]  /*13a0*/  ISETP.GE.AND P0, PT, R27, R2, PT ;  /* 0x000000021b00720c */ /* 0x000fe20003f06270 */
[C---:B------:R-:W-:Y:S01]  /*13b0*/  VIADD R27, R19.reuse, 0x1c0 ;  /* 0x000001c0131b7836 */ /* 0x040fe20000000000 */
[----:B------:R-:W-:Y:S01]  /*13c0*/  IADD3 R19, PT, PT, R19, 0x200, RZ ;  /* 0x0000020013137810 */ /* 0x000fe20007ffe0ff */
[----:B---3--:R-:W-:-:S03]  /*13d0*/  FMUL R25, R28, R25 ;  /* 0x000000191c197220 */ /* 0x008fc60000400000 */
[----:B------:R-:W-:Y:S02]  /*13e0*/  ISETP.GE.AND P1, PT, R27, R2, PT ;  /* 0x000000021b00720c */ /* 0x000fe40003f26270 */
[----:B------:R-:W-:Y:S02]  /*13f0*/  FSEL R27, RZ, 1, P0 ;  /* 0x3f800000ff1b7808 */ /* 0x000fe40000000000 */
[----:B-1----:R-:W-:Y:S02]  /*1400*/  FSEL R18, RZ, 1, P1 ;  /* 0x3f800000ff127808 */ /* 0x002fe40000800000 */
[----:B------:R-:W-:Y:S01]  /*1410*/  ISETP.GE.U32.AND P0, PT, R19, R3, PT ;  /* 0x000000031300720c */ /* 0x000fe20003f06070 */
[----:B----4-:R-:W-:Y:S02]  /*1420*/  FMUL R27, R27, R22 ;  /* 0x000000161b1b7220 */ /* 0x010fe40000400000 */
[----:B------:R-:W-:-:S04]  /*1430*/  FMUL R18, R18, R21 ;  /* 0x0000001512127220 */ /* 0x000fc80000400000 */
[----:B------:R-:W-:Y:S01]  /*1440*/  FFMA R25, R18, R24, R25 ;  /* 0x0000001812197223 */ /* 0x000fe20000000019 */
[----:B-----5:R-:W-:-:S04]  /*1450*/  FFMA R20, R27, R23, R20 ;  /* 0x000000171b147223 */ /* 0x020fc80000000014 */
[----:B------:R-:W-:-:S04]  /*1460*/  FADD R25, R20, R25 ;  /* 0x0000001914197221 */ /* 0x000fc80000000000 */
[----:B--2---:R-:W-:-:S05]  /*1470*/  FADD R25, R25, R26 ;  /* 0x0000001a19197221 */ /* 0x004fca0000000000 */
[----:B------:R3:W-:Y:S01]  /*1480*/  STS [R4+0x800], R25 ;  /* 0x0008001904007388 */ /* 0x0007e20000000800 */
[----:B------:R-:W-:Y:S05]  /*1490*/  @!P0 BRA `(.L_x_155) ;  /* 0xfffffff400f08947 */ /* 0x000fea000383ffff */
.L_x_152:
[----:B------:R-:W-:Y:S05]  /*14a0*/  BSYNC.RECONVERGENT B0 ;  /* 0x0000000000007941 */ /* 0x000fea0003800200 */
.L_x_151:
[----:B------:R-:W-:Y:S01]  /*14b0*/  LDS R2, [R4+0x800] ;  /* 0x0008000004027984 */ /* 0x000fe20000000800 */
[----:B------:R-:W-:Y:S01]  /*14c0*/  ISETP.NE.AND P0, PT, R0, RZ, PT ;  /* 0x000000ff0000720c */ /* 0x000fe20003f05270 */
[----:B------:R-:W4:Y:S01]  /*14d0*/  LDCU UR4, c[0x0][0x3a0] ;  /* 0x00007400ff0477ac */ /* 0x000f220008000800 */
[----:B------:R-:W-:Y:S01]  /*14e0*/  IADD3 R17, PT, PT, R17, 0x1, RZ ;  /* 0x0000000111117810 */ /* 0x000fe20007ffe0ff */
[----:B------:R-:W5:Y:S04]  /*14f0*/  LDS R3, [R4+0x840] ;  /* 0x0008400004037984 */ /* 0x000f680000000800 */
[----:B------:R-:W-:Y:S04]  /*1500*/  LDS R16, [R4+0x820] ;  /* 0x0008200004107984 */ /* 0x000fe80000000800 */
[----:B------:R-:W0:Y:S02]  /*1510*/  LDS R19, [R4+0x860] ;  /* 0x0008600004137984 */ /* 0x000e240000000800 */
[----:B------:R-:W-:Y:S01]  /*1520*/  @!P0 IMAD.IADD R23, R10, 0x1, R5 ;  /* 0x000000010a178824 */ /* 0x000fe200078e0205 */
[----:B------:R-:W-:Y:S01]  /*1530*/  IADD3 R5, PT, PT, R5, 0x8, RZ ;  /* 0x0000000805057810 */ /* 0x000fe20007ffe0ff */
[----:B-----5:R-:W-:Y:S01]  /*1540*/  FADD R2, R2, R3 ;  /* 0x0000000302027221 */ /* 0x020fe20000000000 */
[----:B0-----:R-:W-:-:S04]  /*1550*/  FADD R19, R16, R19 ;  /* 0x0000001310137221 */ /* 0x001fc80000000000 */
[----:B------:R-:W-:-:S05]  /*1560*/  FADD R19, R2, R19 ;  /* 0x0000001302137221 */ /* 0x000fca0000000000 */
[----:B------:R-:W-:Y:S04]  /*1570*/  STS [R4+0x800], R19 ;  /* 0x0008001304007388 */ /* 0x000fe80000000800 */
[----:B------:R-:W-:Y:S04]  /*1580*/  LDS R2, [R4+0x800] ;  /* 0x0008000004027984 */ /* 0x000fe80000000800 */
[----:B------:R-:W0:Y:S04]  /*1590*/  LDS R3, [R4+0x810] ;  /* 0x0008100004037984 */ /* 0x000e280000000800 */
[----:B------:R-:W-:Y:S04]  /*15a0*/  LDS R16, [R4+0x808] ;  /* 0x0008080004107984 */ /* 0x000fe80000000800 */
[----:B-1----:R-:W1:Y:S01]  /*15b0*/  LDS R21, [R4+0x818] ;  /* 0x0008180004157984 */ /* 0x002e620000000800 */
[----:B0-----:R-:W-:Y:S01]  /*15c0*/  FADD R2, R2, R3 ;  /* 0x0000000302027221 */ /* 0x001fe20000000000 */
[----:B-1----:R-:W-:-:S04]  /*15d0*/  FADD R21, R16, R21 ;  /* 0x0000001510157221 */ /* 0x002fc80000000000 */
[----:B------:R-:W-:Y:S02]  /*15e0*/  FADD R21, R2, R21 ;  /* 0x0000001502157221 */ /* 0x000fe40000000000 */
[----:B------:R-:W0:Y:S03]  /*15f0*/  @!P0 LDC.64 R2, c[0x0][0x380] ;  /* 0x0000e000ff028b82 */ /* 0x000e260000000a00 */
[----:B------:R-:W-:Y:S04]  /*1600*/  STS [R4+0x800], R21 ;  /* 0x0008001504007388 */ /* 0x000fe80000000800 */
[----:B------:R-:W-:Y:S04]  /*1610*/  @!P0 LDS R16, [R4+0x800] ;  /* 0x0008000004108984 */ /* 0x000fe80000000800 */
[----:B------:R-:W1:Y:S01]  /*1620*/  @!P0 LDS R19, [R4+0x804] ;  /* 0x0008040004138984 */ /* 0x000e620000000800 */
[----:B0-----:R-:W-:-:S04]  /*1630*/  @!P0 IMAD.WIDE.U32 R2, R23, 0x4, R2 ;  /* 0x0000000417028825 */ /* 0x001fc800078e0002 */
[----:B-1----:R-:W-:-:S05]  /*1640*/  @!P0 FADD R19, R16, R19 ;  /* 0x0000001310138221 */ /* 0x002fca0000000000 */
[----:B------:R0:W-:Y:S01]  /*1650*/  @!P0 STG.E desc[UR6][R2.64], R19 ;  /* 0x0000001302008986 */ /* 0x0001e2000c101906 */
[----:B----4-:R-:W-:-:S13]  /*1660*/  ISETP.GT.AND P0, PT, R5, UR4, PT ;  /* 0x0000000405007c0c */ /* 0x010fda000bf04270 */
[----:B0-----:R-:W-:Y:S05]  /*1670*/  @!P0 BRA `(.L_x_156) ;  /* 0xffffffec00888947 */ /* 0x001fea000383ffff */
[----:B------:R-:W-:Y:S05]  /*1680*/  EXIT ;  /* 0x000000000000794d */ /* 0x000fea0003800000 */
.L_x_157:
        /* <DEDUP_REMOVED lines=15> */
.L_x_177:


//--------------------- .text.cudaFindWastedBits  --------------------------
	.section	.text.cudaFindWastedBits,"ax",@progbits
	.align	128
        .global         cudaFindWastedBits
        .type           cudaFindWastedBits,@function
        .size           cudaFindWastedBits,(.L_x_178 - cudaFindWastedBits)
        .other          cudaFindWastedBits,@"STO_CUDA_ENTRY STV_DEFAULT"
cudaFindWastedBits:
.text.cudaFindWastedBits:
[----:B------:R-:W-:Y:S01]  /*0000*/  LDC R1, c[0x0][0x37c] ;  /* 0x0000df00ff017b82 */ /* 0x000fe20000000800 */
[----:B------:R-:W0:Y:S01]  /*0010*/  S2R R0, SR_TID.X ;  /* 0x0000000000007919 */ /* 0x000e220000002100 */
[----:B------:R-:W1:Y:S01]  /*0020*/  LDCU.64 UR8, c[0x0][0x358] ;  /* 0x00006b00ff0877ac */ /* 0x000e620008000a00 */
[----:B0-----:R-:W-:-:S13]  /*0030*/  ISETP.GT.U32.AND P0, PT, R0, 0xf, PT ;  /* 0x0000000f0000780c */ /* 0x001fda0003f04070 */
[----:B------:R-:W0:Y:S01]  /*0040*/  @!P0 S2R R5, SR_CTAID.X ;  /* 0x0000000000058919 */ /* 0x000e220000002500 */
[----:B------:R-:W0:Y:S08]  /*0050*/  @!P0 LDC R4, c[0x0][0x390] ;  /* 0x0000e400ff048b82 */ /* 0x000e300000000800 */
[----:B------:R-:W2:Y:S01]  /*0060*/  @!P0 LDC.64 R2, c[0x0][0x380] ;  /* 0x0000e000ff028b82 */ /* 0x000ea20000000a00 */
[----:B0-----:R-:W-:-:S04]  /*0070*/  @!P0 IMAD R5, R5, R4, RZ ;  /* 0x0000000405058224 */ /* 0x001fc800078e02ff */
[----:B--2---:R-:W-:-:S04]  /*0080*/  @!P0 IMAD.WIDE.U32 R2, R5, 0xc0, R2 ;  /* 0x000000c005028825 */ /* 0x004fc800078e0002 */
[----:B------:R-:W-:-:S06]  /*0090*/  @!P0 IMAD.WIDE.U32 R4, R0, 0x4, R2 ;  /* 0x0000000400048825 */ /* 0x000fcc00078e0002 */
[----:B-1----:R-:W2:Y:S01]  /*00a0*/  @!P0 LDG.E R5, desc[UR8][R4.64] ;  /* 0x0000000804058981 */ /* 0x002ea2000c1e1900 */
[----:B------:R-:W0:Y:S01]  /*00b0*/  S2UR UR5, SR_CgaCtaId ;  /* 0x00000000000579c3 */ /* 0x000e220000008800 */
[----:B------:R-:W-:Y:S02]  /*00c0*/  UMOV UR4, 0x400 ;  /* 0x0000040000047882 */ /* 0x000fe40000000000 */
[----:B0-----:R-:W-:-:S06]  /*00d0*/  ULEA UR4, UR5, UR4, 0x18 ;  /* 0x0000000405047291 */ /* 0x001fcc000f8ec0ff */
[----:B------:R-:W-:-:S05]  /*00e0*/  LEA R2, R0, UR4, 0x2 ;  /* 0x0000000400027c11 */ /* 0x000fca000f8e10ff */
[----:B------:R-:W0:Y:S01]  /*00f0*/  LDCU UR4, c[0x0][0x394] ;  /* 0x00007280ff0477ac */ /* 0x000e220008000800 */
[----:B------:R1:W-:Y:S01]  /*0100*/  STS [R2], RZ ;  /* 0x000000ff02007388 */ /* 0x0003e20000000800 */
[----:B0-----:R-:W-:-:S03]  /*0110*/  UISETP.GE.AND UP0, UPT, UR4, 0x1, UPT ;  /* 0x000000010400788c */ /* 0x001fc6000bf06270 */
[----:B--2---:R1:W-:Y:S01]  /*0120*/  @!P0 STS [R2+0x400], R5 ;  /* 0x0004000502008388 */ /* 0x0043e20000000800 */
[----:B------:R-:W-:Y:S06]  /*0130*/  BAR.SYNC.DEFER_BLOCKING 0x0 ;  /* 0x0000000000007b1d */ /* 0x000fec0000010000 */
[----:B------:R-:W-:Y:S05]  /*0140*/  BRA.U !UP0, `(.L_x_158) ;  /* 0x00000001085c7547 */ /* 0x000fea000b800000 */
[----:B------:R-:W0:Y:S01]  /*0150*/  LDC.64 R6, c[0x0][0x388] ;  /* 0x0000e200ff067b82 */ /* 0x000e220000000a00 */
[----:B------:R-:W2:Y:S01]  /*0160*/  LDCU UR7, c[0x0][0x360] ;  /* 0x00006c00ff0777ac */ /* 0x000ea20008000800 */
[----:B------:R-:W3:Y:S01]  /*0170*/  LDCU UR10, c[0x0][0x394] ;  /* 0x00007280ff0a77ac */ /* 0x000ee20008000800 */
[----:B------:R-:W-:-:S05]  /*0180*/  UMOV UR4, URZ ;  /* 0x000000ff00047c82 */ /* 0x000fca0008000000 */
.L_x_161:
[----:B----4-:R4:W0:Y:S01]  /*0190*/  LDS R9, [R2] ;  /* 0x0000000002097984 */ /* 0x0108220000000800 */
[----:B------:R-:W-:Y:S01]  /*01a0*/  VIADD R8, R0, UR4 ;  /* 0x0000000400087c36 */ /* 0x000fe20008000000 */
[----:B--2---:R-:W-:Y:S01]  /*01b0*/  UIADD3 UR4, UPT, UPT, UR7, UR4, URZ ;  /* 0x0000000407047290 */ /* 0x004fe2000fffe0ff */
[----:B------:R-:W-:Y:S01]  /*01c0*/  BSSY.RECONVERGENT B0, `(.L_x_159) ;  /* 0x000000c000007945 */ /* 0x000fe20003800200 */
[----:B------:R-:W-:Y:S02]  /*01d0*/  IMAD.MOV.U32 R4, RZ, RZ, RZ ;  /* 0x000000ffff047224 */ /* 0x000fe400078e00ff */
[----:B---3--:R-:W-:Y:S01]  /*01e0*/  ISETP.GE.U32.AND P0, PT, R8, UR10, PT ;  /* 0x0000000a08007c0c */ /* 0x008fe2000bf06070 */
[----:B------:R-:W-:-:S12]  /*01f0*/  UISETP.GE.AND UP0, UPT, UR4, UR10, UPT ;  /* 0x0000000a0400728c */ /* 0x000fd8000bf06270 */
[----:B----4-:R-:W-:Y:S05]  /*0200*/  @P0 BRA `(.L_x_160) ;  /* 0x00000000001c0947 */ /* 0x010fea0003800000 */
[----:B------:R-:W2:Y:S01]  /*0210*/  S2UR UR6, SR_CgaCtaId ;  /* 0x00000000000679c3 */ /* 0x000ea20000008800 */
[----:B------:R-:W-:Y:S02]  /*0220*/  UMOV UR5, 0x400 ;  /* 0x0000040000057882 */ /* 0x000fe40000000000 */
[----:B--2---:R-:W-:-:S09]  /*0230*/  ULEA UR5, UR6, UR5, 0x18 ;  /* 0x0000000506057291 */ /* 0x004fd2000f8ec0ff */
[----:B------:R-:W2:Y:S02]  /*0240*/  LDS R3, [UR5+0x404] ;  /* 0x00040405ff037984 */ /* 0x000ea40008000800 */
[----:B--2---:R-:W-:-:S04]  /*0250*/  IMAD.IADD R3, R8, 0x1, R3 ;  /* 0x0000000108037824 */ /* 0x004fc800078e0203 */
[----:B01----:R-:W-:-:S06]  /*0260*/  IMAD.WIDE.U32 R4, R3, 0x4, R6 ;  /* 0x0000000403047825 */ /* 0x003fcc00078e0006 */
[----:B------:R2:W5:Y:S02]  /*0270*/  LDG.E R4, desc[UR8][R4.64] ;  /* 0x0000000804047981 */ /* 0x000564000c1e1900 */
.L_x_160:
[----:B------:R-:W-:Y:S05]  /*0280*/  BSYNC.RECONVERGENT B0 ;  /* 0x0000000000007941 */ /* 0x000fea0003800200 */
.L_x_159:
[----:B0----5:R-:W-:-:S05]  /*0290*/  LOP3.LUT R9, R9, R4, RZ, 0xfc, !PT ;  /* 0x0000000409097212 */ /* 0x021fca00078efcff */
[----:B------:R4:W-:Y:S01]  /*02a0*/  STS [R2], R9 ;  /* 0x0000000902007388 */ /* 0x0009e20000000800 */
[----:B------:R-:W-:Y:S05]  /*02b0*/  BRA.U !UP0, `(.L_x_161) ;  /* 0xfffffffd08b47547 */ /* 0x000fea000b83ffff */
.L_x_158:
[----:B------:R-:W-:Y:S01]  /*02c0*/  BAR.SYNC.DEFER_BLOCKING 0x0 ;  /* 0x0000000000007b1d */ /* 0x000fe20000010000 */
[C---:B------:R-:W-:Y:S02]  /*02d0*/  ISETP.GT.U32.AND P1, PT, R0.reuse, 0x7f, PT ;  /* 0x0000007f0000780c */ /* 0x040fe40003f24070 */
[----:B------:R-:W-:-:S03]  /*02e0*/  ISETP.GT.U32.AND P0, PT, R0, 0x3f, PT ;  /* 0x0000003f0000780c */ /* 0x000fc60003f04070 */
[----:B------:R-:W0:Y:S08]  /*02f0*/  LDCU UR6, c[0x0][0x390] ;  /* 0x00007200ff0677ac */ /* 0x000e300008000800 */
[----:B------:R-:W-:Y:S04]  /*0300*/  @!P1 LDS R3, [R2+0x200] ;  /* 0x0002000002039984 */ /* 0x000fe80000000800 */
[----:B------:R-:W3:Y:S02]  /*0310*/  @!P1 LDS R4, [R2] ;  /* 0x0000000002049984 */ /* 0x000ee40000000800 */
[----:B---3--:R-:W-:-:S05]  /*0320*/  @!P1 LOP3.LUT R3, R4, R3, RZ, 0xfc, !PT ;  /* 0x0000000304039212 */ /* 0x008fca00078efcff */
[----:B------:R-:W-:Y:S01]  /*0330*/  @!P1 STS [R2], R3 ;  /* 0x0000000302009388 */ /* 0x000fe20000000800 */
[----:B------:R-:W-:Y:S01]  /*0340*/  BAR.SYNC.DEFER_BLOCKING 0x0 ;  /* 0x0000000000007b1d */ /* 0x000fe20000010000 */
[----:B------:R-:W-:-:S05]  /*0350*/  ISETP.GT.U32.AND P1, PT, R0, 0x1f, PT ;  /* 0x0000001f0000780c */ /* 0x000fca0003f24070 */
[----:B------:R-:W-:Y:S04]  /*0360*/  @!P0 LDS R4, [R2+0x100] ;  /* 0x0001000002048984 */ /* 0x000fe80000000800 */
[----:B-12---:R-:W1:Y:S02]  /*0370*/  @!P0 LDS R5, [R2] ;  /* 0x0000000002058984 */ /* 0x006e640000000800 */
[----:B-1----:R-:W-:-:S05]  /*0380*/  @!P0 LOP3.LUT R5, R5, R4, RZ, 0xfc, !PT ;  /* 0x0000000405058212 */ /* 0x002fca00078efcff */
[----:B------:R-:W-:Y:S01]  /*0390*/  @!P0 STS [R2], R5 ;  /* 0x0000000502008388 */ /* 0x000fe20000000800 */
[----:B------:R-:W-:Y:S01]  /*03a0*/  BAR.SYNC.DEFER_BLOCKING 0x0 ;  /* 0x0000000000007b1d */ /* 0x000fe20000010000 */
[----:B0-----:R-:W-:-:S05]  /*03b0*/  ISETP.GE.U32.AND P0, PT, R0, UR6, PT ;  /* 0x0000000600007c0c */ /* 0x001fca000bf06070 */
[----:B------:R-:W-:Y:S04]  /*03c0*/  @!P1 LDS R4, [R2+0x80] ;  /* 0x0000800002049984 */ /* 0x000fe80000000800 */
[----:B------:R-:W0:Y:S02]  /*03d0*/  @!P1 LDS R7, [R2] ;  /* 0x0000000002079984 */ /* 0x000e240000000800 */
[----:B0-----:R-:W-:-:S05]  /*03e0*/  @!P1 LOP3.LUT R7, R7, R4, RZ, 0xfc, !PT ;  /* 0x0000000407079212 */ /* 0x001fca00078efcff */
[----:B------:R-:W-:Y:S01]  /*03f0*/  @!P1 STS [R2], R7 ;  /* 0x0000000702009388 */ /* 0x000fe20000000800 */
[----:B------:R-:W-:Y:S06]  /*0400*/  BAR.SYNC.DEFER_BLOCKING 0x0 ;  /* 0x0000000000007b1d */ /* 0x000fec0000010000 */
[----:B------:R-:W-:Y:S04]  /*0410*/  LDS R3, [R2+0x40] ;  /* 0x0000400002037984 */ /* 0x000fe80000000800 */
[----:B------:R-:W0:Y:S02]  /*0420*/  LDS R4, [R2] ;  /* 0x0000000002047984 */ /* 0x000e240000000800 */
[----:B0-----:R-:W-:-:S05]  /*0430*/  LOP3.LUT R3, R4, R3, RZ, 0xfc, !PT ;  /* 0x0000000304037212 */ /* 0x001fca00078efcff */
[----:B------:R-:W-:Y:S04]  /*0440*/  STS [R2], R3 ;  /* 0x0000000302007388 */ /* 0x000fe80000000800 */
        /* <DEDUP_REMOVED lines=9> */
[----:B----4-:R-:W0:Y:S02]  /*04e0*/  LDS R9, [R2] ;  /* 0x0000000002097984 */ /* 0x010e240000000800 */
[----:B0-----:R-:W-:-:S05]  /*04f0*/  LOP3.LUT R9, R9, R4, RZ, 0xfc, !PT ;  /* 0x0000000409097212 */ /* 0x001fca00078efcff */
[----:B------:R-:W-:Y:S04]  /*0500*/  STS [R2], R9 ;  /* 0x0000000902007388 */ /* 0x000fe80000000800 */
[----:B------:R-:W-:Y:S04]  /*0510*/  LDS R3, [R2+0x4] ;  /* 0x0000040002037984 */ /* 0x000fe80000000800 */
[----:B------:R-:W0:Y:S02]  /*0520*/  LDS R4, [R2] ;  /* 0x0000000002047984 */ /* 0x000e240000000800 */
[----:B0-----:R-:W-:-:S05]  /*0530*/  LOP3.LUT R3, R4, R3, RZ, 0xfc, !PT ;  /* 0x0000000304037212 */ /* 0x001fca00078efcff */
[----:B------:R0:W-:Y:S01]  /*0540*/  STS [R2], R3 ;  /* 0x0000000302007388 */ /* 0x0001e20000000800 */
[----:B------:R-:W-:Y:S05]  /*0550*/  @P0 EXIT ;  /* 0x000000000000094d */ /* 0x000fea0003800000 */
[----:B------:R-:W1:Y:S01]  /*0560*/  S2UR UR5, SR_CgaCtaId ;  /* 0x00000000000579c3 */ /* 0x000e620000008800 */
[----:B------:R-:W-:Y:S01]  /*0570*/  UMOV UR4, 0x400 ;  /* 0x0000040000047882 */ /* 0x000fe20000000000 */
[----:B------:R-:W2:Y:S06]  /*0580*/  S2R R7, SR_CTAID.X ;  /* 0x0000000000077919 */ /* 0x000eac0000002500 */
[----:B0-----:R-:W0:Y:S01]  /*0590*/  LDC.64 R2, c[0x0][0x380] ;  /* 0x0000e000ff027b82 */ /* 0x001e220000000a00 */
[----:B-1----:R-:W-:-:S09]  /*05a0*/  ULEA UR4, UR5, UR4, 0x18 ;  /* 0x0000000405047291 */ /* 0x002fd2000f8ec0ff */
[----:B------:R-:W1:Y:S01]  /*05b0*/  LDS R4, [UR4] ;  /* 0x00000004ff047984 */ /* 0x000e620008000800 */
[----:B--2---:R-:W-:-:S04]  /*05c0*/  IMAD R7, R7, UR6, R0 ;  /* 0x0000000607077c24 */ /* 0x004fc8000f8e0200 */
[----:B0-----:R-:W-:Y:S01]  /*05d0*/  IMAD.WIDE.U32 R2, R7, 0xc0, R2 ;  /* 0x000000c007027825 */ /* 0x001fe200078e0002 */
[----:B-1----:R-:W0:Y:S08]  /*05e0*/  BREV R4, R4 ;  /* 0x0000000400047301 */ /* 0x002e300000000000 */
[----:B0-----:R-:W0:Y:S02]  /*05f0*/  FLO.U32.SH R5, R4 ;  /* 0x0000000400057300 */ /* 0x001e2400000e0400 */
[----:B0-----:R-:W-:-:S05]  /*0600*/  VIMNMX R5, PT, PT, RZ, R5, !PT ;  /* 0x00000005ff057248 */ /* 0x001fca0007fe0100 */
[----:B------:R-:W-:Y:S01]  /*0610*/  STG.E desc[UR8][R2.64+0x2c], R5 ;  /* 0x00002c0502007986 */ /* 0x000fe2000c101908 */
[----:B------:R-:W-:Y:S05]  /*0620*/  EXIT ;  /* 0x000000000000794d */ /* 0x000fea0003800000 */
.L_x_162:
        /* <DEDUP_REMOVED lines=13> */
.L_x_178:


//--------------------- .text.cudaChannelDecorr   --------------------------
	.section	.text.cudaChannelDecorr,"ax",@progbits
	.align	128
        .global         cudaChannelDecorr
        .type           cudaChannelDecorr,@function
        .size           cudaChannelDecorr,(.L_x_179 - cudaChannelDecorr)
        .other          cudaChannelDecorr,@"STO_CUDA_ENTRY STV_DEFAULT"
cudaChannelDecorr:
.text.cudaChannelDecorr:
[----:B------:R-:W-:Y:S01]  /*0000*/  LDC R1, c[0x0][0x37c] ;  /* 0x0000df00ff017b82 */ /* 0x000fe20000000800 */
[----:B------:R-:W0:Y:S07]  /*0010*/  S2R R3, SR_TID.X ;  /* 0x0000000000037919 */ /* 0x000e2e0000002100 */
[----:B------:R-:W0:Y:S01]  /*0020*/  S2UR UR4, SR_CTAID.X ;  /* 0x00000000000479c3 */ /* 0x000e220000002500 */
[----:B------:R-:W1:Y:S07]  /*0030*/  LDCU UR7, c[0x0][0x390] ;  /* 0x00007200ff0777ac */ /* 0x000e6e0008000800 */
[----:B------:R-:W0:Y:S02]  /*0040*/  LDC R0, c[0x0][0x360] ;  /* 0x0000d800ff007b82 */ /* 0x000e240000000800 */
[----:B0-----:R-:W-:-:S05]  /*0050*/  IMAD R0, R0, UR4, R3 ;  /* 0x0000000400007c24 */ /* 0x001fca000f8e0203 */
[----:B-1----:R-:W-:-:S13]  /*0060*/  ISETP.GE.AND P0, PT, R0, UR7, PT ;  /* 0x0000000700007c0c */ /* 0x002fda000bf06270 */
[----:B------:R-:W-:Y:S05]  /*0070*/  @P0 EXIT ;  /* 0x000000000000094d */ /* 0x000fea0003800000 */
[----:B------:R-:W0:Y:S01]  /*0080*/  S2R R7, SR_CTAID.Y ;  /* 0x0000000000077919 */ /* 0x000e220000002600 */
[----:B------:R-:W1:Y:S01]  /*0090*/  LDC.64 R2, c[0x0][0x388] ;  /* 0x0000e200ff027b82 */ /* 0x000e620000000a00 */
[----:B------:R-:W0:Y:S01]  /*00a0*/  LDCU UR6, c[0x0][0x374] ;  /* 0x00006e80ff0677ac */ /* 0x000e220008000800 */
[----:B------:R-:W2:Y:S01]  /*00b0*/  LDCU.64 UR4, c[0x0][0x358] ;  /* 0x00006b00ff0477ac */ /* 0x000ea20008000a00 */
[----:B0-----:R-:W-:-:S04]  /*00c0*/  IMAD R5, R0, UR6, R7 ;  /* 0x0000000600057c24 */ /* 0x001fc8000f8e0207 */
[----:B-1----:R-:W-:Y:S02]  /*00d0*/  IMAD.WIDE.U32 R2, R5, 0x2, R2 ;  /* 0x0000000205027825 */ /* 0x002fe400078e0002 */
[----:B------:R-:W0:Y:S04]  /*00e0*/  LDC.64 R4, c[0x0][0x380] ;  /* 0x0000e000ff047b82 */ /* 0x000e280000000a00 */
[----:B--2---:R-:W2:Y:S01]  /*00f0*/  LDG.E.S16 R3, desc[UR4][R2.64] ;  /* 0x0000000402037981 */ /* 0x004ea2000c1e1700 */
[----:B------:R-:W-:-:S04]  /*0100*/  IMAD R7, R7, UR7, R0 ;  /* 0x0000000707077c24 */ /* 0x000fc8000f8e0200 */
[----:B0-----:R-:W-:-:S05]  /*0110*/  IMAD.WIDE.U32 R4, R7, 0x4, R4 ;  /* 0x0000000407047825 */ /* 0x001fca00078e0004 */
[----:B--2---:R-:W-:Y:S01]  /*0120*/  STG.E desc[UR4][R4.64], R3 ;  /* 0x0000000304007986 */ /* 0x004fe2000c101904 */
[----:B------:R-:W-:Y:S05]  /*0130*/  EXIT ;  /* 0x000000000000794d */ /* 0x000fea0003800000 */
.L_x_163:
        /* <DEDUP_REMOVED lines=12> */
.L_x_179:


//--------------------- .text.cudaChannelDecorr2  --------------------------
	.section	.text.cudaChannelDecorr2,"ax",@progbits
	.align	128
        .global         cudaChannelDecorr2
        .type           cudaChannelDecorr2,@function
        .size           cudaChannelDecorr2,(.L_x_180 - cudaChannelDecorr2)
        .other          cudaChannelDecorr2,@"STO_CUDA_ENTRY STV_DEFAULT"
cudaChannelDecorr2:
.text.cudaChannelDecorr2:
[----:B------:R-:W-:Y:S01]  /*0000*/  LDC R1, c[0x0][0x37c] ;  /* 0x0000df00ff017b82 */ /* 0x000fe20000000800 */
[----:B------:R-:W0:Y:S07]  /*0010*/  S2R R0, SR_TID.X ;  /* 0x0000000000007919 */ /* 0x000e2e0000002100 */
[----:B------:R-:W0:Y:S08]  /*0020*/  S2UR UR4, SR_CTAID.X ;  /* 0x00000000000479c3 */ /* 0x000e300000002500 */
[----:B------:R-:W0:Y:S08]  /*0030*/  LDC R7, c[0x0][0x360] ;  /* 0x0000d800ff077b82 */ /* 0x000e300000000800 */
[----:B------:R-:W1:Y:S01]  /*0040*/  LDC R6, c[0x0][0x390] ;  /* 0x0000e400ff067b82 */ /* 0x000e620000000800 */
[----:B0-----:R-:W-:-:S05]  /*0050*/  IMAD R7, R7, UR4, R0 ;  /* 0x0000000407077c24 */ /* 0x001fca000f8e0200 */
[----:B-1----:R-:W-:-:S13]  /*0060*/  ISETP.GE.AND P0, PT, R7, R6, PT ;  /* 0x000000060700720c */ /* 0x002fda0003f06270 */
[----:B------:R-:W-:Y:S05]  /*0070*/  @P0 EXIT ;  /* 0x000000000000094d */ /* 0x000fea0003800000 */
[----:B------:R-:W0:Y:S01]  /*0080*/  LDC.64 R2, c[0x0][0x388] ;  /* 0x0000e200ff027b82 */ /* 0x000e220000000a00 */
[----:B------:R-:W1:Y:S07]  /*0090*/  LDCU.64 UR4, c[0x0][0x358] ;  /* 0x00006b00ff0477ac */ /* 0x000e6e0008000a00 */
[----:B------:R-:W2:Y:S01]  /*00a0*/  LDC.64 R4, c[0x0][0x380] ;  /* 0x0000e000ff047b82 */ /* 0x000ea20000000a00 */
[----:B0-----:R-:W-:-:S06]  /*00b0*/  IMAD.WIDE R2, R7, 0x4, R2 ;  /* 0x0000000407027825 */ /* 0x001fcc00078e0202 */
[----:B-1----:R-:W3:Y:S01]  /*00c0*/  LDG.E R2, desc[UR4][R2.64] ;  /* 0x0000000402027981 */ /* 0x002ee2000c1e1900 */
[----:B--2---:R-:W-:-:S04]  /*00d0*/  IMAD.WIDE R4, R7, 0x4, R4 ;  /* 0x0000000407047825 */ /* 0x004fc800078e0204 */
[----:B------:R-:W-:Y:S01]  /*00e0*/  IMAD.WIDE R6, R6, 0x4, R4 ;  /* 0x0000000406067825 */ /* 0x000fe200078e0204 */
[C---:B---3--:R-:W-:Y:S02]  /*00f0*/  PRMT R9, R2.reuse, 0x9910, RZ ;  /* 0x0000991002097816 */ /* 0x048fe400000000ff */
[----:B------:R-:W-:-:S03]  /*0100*/  PRMT R11, R2, 0xbb32, RZ ;  /* 0x0000bb32020b7816 */ /* 0x000fc600000000ff */
[----:B------:R-:W-:Y:S04]  /*0110*/  STG.E desc[UR4][R4.64], R9 ;  /* 0x0000000904007986 */ /* 0x000fe8000c101904 */
[----:B------:R-:W-:Y:S01]  /*0120*/  STG.E desc[UR4][R6.64], R11 ;  /* 0x0000000b06007986 */ /* 0x000fe2000c101904 */
[----:B------:R-:W-:Y:S05]  /*0130*/  EXIT ;  /* 0x000000000000794d */ /* 0x000fea0003800000 */
.L_x_164:
        /* <DEDUP_REMOVED lines=12> */
.L_x_180:


//--------------------- .text.cudaStereoDecorr    --------------------------
	.section	.text.cudaStereoDecorr,"ax",@progbits
	.align	128
        .global         cudaStereoDecorr
        .type           cudaStereoDecorr,@function
        .size           cudaStereoDecorr,(.L_x_181 - cudaStereoDecorr)
        .other          cudaStereoDecorr,@"STO_CUDA_ENTRY STV_DEFAULT"
cudaStereoDecorr:
.text.cudaStereoDecorr:
        /* <DEDUP_REMOVED lines=15> */
[C---:B---3--:R-:W-:Y:S02]  /*00f0*/  PRMT R9, R6.reuse, 0x7632, R9 ;  /* 0x0000763206097816 */ /* 0x048fe40000000009 */
[----:B------:R-:W-:Y:S02]  /*0100*/  PRMT R11, R6, 0x9910, RZ ;  /* 0x00009910060b7816 */ /* 0x000fe400000000ff */
[CC--:B------:R-:W-:Y:S02]  /*0110*/  LOP3.LUT R0, R9.reuse, R6.reuse, RZ, 0x3c, !PT ;  /* 0x0000000609007212 */ /* 0x0c0fe400078e3cff */
[----:B------:R-:W-:Y:S01]  /*0120*/  LOP3.LUT R9, R9, R6, RZ, 0xc0, !PT ;  /* 0x0000000609097212 */ /* 0x000fe200078ec0ff */
[----:B------:R-:W-:Y:S01]  /*0130*/  STG.E desc[UR4][R2.64], R11 ;  /* 0x0000000b02007986 */ /* 0x000fe2000c101904 */
[----:B------:R-:W-:-:S04]  /*0140*/  PRMT R0, R0, 0x9910, RZ ;  /* 0x0000991000007816 */ /* 0x000fc800000000ff */
[----:B------:R-:W-:Y:S02]  /*0150*/  LEA.HI.SX32 R9, R0, R9, 0x1f ;  /* 0x0000000900097211 */ /* 0x000fe400078ffaff */
[----:B------:R-:W-:Y:S01]  /*0160*/  PRMT R0, R6, 0xbb32, RZ ;  /* 0x0000bb3206007816 */ /* 0x000fe200000000ff */
[----:B------:R-:W-:Y:S01]  /*0170*/  IMAD.WIDE R6, R13, 0x4, R4 ;  /* 0x000000040d067825 */ /* 0x000fe200078e0204 */
[----:B------:R-:W-:-:S03]  /*0180*/  PRMT R10, R9, 0x9910, RZ ;  /* 0x00009910090a7816 */ /* 0x000fc600000000ff */
[----:B------:R-:W-:Y:S01]  /*0190*/  IMAD.IADD R15, R11, 0x1, -R0 ;  /* 0x000000010b0f7824 */ /* 0x000fe200078e0a00 */
[----:B------:R-:W-:Y:S01]  /*01a0*/  STG.E desc[UR4][R4.64], R0 ;  /* 0x0000000004007986 */ /* 0x000fe2000c101904 */
[----:B------:R-:W-:-:S04]  /*01b0*/  IMAD.WIDE R8, R13, 0x4, R6 ;  /* 0x000000040d087825 */ /* 0x000fc800078e0206 */
[----:B------:R-:W-:-:S05]  /*01c0*/  IMAD.MOV.U32 R13, RZ, RZ, R10 ;  /* 0x000000ffff0d7224 */ /* 0x000fca00078e000a */
[----:B------:R-:W-:Y:S04]  /*01d0*/  STG.E desc[UR4][R6.64], R13 ;  /* 0x0000000d06007986 */ /* 0x000fe8000c101904 */
[----:B------:R-:W-:Y:S01]  /*01e0*/  STG.E desc[UR4][R8.64], R15 ;  /* 0x0000000f08007986 */ /* 0x000fe2000c101904 */
[----:B------:R-:W-:Y:S05]  /*01f0*/  EXIT ;  /* 0x000000000000794d */ /* 0x000fea0003800000 */
.L_x_165:
        /* <DEDUP_REMOVED lines=16> */
.L_x_181:


//--------------------- .nv.shared.cudaEncodeResidual --------------------------
	.section	.nv.shared.cudaEncodeResidual,"aw",@nobits
	.sectionflags	@""
	.align	4
.nv.shared.cudaEncodeResidual:
	.zero		2368


//--------------------- .nv.shared.reserved.0     --------------------------
	.section	.nv.shared.reserved.0,"aw",@nobits
	.weak		__nv_reservedSMEM_offset_0_alias
	.size		__nv_reservedSMEM_offset_0_alias, 0, 64
	.other		__nv_reservedSMEM_offset_0_alias,@"STO_CUDA_RESERVED_SHARED STV_DEFAULT"
__nv_reservedSMEM_offset_0_alias:
	.zero		0
	.zero		64


//--------------------- .nv.shared.cudaCopyBestMethodStereo --------------------------
	.section	.nv.shared.cudaCopyBestMethodStereo,"aw",@nobits
	.sectionflags	@""
	.align	4
.nv.shared.cudaCopyBestMethodStereo:
	.zero		1064


//--------------------- .nv.shared.cudaCopyBestMethod --------------------------
	.section	.nv.shared.cudaCopyBestMethod,"aw",@nobits
	.sectionflags	@""
	.align	4
.nv.shared.cudaCopyBestMethod:
	.zero		1028


//--------------------- .nv.shared.cudaChooseBestMethod --------------------------
	.section	.nv.shared.cudaChooseBestMethod,"aw",@nobits
	.sectionflags	@""
	.align	4
.nv.shared.cudaChooseBestMethod:
	.zero		7680


//--------------------- .nv.shared.cudaEstimateResidual --------------------------
	.section	.nv.shared.cudaEstimateResidual,"aw",@nobits
	.sectionflags	@""
	.align	4
.nv.shared.cudaEstimateResidual:
	.zero		4736


//--------------------- .nv.shared.cudaComputeLPCLattice512 --------------------------
	.section	.nv.shared.cudaComputeLPCLattice512,"aw",@nobits
	.sectionflags	@""
	.align	4
.nv.shared.cudaComputeLPCLattice512:
	.zero		13768


//--------------------- .nv.shared.cudaComputeLPCLattice --------------------------
	.section	.nv.shared.cudaComputeLPCLattice,"aw",@nobits
	.sectionflags	@""
	.align	4
.nv.shared.cudaComputeLPCLattice:
	.zero		6860


//--------------------- .nv.shared.cudaComputeLPC --------------------------
	.section	.nv.shared.cudaComputeLPC,"aw",@nobits
	.sectionflags	@""
	.align	4
.nv.shared.cudaComputeLPC:
	.zero		2244


//--------------------- .nv.shared.cudaComputeAutocor --------------------------
	.section	.nv.shared.cudaComputeAutocor,"aw",@nobits
	.sectionflags	@""
	.align	4
.nv.shared.cudaComputeAutocor:
	.zero		4160


//--------------------- .nv.shared.cudaFindWastedBits --------------------------
	.section	.nv.shared.cudaFindWastedBits,"aw",@nobits
	.sectionflags	@""
	.align	4
.nv.shared.cudaFindWastedBits:
	.zero		2240


//--------------------- .nv.constant0.cudaEncodeResidual --------------------------
	.section	.nv.constant0.cudaEncodeResidual,"a",@progbits
	.sectionflags	@""
	.align	4
.nv.constant0.cudaEncodeResidual:
	.zero		920


//--------------------- .nv.constant0.cudaCopyBestMethodStereo --------------------------
	.section	.nv.constant0.cudaCopyBestMethodStereo,"a",@progbits
	.sectionflags	@""
	.align	4
.nv.constant0.cudaCopyBestMethodStereo:
	.zero		916


//--------------------- .nv.constant0.cudaCopyBestMethod --------------------------
	.section	.nv.constant0.cudaCopyBestMethod,"a",@progbits
	.sectionflags	@""
	.align	4
.nv.constant0.cudaCopyBestMethod:
	.zero		916


//--------------------- .nv.constant0.cudaChooseBestMethod --------------------------
	.section	.nv.constant0.cudaChooseBestMethod,"a",@progbits
	.sectionflags	@""
	.align	4
.nv.constant0.cudaChooseBestMethod:
	.zero		920


//--------------------- .nv.constant0.cudaEstimateResidual --------------------------
	.section	.nv.constant0.cudaEstimateResidual,"a",@progbits
	.sectionflags	@""
	.align	4
.nv.constant0.cudaEstimateResidual:
	.zero		932


//--------------------- .nv.constant0.cudaComputeLPCLattice512 --------------------------
	.section	.nv.constant0.cudaComputeLPCLattice512,"a",@progbits
	.sectionflags	@""
	.align	4
.nv.constant0.cudaComputeLPCLattice512:
	.zero		928


//--------------------- .nv.constant0.cudaComputeLPCLattice --------------------------
	.section	.nv.constant0.cudaComputeLPCLattice,"a",@progbits
	.sectionflags	@""
	.align	4
.nv.constant0.cudaComputeLPCLattice:
	.zero		928


//--------------------- .nv.constant0.cudaComputeLPC --------------------------
	.section	.nv.constant0.cudaComputeLPC,"a",@progbits
	.sectionflags	@""
	.align	4
.nv.constant0.cudaComputeLPC:
	.zero		928


//--------------------- .nv.constant0.cudaComputeAutocor --------------------------
	.section	.nv.constant0.cudaComputeAutocor,"a",@progbits
	.sectionflags	@""
	.align	4
.nv.constant0.cudaComputeAutocor:
	.zero		940


//--------------------- .nv.constant0.cudaFindWastedBits --------------------------
	.section	.nv.constant0.cudaFindWastedBits,"a",@progbits
	.sectionflags	@""
	.align	4
.nv.constant0.cudaFindWastedBits:
	.zero		920


//--------------------- .nv.constant0.cudaChannelDecorr --------------------------
	.section	.nv.constant0.cudaChannelDecorr,"a",@progbits
	.sectionflags	@""
	.align	4
.nv.constant0.cudaChannelDecorr:
	.zero		916


//--------------------- .nv.constant0.cudaChannelDecorr2 --------------------------
	.section	.nv.constant0.cudaChannelDecorr2,"a",@progbits
	.sectionflags	@""
	.align	4
.nv.constant0.cudaChannelDecorr2:
	.zero		916


//--------------------- .nv.constant0.cudaStereoDecorr --------------------------
	.section	.nv.constant0.cudaStereoDecorr,"a",@progbits
	.sectionflags	@""
	.align	4
.nv.constant0.cudaStereoDecorr:
	.zero		916


//--------------------- SYMBOLS --------------------------

	.type		.nv.reservedSmem.offset0,@object
	.size		.nv.reservedSmem.offset0,0x4
	.type		.nv.reservedSmem.cap,@object
	.size		.nv.reservedSmem.cap,0x4
